def matmul_kernel(
    a_ptr,
    b_ptr,
    c_ptr,
    M,
    N,
    K,
    stride_am,
    stride_ak,
    stride_bk,
    stride_bn,
    stride_cm,
    stride_cn,
    BLOCK_M: tl.constexpr,
    BLOCK_N: tl.constexpr,
    BLOCK_K: tl.constexpr,
    GROUP_M: tl.constexpr,
):
    pid = tl.program_id(axis=0)
    num_pid_m = tl.cdiv(M, BLOCK_M)
    num_pid_n = tl.cdiv(N, BLOCK_N)
    num_pid_in_group = GROUP_M * num_pid_n
    group_id = pid // num_pid_in_group
    first_pid_m = group_id * GROUP_M
    group_size_m = min(num_pid_m - first_pid_m, GROUP_M)
    pid_m = first_pid_m + ((pid % num_pid_in_group) % group_size_m)
    pid_n = (pid % num_pid_in_group) // group_size_m

    offs_am = (pid_m * BLOCK_M + tl.arange(0, BLOCK_M)) % M
    offs_bn = (pid_n * BLOCK_N + tl.arange(0, BLOCK_N)) % N
    offs_k = tl.arange(0, BLOCK_K)
    a_ptrs = a_ptr + offs_am[:, None] * stride_am + offs_k[None, :] * stride_ak
    b_ptrs = b_ptr + offs_k[:, None] * stride_bk + offs_bn[None, :] * stride_bn

    acc = tl.zeros((BLOCK_M, BLOCK_N), dtype=tl.float32)
    for kk in range(0, tl.cdiv(K, BLOCK_K)):
        a = tl.load(a_ptrs, mask=offs_k[None, :] < K - kk * BLOCK_K, other=0.0)
        b = tl.load(b_ptrs, mask=offs_k[:, None] < K - kk * BLOCK_K, other=0.0)
        acc = tl.dot(a, b, acc)
        a_ptrs += BLOCK_K * stride_ak
        b_ptrs += BLOCK_K * stride_bk

    c = acc.to(c_ptr.dtype.element_ty)
    offs_cm = pid_m * BLOCK_M + tl.arange(0, BLOCK_M)
    offs_cn = pid_n * BLOCK_N + tl.arange(0, BLOCK_N)
    c_ptrs = c_ptr + offs_cm[:, None] * stride_cm + offs_cn[None, :] * stride_cn
    mask = (offs_cm[:, None] < M) & (offs_cn[None, :] < N)
    tl.store(c_ptrs, c, mask=mask)

# config = {"BLOCK_K": 32, "BLOCK_M": 256, "BLOCK_N": 512, "GROUP_M": 8, "arch": "sm_100", "dtype": "fp32", "num_ctas": 1, "num_stages": 3, "num_warps": 2}
# arch = sm_100


// ===== COMPILED SASS (sm_100a) =====

	.target	sm_100a

	.elftype	@"ET_EXEC"


//--------------------- .note.nv.tkinfo           --------------------------
	.section	.note.nv.tkinfo,"",@"SHT_NOTE"
	.sectionflags	@"SHF_NOTE_NV_TKINFO"
	.tkinfo
        /*0018*/ 	.word	0x00000081
        /*0030*/ 	.string	""
        /*0030*/ 	.string	"ptxas-blackwell"
        /*0030*/ 	.string	"Cuda compilation tools, release 12.9, V12.9.86"
        /*0030*/ 	.string	"Build cuda_12.9.r12.9/compiler.36037853_0"
        /*0030*/ 	.string	"-v  -suppress-debug-info  -lineinfo  -arch sm_100a "



//--------------------- .note.nv.cuver            --------------------------
	.section	.note.nv.cuver,"",@"SHT_NOTE"
	.sectionflags	@"SHF_NOTE_NV_CUVER"
        /*0018*/ 	.short	0x0001
        /*001a*/ 	.short	0x0064
        /*001c*/ 	.short	0x0001
        /*001e*/ 	.short	0x0000
        /*0020*/ 	.short	0x0001
        /*0022*/ 	.short	0x0000


//--------------------- .nv.info                  --------------------------
	.section	.nv.info,"",@"SHT_CUDA_INFO"
	.align	4


	//----- nvinfo : EIATTR_REGCOUNT
	.align		4
        /*0000*/ 	.byte	0x04, 0x2f
        /*0002*/ 	.short	(.L_1 - .L_0)
	.align		4
.L_0:
        /*0004*/ 	.word	index@(matmul_kernel)
        /*0008*/ 	.word	0x000000ff


	//----- nvinfo : EIATTR_FRAME_SIZE
	.align		4
.L_1:
        /*000c*/ 	.byte	0x04, 0x11
        /*000e*/ 	.short	(.L_3 - .L_2)
	.align		4
.L_2:
        /*0010*/ 	.word	index@(matmul_kernel)
        /*0014*/ 	.word	0x000048a8


	//----- nvinfo : EIATTR_MIN_STACK_SIZE
	.align		4
.L_3:
        /*0018*/ 	.byte	0x04, 0x12
        /*001a*/ 	.short	(.L_5 - .L_4)
	.align		4
.L_4:
        /*001c*/ 	.word	index@(matmul_kernel)
        /*0020*/ 	.word	0x000048a8
.L_5:


//--------------------- .nv.info.matmul_kernel    --------------------------
	.section	.nv.info.matmul_kernel,"",@"SHT_CUDA_INFO"
	.sectionflags	@""
	.align	4


	//----- nvinfo : EIATTR_CUDA_API_VERSION
	.align		4
        /*0000*/ 	.byte	0x04, 0x37
        /*0002*/ 	.short	(.L_7 - .L_6)
.L_6:
        /*0004*/ 	.word	0x00000081


	//----- nvinfo : EIATTR_KPARAM_INFO
	.align		4
.L_7:
        /*0008*/ 	.byte	0x04, 0x17
        /*000a*/ 	.short	(.L_9 - .L_8)
.L_8:
        /*000c*/ 	.word	0x00000000
        /*0010*/ 	.short	0x000d
        /*0012*/ 	.short	0x0048
        /*0014*/ 	.byte	0x00, 0xf4, 0x21, 0x00


	//----- nvinfo : EIATTR_KPARAM_INFO
	.align		4
.L_9:
        /*0018*/ 	.byte	0x04, 0x17
        /*001a*/ 	.short	(.L_11 - .L_10)
.L_10:
        /*001c*/ 	.word	0x00000000
        /*0020*/ 	.short	0x000c
        /*0022*/ 	.short	0x0040
        /*0024*/ 	.byte	0x00, 0xf4, 0x21, 0x00


	//----- nvinfo : EIATTR_KPARAM_INFO
	.align		4
.L_11:
        /*0028*/ 	.byte	0x04, 0x17
        /*002a*/ 	.short	(.L_13 - .L_12)
.L_12:
        /*002c*/ 	.word	0x00000000
        /*0030*/ 	.short	0x000b
        /*0032*/ 	.short	0x0038
        /*0034*/ 	.byte	0x00, 0xf0, 0x11, 0x00


	//----- nvinfo : EIATTR_KPARAM_INFO
	.align		4
.L_13:
        /*0038*/ 	.byte	0x04, 0x17
        /*003a*/ 	.short	(.L_15 - .L_14)
.L_14:
        /*003c*/ 	.word	0x00000000
        /*0040*/ 	.short	0x000a
        /*0042*/ 	.short	0x0034
        /*0044*/ 	.byte	0x00, 0xf0, 0x11, 0x00


	//----- nvinfo : EIATTR_KPARAM_INFO
	.align		4
.L_15:
        /*0048*/ 	.byte	0x04, 0x17
        /*004a*/ 	.short	(.L_17 - .L_16)
.L_16:
        /*004c*/ 	.word	0x00000000
        /*0050*/ 	.short	0x0009
        /*0052*/ 	.short	0x0030
        /*0054*/ 	.byte	0x00, 0xf0, 0x11, 0x00


	//----- nvinfo : EIATTR_KPARAM_INFO
	.align		4
.L_17:
        /*0058*/ 	.byte	0x04, 0x17
        /*005a*/ 	.short	(.L_19 - .L_18)
.L_18:
        /*005c*/ 	.word	0x00000000
        /*0060*/ 	.short	0x0008
        /*0062*/ 	.short	0x002c
        /*0064*/ 	.byte	0x00, 0xf0, 0x11, 0x00


	//----- nvinfo : EIATTR_KPARAM_INFO
	.align		4
.L_19:
        /*0068*/ 	.byte	0x04, 0x17
        /*006a*/ 	.short	(.L_21 - .L_20)
.L_20:
        /*006c*/ 	.word	0x00000000
        /*0070*/ 	.short	0x0007
        /*0072*/ 	.short	0x0028
        /*0074*/ 	.byte	0x00, 0xf0, 0x11, 0x00


	//----- nvinfo : EIATTR_KPARAM_INFO
	.align		4
.L_21:
        /*0078*/ 	.byte	0x04, 0x17
        /*007a*/ 	.short	(.L_23 - .L_22)
.L_22:
        /*007c*/ 	.word	0x00000000
        /*0080*/ 	.short	0x0006
        /*0082*/ 	.short	0x0024
        /*0084*/ 	.byte	0x00, 0xf0, 0x11, 0x00


	//----- nvinfo : EIATTR_KPARAM_INFO
	.align		4
.L_23:
        /*0088*/ 	.byte	0x04, 0x17
        /*008a*/ 	.short	(.L_25 - .L_24)
.L_24:
        /*008c*/ 	.word	0x00000000
        /*0090*/ 	.short	0x0005
        /*0092*/ 	.short	0x0020
        /*0094*/ 	.byte	0x00, 0xf0, 0x11, 0x00


	//----- nvinfo : EIATTR_KPARAM_INFO
	.align		4
.L_25:
        /*0098*/ 	.byte	0x04, 0x17
        /*009a*/ 	.short	(.L_27 - .L_26)
.L_26:
        /*009c*/ 	.word	0x00000000
        /*00a0*/ 	.short	0x0004
        /*00a2*/ 	.short	0x001c
        /*00a4*/ 	.byte	0x00, 0xf0, 0x11, 0x00


	//----- nvinfo : EIATTR_KPARAM_INFO
	.align		4
.L_27:
        /*00a8*/ 	.byte	0x04, 0x17
        /*00aa*/ 	.short	(.L_29 - .L_28)
.L_28:
        /*00ac*/ 	.word	0x00000000
        /*00b0*/ 	.short	0x0003
        /*00b2*/ 	.short	0x0018
        /*00b4*/ 	.byte	0x00, 0xf0, 0x11, 0x00


	//----- nvinfo : EIATTR_KPARAM_INFO
	.align		4
.L_29:
        /*00b8*/ 	.byte	0x04, 0x17
        /*00ba*/ 	.short	(.L_31 - .L_30)
.L_30:
        /*00bc*/ 	.word	0x00000000
        /*00c0*/ 	.short	0x0002
        /*00c2*/ 	.short	0x0010
        /*00c4*/ 	.byte	0x00, 0xf4, 0x21, 0x00


	//----- nvinfo : EIATTR_KPARAM_INFO
	.align		4
.L_31:
        /*00c8*/ 	.byte	0x04, 0x17
        /*00ca*/ 	.short	(.L_33 - .L_32)
.L_32:
        /*00cc*/ 	.word	0x00000000
        /*00d0*/ 	.short	0x0001
        /*00d2*/ 	.short	0x0008
        /*00d4*/ 	.byte	0x00, 0xf4, 0x21, 0x00


	//----- nvinfo : EIATTR_KPARAM_INFO
	.align		4
.L_33:
        /*00d8*/ 	.byte	0x04, 0x17
        /*00da*/ 	.short	(.L_35 - .L_34)
.L_34:
        /*00dc*/ 	.word	0x00000000
        /*00e0*/ 	.short	0x0000
        /*00e2*/ 	.short	0x0000
        /*00e4*/ 	.byte	0x00, 0xf4, 0x21, 0x00


	//----- nvinfo : EIATTR_SPARSE_MMA_MASK
	.align		4
.L_35:
        /*00e8*/ 	.byte	0x03, 0x50
        /*00ea*/ 	.short	0x0000


	//----- nvinfo : EIATTR_MAXREG_COUNT
	.align		4
        /*00ec*/ 	.byte	0x03, 0x1b
        /*00ee*/ 	.short	0x00ff


	//----- nvinfo : EIATTR_NUM_BARRIERS
	.align		4
        /*00f0*/ 	.byte	0x02, 0x4c
        /*00f2*/ 	.byte	0x01
	.zero		1


	//----- nvinfo : EIATTR_ANNOTATIONS
	.align		4
        /*00f4*/ 	.byte	0x04, 0x55
        /*00f6*/ 	.short	(.L_37 - .L_36)


	//   ....[0]....
.L_36:
        /*00f8*/ 	.word	0x00000001
        /*00fc*/ 	.byte	0xb0, 0x00, 0x00, 0x00, 0x01, 0x00, 0x00, 0x00, 0x70, 0x0a, 0x00, 0x00, 0x01, 0x00, 0x00, 0x00
        /* <DEDUP_REMOVED lines=3912> */
        /*f58c*/ 	.byte	0x20, 0x90, 0x03, 0x00


	//----- nvinfo : EIATTR_VRC_CTA_INIT_COUNT
	.align		4
.L_37:
        /*f590*/ 	.byte	0x02, 0x4a
	.zero		1
	.zero		1


	//----- nvinfo : EIATTR_EXIT_INSTR_OFFSETS
	.align		4
        /*f594*/ 	.byte	0x04, 0x1c
        /*f596*/ 	.short	(.L_39 - .L_38)


	//   ....[0]....
.L_38:
        /*f598*/ 	.word	0x000d3de0


	//   ....[1]....
        /*f59c*/ 	.word	0x000d3e00


	//----- nvinfo : EIATTR_REQNTID
	.align		4
.L_39:
        /*f5a0*/ 	.byte	0x04, 0x10
        /*f5a2*/ 	.short	(.L_41 - .L_40)
.L_40:
        /*f5a4*/ 	.word	0x00000040
        /*f5a8*/ 	.word	0x00000001
        /*f5ac*/ 	.word	0x00000001


	//----- nvinfo : EIATTR_CBANK_PARAM_SIZE
	.align		4
.L_41:
        /*f5b0*/ 	.byte	0x03, 0x19
        /*f5b2*/ 	.short	0x0050


	//----- nvinfo : EIATTR_PARAM_CBANK
	.align		4
        /*f5b4*/ 	.byte	0x04, 0x0a
        /*f5b6*/ 	.short	(.L_43 - .L_42)
	.align		4
.L_42:
        /*f5b8*/ 	.word	index@(.nv.constant0.matmul_kernel)
        /*f5bc*/ 	.short	0x0380
        /*f5be*/ 	.short	0x0050


	//----- nvinfo : EIATTR_SW_WAR
	.align		4
.L_43:
        /*f5c0*/ 	.byte	0x04, 0x36
        /*f5c2*/ 	.short	(.L_45 - .L_44)
.L_44:
        /*f5c4*/ 	.word	0x00000008
.L_45:


//--------------------- .nv.compat                --------------------------
	.section	.nv.compat,"",@"SHT_CUDA_COMPAT_INFO"
	.align	4
        /*0000*/ 	.byte	0x02, 0x02, 0x01, 0x00, 0x02, 0x05, 0x05, 0x00, 0x02, 0x03, 0x00, 0x00, 0x02, 0x06, 0x01, 0x00


//--------------------- .nv.callgraph             --------------------------
	.section	.nv.callgraph,"",@"SHT_CUDA_CALLGRAPH"
	.align	4
	.sectionentsize	8
	.align		4
        /*0000*/ 	.word	0x00000000
	.align		4
        /*0004*/ 	.word	0xffffffff
	.align		4
        /*0008*/ 	.word	0x00000000
	.align		4
        /*000c*/ 	.word	0xfffffffe
	.align		4
        /*0010*/ 	.word	0x00000000
	.align		4
        /*0014*/ 	.word	0xfffffffd
	.align		4
        /*0018*/ 	.word	0x00000000
	.align		4
        /*001c*/ 	.word	0xfffffffc


//--------------------- .text.matmul_kernel       --------------------------
	.section	.text.matmul_kernel,"ax",@progbits
	.align	128
        .global         matmul_kernel
        .type           matmul_kernel,@function
        .size           matmul_kernel,(.L_x_4 - matmul_kernel)
        .other          matmul_kernel,@"STO_CUDA_ENTRY STV_DEFAULT"
matmul_kernel:
.text.matmul_kernel:
[----:B------:R-:W1:Y:S08]  /*0000*/  LDC R1, c[0x0][0x37c] ;  /* 0x0000df00ff017b82 */ /* 0x000e700000000800 */
[----:B------:R-:W2:Y:S01]  /*0010*/  LDC.64 R2, c[0x0][0x398] ;  /* 0x0000e600ff027b82 */ /* 0x000ea20000000a00 */
[----:B-1----:R-:W-:Y:S01]  /*0020*/  VIADD R1, R1, 0xffffb758 ;  /* 0xffffb75801017836 */ /* 0x002fe20000000000 */
[----:B------:R-:W1:Y:S01]  /*0030*/  S2R R5, SR_CTAID.X ;  /* 0x0000000000057919 */ /* 0x000e620000002500 */
[----:B------:R-:W3:Y:S01]  /*0040*/  LDCU UR48, c[0x0][0x3b0] ;  /* 0x00007600ff3077ac */ /* 0x000ee20008000800 */
[----:B------:R-:W4:Y:S01]  /*0050*/  LDCU UR47, c[0x0][0x3b0] ;  /* 0x00007600ff2f77ac */ /* 0x000f220008000800 */
[----:B------:R-:W1:Y:S01]  /*0060*/  LDCU UR46, c[0x0][0x3b0] ;  /* 0x00007600ff2e77ac */ /* 0x000e620008000800 */
[----:B------:R-:W1:Y:S01]  /*0070*/  LDCU UR45, c[0x0][0x3b0] ;  /* 0x00007600ff2d77ac */ /* 0x000e620008000800 */
[----:B------:R-:W1:Y:S01]  /*0080*/  LDCU UR44, c[0x0][0x3b0] ;  /* 0x00007600ff2c77ac */ /* 0x000e620008000800 */
[----:B------:R-:W1:Y:S01]  /*0090*/  LDCU UR25, c[0x0][0x3b0] ;  /* 0x00007600ff1977ac */ /* 0x000e620008000800 */
[----:B--2---:R-:W-:Y:S01]  /*00a0*/  IMAD.MOV.U32 R12, RZ, RZ, R3 ;  /* 0x000000ffff0c7224 */ /* 0x004fe200078e0003 */
[----:B------:R2:W-:Y:S01]  /*00b0*/  STL.64 [R1+0x3b10], R2 ;  /* 0x003b100201007387 */ /* 0x0005e20000100a00 */
[----:B------:R-:W-:Y:S01]  /*00c0*/  IMAD.MOV.U32 R18, RZ, RZ, R2 ;  /* 0x000000ffff127224 */ /* 0x000fe200078e0002 */
[----:B------:R-:W1:Y:S01]  /*00d0*/  LDCU UR26, c[0x0][0x3b0] ;  /* 0x00007600ff1a77ac */ /* 0x000e620008000800 */
[----:B------:R-:W-:-:S03]  /*00e0*/  VIADD R0, R12, 0x1ff ;  /* 0x000001ff0c007836 */ /* 0x000fc60000000000 */
[----:B------:R-:W-:Y:S01]  /*00f0*/  IABS R13, R18 ;  /* 0x00000012000d7213 */ /* 0x000fe20000000000 */
[----:B------:R-:W2:Y:S01]  /*0100*/  LDCU UR27, c[0x0][0x3b0] ;  /* 0x00007600ff1b77ac */ /* 0x000ea20008000800 */
[----:B-1----:R-:W-:Y:S01]  /*0110*/  IABS R8, R5 ;  /* 0x0000000500087213 */ /* 0x002fe20000000000 */
[----:B------:R-:W1:Y:S01]  /*0120*/  LDCU UR24, c[0x0][0x3a4] ;  /* 0x00007480ff1877ac */ /* 0x000e620008000800 */
[----:B--2---:R-:W-:Y:S01]  /*0130*/  SHF.R.S32.HI R3, RZ, 0x1f, R0 ;  /* 0x0000001fff037819 */ /* 0x004fe20000011400 */
[----:B------:R-:W2:Y:S03]  /*0140*/  LDCU UR43, c[0x0][0x3b0] ;  /* 0x00007600ff2b77ac */ /* 0x000ea60008000800 */
[----:B------:R-:W-:Y:S01]  /*0150*/  LEA.HI R3, R3, R0, RZ, 0x9 ;  /* 0x0000000003037211 */ /* 0x000fe200078f48ff */
[----:B------:R-:W1:Y:S03]  /*0160*/  LDCU UR42, c[0x0][0x3b0] ;  /* 0x00007600ff2a77ac */ /* 0x000e660008000800 */
[----:B------:R-:W-:Y:S01]  /*0170*/  SHF.R.S32.HI R3, RZ, 0x9, R3 ;  /* 0x00000009ff037819 */ /* 0x000fe20000011403 */
[----:B------:R-:W1:Y:S04]  /*0180*/  LDCU UR41, c[0x0][0x3b0] ;  /* 0x00007600ff2977ac */ /* 0x000e680008000800 */
[----:B------:R-:W-:Y:S01]  /*0190*/  IMAD.SHL.U32 R4, R3, 0x8, RZ ;  /* 0x0000000803047824 */ /* 0x000fe200078e00ff */
[----:B------:R-:W1:Y:S04]  /*01a0*/  LDCU UR40, c[0x0][0x3b0] ;  /* 0x00007600ff2877ac */ /* 0x000e680008000800 */
[-C--:B------:R-:W-:Y:S01]  /*01b0*/  IABS R7, R4.reuse ;  /* 0x0000000400077213 */ /* 0x080fe20000000000 */
[----:B------:R-:W1:Y:S01]  /*01c0*/  LDCU UR39, c[0x0][0x3b0] ;  /* 0x00007600ff2777ac */ /* 0x000e620008000800 */
[----:B------:R-:W-:-:S02]  /*01d0*/  IABS R10, R4 ;  /* 0x00000004000a7213 */ /* 0x000fc40000000000 */
[----:B------:R-:W1:Y:S01]  /*01e0*/  I2F.RP R0, R7 ;  /* 0x0000000700007306 */ /* 0x000e620000209400 */
[----:B------:R-:W2:Y:S01]  /*01f0*/  LDCU UR38, c[0x0][0x3b0] ;  /* 0x00007600ff2677ac */ /* 0x000ea20008000800 */
[----:B------:R-:W2:Y:S01]  /*0200*/  LDCU UR37, c[0x0][0x3b0] ;  /* 0x00007600ff2577ac */ /* 0x000ea20008000800 */
[----:B------:R-:W2:Y:S01]  /*0210*/  LDCU UR36, c[0x0][0x3b0] ;  /* 0x00007600ff2477ac */ /* 0x000ea20008000800 */
[----:B------:R-:W2:Y:S04]  /*0220*/  LDCU UR35, c[0x0][0x3b0] ;  /* 0x00007600ff2377ac */ /* 0x000ea80008000800 */
[----:B-1----:R-:W1:Y:S01]  /*0230*/  MUFU.RCP R0, R0 ;  /* 0x0000000000007308 */ /* 0x002e620000001000 */
[----:B------:R-:W2:Y:S01]  /*0240*/  LDCU UR34, c[0x0][0x3b0] ;  /* 0x00007600ff2277ac */ /* 0x000ea20008000800 */
[----:B------:R-:W2:Y:S01]  /*0250*/  LDCU UR33, c[0x0][0x3b0] ;  /* 0x00007600ff2177ac */ /* 0x000ea20008000800 */
[----:B------:R-:W2:Y:S01]  /*0260*/  LDCU UR32, c[0x0][0x3b0] ;  /* 0x00007600ff2077ac */ /* 0x000ea20008000800 */
[----:B------:R-:W2:Y:S01]  /*0270*/  LDCU UR31, c[0x0][0x3b0] ;  /* 0x00007600ff1f77ac */ /* 0x000ea20008000800 */
[----:B-1----:R-:W-:Y:S01]  /*0280*/  VIADD R2, R0, 0xffffffe ;  /* 0x0ffffffe00027836 */ /* 0x002fe20000000000 */
[----:B------:R-:W1:Y:S01]  /*0290*/  LDCU UR30, c[0x0][0x3b0] ;  /* 0x00007600ff1e77ac */ /* 0x000e620008000800 */
[----:B------:R-:W-:-:S02]  /*02a0*/  IMAD.MOV R0, RZ, RZ, -R10 ;  /* 0x000000ffff007224 */ /* 0x000fc400078e0a0a */
[----:B------:R2:W1:Y:S01]  /*02b0*/  F2I.FTZ.U32.TRUNC.NTZ R3, R2 ;  /* 0x0000000200037305 */ /* 0x000462000021f000 */
[----:B------:R-:W3:Y:S01]  /*02c0*/  LDCU UR29, c[0x0][0x3b0] ;  /* 0x00007600ff1d77ac */ /* 0x000ee20008000800 */
[----:B------:R-:W3:Y:S01]  /*02d0*/  LDCU UR28, c[0x0][0x3b0] ;  /* 0x00007600ff1c77ac */ /* 0x000ee20008000800 */
[----:B--2---:R-:W-:Y:S01]  /*02e0*/  IMAD.MOV.U32 R2, RZ, RZ, RZ ;  /* 0x000000ffff027224 */ /* 0x004fe200078e00ff */
[----:B------:R-:W2:Y:S01]  /*02f0*/  LDCU UR23, c[0x0][0x3b0] ;  /* 0x00007600ff1777ac */ /* 0x000ea20008000800 */
[----:B------:R-:W2:Y:S01]  /*0300*/  LDCU UR22, c[0x0][0x3b0] ;  /* 0x00007600ff1677ac */ /* 0x000ea20008000800 */
[----:B-1----:R-:W-:Y:S01]  /*0310*/  IMAD.MOV R6, RZ, RZ, -R3 ;  /* 0x000000ffff067224 */ /* 0x002fe200078e0a03 */
[----:B------:R-:W1:Y:S03]  /*0320*/  LDCU UR21, c[0x0][0x3b0] ;  /* 0x00007600ff1577ac */ /* 0x000e660008000800 */
[----:B------:R-:W-:-:S02]  /*0330*/  IMAD R9, R6, R7, RZ ;  /* 0x0000000706097224 */ /* 0x000fc400078e02ff */
[----:B------:R-:W-:Y:S01]  /*0340*/  IMAD.MOV.U32 R6, RZ, RZ, R8 ;  /* 0x000000ffff067224 */ /* 0x000fe200078e0008 */
[----:B------:R-:W1:Y:S01]  /*0350*/  LDCU UR20, c[0x0][0x3b0] ;  /* 0x00007600ff1477ac */ /* 0x000e620008000800 */
[----:B------:R-:W-:Y:S01]  /*0360*/  IMAD.HI.U32 R3, R3, R9, R2 ;  /* 0x0000000903037227 */ /* 0x000fe200078e0002 */
[----:B------:R-:W1:Y:S05]  /*0370*/  LDCU UR19, c[0x0][0x3b0] ;  /* 0x00007600ff1377ac */ /* 0x000e6a0008000800 */
[----:B------:R-:W-:Y:S01]  /*0380*/  IMAD.HI.U32 R3, R3, R6, RZ ;  /* 0x0000000603037227 */ /* 0x000fe200078e00ff */
[----:B------:R-:W1:Y:S03]  /*0390*/  LDCU UR60, c[0x0][0x3b0] ;  /* 0x00007600ff3c77ac */ /* 0x000e660008000800 */
[----:B------:R-:W-:Y:S01]  /*03a0*/  IMAD R0, R3, R0, R6 ;  /* 0x0000000003007224 */ /* 0x000fe200078e0206 */
[----:B------:R-:W1:Y:S04]  /*03b0*/  LDCU UR59, c[0x0][0x3b0] ;  /* 0x00007600ff3b77ac */ /* 0x000e680008000800 */
[----:B------:R-:W-:Y:S01]  /*03c0*/  ISETP.GT.U32.AND P1, PT, R7, R0, PT ;  /* 0x000000000700720c */ /* 0x000fe20003f24070 */
[----:B------:R-:W1:Y:S01]  /*03d0*/  LDCU UR58, c[0x0][0x3b0] ;  /* 0x00007600ff3a77ac */ /* 0x000e620008000800 */
[----:B------:R-:W1:Y:S01]  /*03e0*/  LDCU UR12, c[0x0][0x3b0] ;  /* 0x00007600ff0c77ac */ /* 0x000e620008000800 */
[----:B------:R-:W1:Y:S10]  /*03f0*/  LDCU UR57, c[0x0][0x3b0] ;  /* 0x00007600ff3977ac */ /* 0x000e740008000800 */
[----:B------:R-:W-:Y:S01]  /*0400*/  @!P1 IMAD.IADD R0, R0, 0x1, -R7 ;  /* 0x0000000100009824 */ /* 0x000fe200078e0a07 */
[----:B------:R-:W1:Y:S01]  /*0410*/  LDCU UR56, c[0x0][0x3b0] ;  /* 0x00007600ff3877ac */ /* 0x000e620008000800 */
[----:B------:R-:W-:Y:S01]  /*0420*/  @!P1 VIADD R3, R3, 0x1 ;  /* 0x0000000103039836 */ /* 0x000fe20000000000 */
[----:B------:R-:W-:-:S02]  /*0430*/  ISETP.NE.AND P1, PT, R4, RZ, PT ;  /* 0x000000ff0400720c */ /* 0x000fc40003f25270 */
[----:B------:R-:W-:Y:S01]  /*0440*/  ISETP.GE.U32.AND P0, PT, R0, R7, PT ;  /* 0x000000070000720c */ /* 0x000fe20003f06070 */
[----:B------:R-:W1:Y:S01]  /*0450*/  LDCU UR54, c[0x0][0x3b0] ;  /* 0x00007600ff3677ac */ /* 0x000e620008000800 */
[-C--:B------:R-:W-:Y:S01]  /*0460*/  LOP3.LUT R0, R5, R4.reuse, RZ, 0x3c, !PT ;  /* 0x0000000405007212 */ /* 0x080fe200078e3cff */
[----:B------:R-:W1:Y:S03]  /*0470*/  LDCU UR53, c[0x0][0x3b0] ;  /* 0x00007600ff3577ac */ /* 0x000e660008000800 */
[----:B------:R-:W-:Y:S01]  /*0480*/  ISETP.GE.AND P2, PT, R0, RZ, PT ;  /* 0x000000ff0000720c */ /* 0x000fe20003f46270 */
[----:B------:R-:W-:Y:S01]  /*0490*/  VIADD R0, R18, 0xff ;  /* 0x000000ff12007836 */ /* 0x000fe20000000000 */
[----:B------:R-:W1:Y:S05]  /*04a0*/  LDCU UR51, c[0x0][0x3b0] ;  /* 0x00007600ff3377ac */ /* 0x000e6a0008000800 */
[----:B------:R-:W-:Y:S01]  /*04b0*/  @P0 VIADD R3, R3, 0x1 ;  /* 0x0000000103030836 */ /* 0x000fe20000000000 */
[----:B------:R-:W1:Y:S03]  /*04c0*/  LDCU UR11, c[0x0][0x3b0] ;  /* 0x00007600ff0b77ac */ /* 0x000e660008000800 */
[----:B------:R-:W-:Y:S01]  /*04d0*/  IMAD.MOV.U32 R2, RZ, RZ, R3 ;  /* 0x000000ffff027224 */ /* 0x000fe200078e0003 */
[----:B------:R-:W-:Y:S01]  /*04e0*/  SHF.R.S32.HI R3, RZ, 0x1f, R0 ;  /* 0x0000001fff037819 */ /* 0x000fe20000011400 */
[----:B------:R-:W1:Y:S02]  /*04f0*/  LDCU UR50, c[0x0][0x3b0] ;  /* 0x00007600ff3277ac */ /* 0x000e640008000800 */
[----:B------:R-:W-:Y:S01]  /*0500*/  @!P2 IMAD.MOV R2, RZ, RZ, -R2 ;  /* 0x000000ffff02a224 */ /* 0x000fe200078e0a02 */
[----:B------:R-:W-:Y:S01]  /*0510*/  @!P1 LOP3.LUT R2, RZ, R4, RZ, 0x33, !PT ;  /* 0x00000004ff029212 */ /* 0x000fe200078e33ff */
[----:B------:R-:W1:Y:S01]  /*0520*/  LDCU UR49, c[0x0][0x3b0] ;  /* 0x00007600ff3177ac */ /* 0x000e620008000800 */
[----:B------:R-:W-:-:S03]  /*0530*/  LEA.HI R3, R3, R0, RZ, 0x8 ;  /* 0x0000000003037211 */ /* 0x000fc600078f40ff */
[----:B------:R-:W-:Y:S01]  /*0540*/  IMAD.SHL.U32 R8, R2, 0x8, RZ ;  /* 0x0000000802087824 */ /* 0x000fe200078e00ff */
[----:B------:R-:W1:Y:S01]  /*0550*/  LDCU UR4, c[0x0][0x3b0] ;  /* 0x00007600ff0477ac */ /* 0x000e620008000800 */
[----:B------:R-:W-:-:S03]  /*0560*/  IMAD.MOV R2, RZ, RZ, -R2 ;  /* 0x000000ffff027224 */ /* 0x000fc600078e0a02 */
[----:B------:R-:W-:Y:S01]  /*0570*/  LEA.HI.SX32 R3, R3, -R8, 0x18 ;  /* 0x8000000803037211 */ /* 0x000fe200078fc2ff */
[----:B------:R-:W-:Y:S01]  /*0580*/  IMAD R10, R4, R2, R5 ;  /* 0x00000002040a7224 */ /* 0x000fe200078e0205 */
[----:B------:R-:W1:Y:S02]  /*0590*/  LDCU UR18, c[0x0][0x3b0] ;  /* 0x00007600ff1277ac */ /* 0x000e640008000800 */
[----:B------:R-:W-:Y:S02]  /*05a0*/  VIMNMX R11, PT, PT, R3, 0x8, PT ;  /* 0x00000008030b7848 */ /* 0x000fe40003fe0100 */
[----:B------:R-:W-:Y:S01]  /*05b0*/  IABS R9, R10 ;  /* 0x0000000a00097213 */ /* 0x000fe20000000000 */
[----:B------:R-:W1:Y:S01]  /*05c0*/  LDCU UR17, c[0x0][0x3b0] ;  /* 0x00007600ff1177ac */ /* 0x000e620008000800 */
[-C--:B------:R-:W-:Y:S02]  /*05d0*/  IABS R7, R11.reuse ;  /* 0x0000000b00077213 */ /* 0x080fe40000000000 */
[----:B------:R-:W-:Y:S01]  /*05e0*/  IABS R4, R11 ;  /* 0x0000000b00047213 */ /* 0x000fe20000000000 */
[----:B------:R-:W1:Y:S01]  /*05f0*/  LDCU UR16, c[0x0][0x3b0] ;  /* 0x00007600ff1077ac */ /* 0x000e620008000800 */
[----:B------:R-:W2:Y:S01]  /*0600*/  I2F.RP R0, R7 ;  /* 0x0000000700007306 */ /* 0x000ea20000209400 */
[----:B------:R-:W1:Y:S01]  /*0610*/  LDCU UR15, c[0x0][0x3b0] ;  /* 0x00007600ff0f77ac */ /* 0x000e620008000800 */
[----:B------:R-:W1:Y:S01]  /*0620*/  LDCU UR14, c[0x0][0x3b0] ;  /* 0x00007600ff0e77ac */ /* 0x000e620008000800 */
[----:B------:R-:W1:Y:S05]  /*0630*/  LDCU UR13, c[0x0][0x3b0] ;  /* 0x00007600ff0d77ac */ /* 0x000e6a0008000800 */
[----:B--2---:R-:W2:Y:S01]  /*0640*/  MUFU.RCP R0, R0 ;  /* 0x0000000000007308 */ /* 0x004ea20000001000 */
[----:B------:R-:W1:Y:S01]  /*0650*/  LDCU UR10, c[0x0][0x3b0] ;  /* 0x00007600ff0a77ac */ /* 0x000e620008000800 */
[----:B------:R-:W1:Y:S01]  /*0660*/  LDCU UR9, c[0x0][0x3b0] ;  /* 0x00007600ff0977ac */ /* 0x000e620008000800 */
[----:B------:R-:W1:Y:S01]  /*0670*/  LDCU UR8, c[0x0][0x3b0] ;  /* 0x00007600ff0877ac */ /* 0x000e620008000800 */
[----:B------:R-:W1:Y:S01]  /*0680*/  LDCU UR7, c[0x0][0x3b0] ;  /* 0x00007600ff0777ac */ /* 0x000e620008000800 */
[----:B--2---:R-:W-:Y:S01]  /*0690*/  VIADD R3, R0, 0xffffffe ;  /* 0x0ffffffe00037836 */ /* 0x004fe20000000000 */
[----:B------:R-:W2:Y:S01]  /*06a0*/  LDCU UR6, c[0x0][0x3b0] ;  /* 0x00007600ff0677ac */ /* 0x000ea20008000800 */
[----:B------:R-:W-:Y:S01]  /*06b0*/  IMAD.MOV R0, RZ, RZ, -R4 ;  /* 0x000000ffff007224 */ /* 0x000fe200078e0a04 */
[----:B------:R-:W-:-:S02]  /*06c0*/  IABS R4, R12 ;  /* 0x0000000c00047213 */ /* 0x000fc40000000000 */
[----:B------:R-:W1:Y:S01]  /*06d0*/  S2R R12, SR_TID.X ;  /* 0x00000000000c7919 */ /* 0x000e620000002100 */
[----:B------:R-:W2:Y:S01]  /*06e0*/  F2I.FTZ.U32.TRUNC.NTZ R3, R3 ;  /* 0x0000000300037305 */ /* 0x000ea2000021f000 */
[----:B------:R-:W1:Y:S01]  /*06f0*/  LDCU UR55, c[0x0][0x3b0] ;  /* 0x00007600ff3777ac */ /* 0x000e620008000800 */
[----:B------:R-:W1:Y:S01]  /*0700*/  LDCU UR52, c[0x0][0x3b0] ;  /* 0x00007600ff3477ac */ /* 0x000e620008000800 */
[----:B------:R-:W1:Y:S01]  /*0710*/  LDCU UR77, c[0x0][0x3b0] ;  /* 0x00007600ff4d77ac */ /* 0x000e620008000800 */
[----:B------:R-:W1:Y:S01]  /*0720*/  LDCU UR76, c[0x0][0x3b0] ;  /* 0x00007600ff4c77ac */ /* 0x000e620008000800 */
[----:B--2---:R-:W-:Y:S01]  /*0730*/  IMAD.MOV R6, RZ, RZ, -R3 ;  /* 0x000000ffff067224 */ /* 0x004fe200078e0a03 */
[----:B------:R-:W2:Y:S03]  /*0740*/  LDCU UR5, c[0x0][0x3b0] ;  /* 0x00007600ff0577ac */ /* 0x000ea60008000800 */
[----:B------:R-:W-:-:S02]  /*0750*/  IMAD.MOV.U32 R2, RZ, RZ, R6 ;  /* 0x000000ffff027224 */ /* 0x000fc400078e0006 */
[----:B------:R-:W2:Y:S01]  /*0760*/  I2F.RP R6, R4 ;  /* 0x0000000400067306 */ /* 0x000ea20000209400 */
[----:B------:R-:W2:Y:S01]  /*0770*/  LDCU UR73, c[0x0][0x3b0] ;  /* 0x00007600ff4977ac */ /* 0x000ea20008000800 */
[----:B------:R-:W-:Y:S02]  /*0780*/  IMAD R5, R2, R7, RZ ;  /* 0x0000000702057224 */ /* 0x000fe400078e02ff */
[----:B------:R-:W-:Y:S01]  /*0790*/  IMAD.MOV.U32 R2, RZ, RZ, RZ ;  /* 0x000000ffff027224 */ /* 0x000fe200078e00ff */
[----:B------:R-:W3:Y:S03]  /*07a0*/  LDCU UR67, c[0x0][0x3b0] ;  /* 0x00007600ff4377ac */ /* 0x000ee60008000800 */
[----:B------:R-:W-:Y:S01]  /*07b0*/  IMAD.HI.U32 R2, R3, R5, R2 ;  /* 0x0000000503027227 */ /* 0x000fe200078e0002 */
[----:B------:R-:W3:Y:S01]  /*07c0*/  LDCU UR61, c[0x0][0x3b0] ;  /* 0x00007600ff3d77ac */ /* 0x000ee20008000800 */
[----:B------:R-:W3:Y:S01]  /*07d0*/  I2F.RP R3, R13 ;  /* 0x0000000d00037306 */ /* 0x000ee20000209400 */
[----:B-1----:R-:W-:Y:S01]  /*07e0*/  LOP3.LUT R14, R12, 0x1f, RZ, 0xc0, !PT ;  /* 0x0000001f0c0e7812 */ /* 0x002fe200078ec0ff */
[----:B------:R-:W1:Y:S02]  /*07f0*/  LDCU UR72, c[0x0][0x3b0] ;  /* 0x00007600ff4877ac */ /* 0x000e640008000800 */
[----:B------:R-:W-:Y:S01]  /*0800*/  IMAD.HI.U32 R2, R2, R9, RZ ;  /* 0x0000000902027227 */ /* 0x000fe200078e00ff */
[----:B------:R-:W1:Y:S03]  /*0810*/  LDCU UR66, c[0x0][0x3b0] ;  /* 0x00007600ff4277ac */ /* 0x000e660008000800 */
[----:B------:R-:W-:Y:S01]  /*0820*/  IMAD R0, R2, R0, R9 ;  /* 0x0000000002007224 */ /* 0x000fe200078e0209 */
[----:B--2---:R-:W2:Y:S01]  /*0830*/  MUFU.RCP R6, R6 ;  /* 0x0000000600067308 */ /* 0x004ea20000001000 */
[----:B------:R-:W1:Y:S03]  /*0840*/  LDCU UR71, c[0x0][0x3b0] ;  /* 0x00007600ff4777ac */ /* 0x000e660008000800 */
[----:B------:R-:W-:Y:S01]  /*0850*/  ISETP.GT.U32.AND P1, PT, R7, R0, PT ;  /* 0x000000000700720c */ /* 0x000fe20003f24070 */
[----:B------:R-:W1:Y:S03]  /*0860*/  LDCU UR65, c[0x0][0x3b0] ;  /* 0x00007600ff4177ac */ /* 0x000e660008000800 */
[----:B---3--:R-:W3:Y:S01]  /*0870*/  MUFU.RCP R3, R3 ;  /* 0x0000000300037308 */ /* 0x008ee20000001000 */
[----:B------:R-:W1:Y:S01]  /*0880*/  LDCU UR70, c[0x0][0x3b0] ;  /* 0x00007600ff4677ac */ /* 0x000e620008000800 */
[----:B------:R-:W1:Y:S07]  /*0890*/  LDCU UR64, c[0x0][0x3b0] ;  /* 0x00007600ff4077ac */ /* 0x000e6e0008000800 */
[----:B------:R-:W-:Y:S01]  /*08a0*/  @!P1 IMAD.IADD R0, R0, 0x1, -R7 ;  /* 0x0000000100009824 */ /* 0x000fe200078e0a07 */
[----:B------:R-:W1:Y:S01]  /*08b0*/  LDCU UR75, c[0x0][0x3b0] ;  /* 0x00007600ff4b77ac */ /* 0x000e620008000800 */
[----:B------:R-:W-:Y:S01]  /*08c0*/  @!P1 VIADD R2, R2, 0x1 ;  /* 0x0000000102029836 */ /* 0x000fe20000000000 */
[----:B------:R-:W-:-:S02]  /*08d0*/  ISETP.NE.AND P1, PT, R11, RZ, PT ;  /* 0x000000ff0b00720c */ /* 0x000fc40003f25270 */
[----:B------:R-:W-:Y:S01]  /*08e0*/  ISETP.GE.U32.AND P0, PT, R0, R7, PT ;  /* 0x000000070000720c */ /* 0x000fe20003f06070 */
[----:B--2---:R-:W-:Y:S01]  /*08f0*/  VIADD R7, R6, 0xffffffe ;  /* 0x0ffffffe06077836 */ /* 0x004fe20000000000 */
[----:B------:R-:W-:Y:S01]  /*0900*/  LOP3.LUT R0, R10, R11, RZ, 0x3c, !PT ;  /* 0x0000000b0a007212 */ /* 0x000fe200078e3cff */
[----:B---3--:R-:W-:Y:S01]  /*0910*/  VIADD R5, R3, 0xffffffe ;  /* 0x0ffffffe03057836 */ /* 0x008fe20000000000 */
[----:B------:R-:W2:Y:S02]  /*0920*/  LDCU UR74, c[0x0][0x3b0] ;  /* 0x00007600ff4a77ac */ /* 0x000ea40008000800 */
[----:B------:R-:W-:Y:S01]  /*0930*/  ISETP.GE.AND P2, PT, R0, RZ, PT ;  /* 0x000000ff0000720c */ /* 0x000fe20003f46270 */
[----:B------:R3:W1:Y:S01]  /*0940*/  F2I.FTZ.U32.TRUNC.NTZ R3, R5 ;  /* 0x0000000500037305 */ /* 0x000662000021f000 */
[----:B------:R-:W2:Y:S01]  /*0950*/  LDCU UR69, c[0x0][0x3b0] ;  /* 0x00007600ff4577ac */ /* 0x000ea20008000800 */
[----:B------:R-:W2:Y:S04]  /*0960*/  LDCU UR68, c[0x0][0x3b0] ;  /* 0x00007600ff4477ac */ /* 0x000ea80008000800 */
[----:B------:R-:W-:-:S02]  /*0970*/  @P0 VIADD R2, R2, 0x1 ;  /* 0x0000000102020836 */ /* 0x000fc40000000000 */
[----:B------:R-:W2:Y:S01]  /*0980*/  F2I.FTZ.U32.TRUNC.NTZ R7, R7 ;  /* 0x0000000700077305 */ /* 0x000ea2000021f000 */
[----:B---3--:R-:W-:Y:S01]  /*0990*/  IMAD.SHL.U32 R5, R14, 0x4, RZ ;  /* 0x000000040e057824 */ /* 0x008fe200078e00ff */
[----:B------:R-:W3:Y:S01]  /*09a0*/  LDCU UR63, c[0x0][0x3b0] ;  /* 0x00007600ff3f77ac */ /* 0x000ee20008000800 */
[----:B------:R-:W-:Y:S01]  /*09b0*/  IMAD.MOV.U32 R252, RZ, RZ, R2 ;  /* 0x000000fffffc7224 */ /* 0x000fe200078e0002 */
[----:B------:R-:W-:Y:S01]  /*09c0*/  SHF.R.S32.HI R2, RZ, 0x5, R12 ;  /* 0x00000005ff027819 */ /* 0x000fe2000001140c */
[----:B------:R-:W3:Y:S02]  /*09d0*/  LDCU UR62, c[0x0][0x3b0] ;  /* 0x00007600ff3e77ac */ /* 0x000ee40008000800 */
[----:B------:R-:W-:Y:S01]  /*09e0*/  @!P2 IMAD.MOV R252, RZ, RZ, -R252 ;  /* 0x000000fffffca224 */ /* 0x000fe200078e0afc */
[----:B------:R-:W-:Y:S01]  /*09f0*/  @!P1 LOP3.LUT R252, RZ, R11, RZ, 0x33, !PT ;  /* 0x0000000bfffc9212 */ /* 0x000fe200078e33ff */
[----:B-1----:R-:W-:Y:S01]  /*0a00*/  IMAD.MOV R6, RZ, RZ, -R3 ;  /* 0x000000ffff067224 */ /* 0x002fe200078e0a03 */
[----:B------:R-:W-:-:S03]  /*0a10*/  SGXT R2, R2, 0x1 ;  /* 0x000000010202781a */ /* 0x000fc60000000200 */
[----:B------:R-:W-:Y:S01]  /*0a20*/  IMAD.MOV R0, RZ, RZ, -R252 ;  /* 0x000000ffff007224 */ /* 0x000fe200078e0afc */
[----:B------:R-:W-:Y:S01]  /*0a30*/  LOP3.LUT R5, R5, 0x90, R2, 0x78, !PT ;  /* 0x0000009005057812 */ /* 0x000fe200078e7802 */
[----:B--2---:R-:W-:Y:S02]  /*0a40*/  IMAD.MOV R9, RZ, RZ, -R7 ;  /* 0x000000ffff097224 */ /* 0x004fe400078e0a07 */
[----:B------:R-:W-:Y:S01]  /*0a50*/  IMAD R0, R11, R0, R10 ;  /* 0x000000000b007224 */ /* 0x000fe200078e020a */
[----:B------:R-:W-:Y:S01]  /*0a60*/  LOP3.LUT R10, R12, 0x3f, RZ, 0xc0, !PT ;  /* 0x0000003f0c0a7812 */ /* 0x000fe200078ec0ff */
[----:B------:R1:W-:Y:S01]  /*0a70*/  STL [R1+0x33d8], R5 ;  /* 0x0033d80501007387 */ /* 0x0003e20000100800 */
[----:B------:R-:W-:Y:S02]  /*0a80*/  IMAD.MOV.U32 R2, RZ, RZ, RZ ;  /* 0x000000ffff027224 */ /* 0x000fe400078e00ff */
[----:B------:R-:W-:Y:S02]  /*0a90*/  IMAD.IADD R0, R8, 0x1, R0 ;  /* 0x0000000108007824 */ /* 0x000fe400078e0200 */
[----:B------:R-:W-:-:S02]  /*0aa0*/  IMAD R9, R9, R4, RZ ;  /* 0x0000000409097224 */ /* 0x000fc400078e02ff */
[----:B------:R-:W-:Y:S02]  /*0ab0*/  IMAD R22, R0, 0x100, R10 ;  /* 0x0000010000167824 */ /* 0x000fe400078e020a */
[----:B------:R-:W-:Y:S02]  /*0ac0*/  IMAD.SHL.U32 R252, R252, 0x200, RZ ;  /* 0x00000200fcfc7824 */ /* 0x000fe400078e00ff */
[----:B-1----:R-:W-:Y:S01]  /*0ad0*/  IMAD R5, R6, R13, RZ ;  /* 0x0000000d06057224 */ /* 0x002fe200078e02ff */
[----:B------:R-:W-:Y:S01]  /*0ae0*/  IABS R8, R22 ;  /* 0x0000001600087213 */ /* 0x000fe20000000000 */
[----:B------:R-:W-:Y:S01]  /*0af0*/  IMAD.MOV.U32 R6, RZ, RZ, RZ ;  /* 0x000000ffff067224 */ /* 0x000fe200078e00ff */
[----:B------:R-:W-:Y:S01]  /*0b00*/  STL [R1+0x1590], R22 ;  /* 0x0015901601007387 */ /* 0x000fe20000100800 */
[C---:B------:R-:W-:Y:S02]  /*0b10*/  VIADD R21, R22.reuse, 0x40 ;  /* 0x0000004016157836 */ /* 0x040fe40000000000 */
[----:B------:R-:W-:-:S02]  /*0b20*/  VIADD R20, R22, 0x80 ;  /* 0x0000008016147836 */ /* 0x000fc40000000000 */
[----:B------:R-:W-:Y:S01]  /*0b30*/  IMAD.HI.U32 R2, R3, R5, R2 ;  /* 0x0000000503027227 */ /* 0x000fe200078e0002 */
[----:B------:R-:W-:Y:S02]  /*0b40*/  STL [R1+0x1594], R21 ;  /* 0x0015941501007387 */ /* 0x000fe40000100800 */
[----:B------:R-:W-:Y:S01]  /*0b50*/  IABS R11, R20 ;  /* 0x00000014000b7213 */ /* 0x000fe20000000000 */
[----:B------:R-:W-:Y:S01]  /*0b60*/  VIADD R19, R22, 0xc0 ;  /* 0x000000c016137836 */ /* 0x000fe20000000000 */
[----:B------:R-:W-:Y:S01]  /*0b70*/  STL [R1+0x1598], R20 ;  /* 0x0015981401007387 */ /* 0x000fe20000100800 */
[----:B------:R-:W-:Y:S01]  /*0b80*/  IMAD.HI.U32 R3, R7, R9, R6 ;  /* 0x0000000907037227 */ /* 0x000fe200078e0006 */
[----:B------:R-:W-:Y:S02]  /*0b90*/  IABS R9, R21 ;  /* 0x0000001500097213 */ /* 0x000fe40000000000 */
[----:B------:R-:W-:Y:S01]  /*0ba0*/  IABS R14, R19 ;  /* 0x00000013000e7213 */ /* 0x000fe20000000000 */
[C---:B------:R-:W-:Y:S01]  /*0bb0*/  IMAD.HI.U32 R0, R2.reuse, R8, RZ ;  /* 0x0000000802007227 */ /* 0x040fe200078e00ff */
[----:B------:R-:W-:Y:S01]  /*0bc0*/  SHF.R.U32.HI R7, RZ, 0x5, R12 ;  /* 0x00000005ff077819 */ /* 0x000fe2000001160c */
[----:B------:R-:W-:Y:S02]  /*0bd0*/  STL [R1+0x1654], R19 ;  /* 0x0016541301007387 */ /* 0x000fe40000100800 */
[C---:B------:R-:W-:Y:S01]  /*0be0*/  IMAD.HI.U32 R5, R2.reuse, R9, RZ ;  /* 0x0000000902057227 */ /* 0x040fe200078e00ff */
[----:B------:R-:W-:Y:S01]  /*0bf0*/  SGXT.U32 R7, R7, 0x1 ;  /* 0x000000010707781a */ /* 0x000fe20000000000 */
[----:B------:R-:W-:Y:S02]  /*0c00*/  STL [R1+0x3b20], R252 ;  /* 0x003b20fc01007387 */ /* 0x000fe40000100800 */
[----:B------:R-:W-:Y:S01]  /*0c10*/  IMAD.HI.U32 R6, R2, R11, RZ ;  /* 0x0000000b02067227 */ /* 0x000fe200078e00ff */
[----:B------:R-:W-:-:S03]  /*0c20*/  LOP3.LUT R12, R252, R7, RZ, 0xfc, !PT ;  /* 0x00000007fc0c7212 */ /* 0x000fc600078efcff */
[----:B------:R-:W-:Y:S01]  /*0c30*/  IMAD.HI.U32 R2, R2, R14, RZ ;  /* 0x0000000e02027227 */ /* 0x000fe200078e00ff */
[C---:B------:R-:W-:Y:S02]  /*0c40*/  LOP3.LUT R16, R12.reuse, 0x2, RZ, 0xfc, !PT ;  /* 0x000000020c107812 */ /* 0x040fe400078efcff */
[C---:B------:R-:W-:Y:S01]  /*0c50*/  LOP3.LUT R17, R12.reuse, 0x4, RZ, 0xfc, !PT ;  /* 0x000000040c117812 */ /* 0x040fe200078efcff */
[----:B------:R-:W-:Y:S01]  /*0c60*/  IMAD.MOV R0, RZ, RZ, -R0 ;  /* 0x000000ffff007224 */ /* 0x000fe200078e0a00 */
[----:B------:R-:W-:Y:S01]  /*0c70*/  IABS R99, R16 ;  /* 0x0000001000637213 */ /* 0x000fe20000000000 */
[----:B------:R-:W-:Y:S01]  /*0c80*/  IMAD.MOV R10, RZ, RZ, -R5 ;  /* 0x000000ffff0a7224 */ /* 0x000fe200078e0a05 */
[----:B------:R-:W-:Y:S01]  /*0c90*/  IABS R100, R17 ;  /* 0x0000001100647213 */ /* 0x000fe20000000000 */
[----:B------:R-:W-:Y:S02]  /*0ca0*/  IMAD.MOV R5, RZ, RZ, -R2 ;  /* 0x000000ffff057224 */ /* 0x000fe400078e0a02 */
[C---:B------:R-:W-:Y:S01]  /*0cb0*/  IMAD R0, R13.reuse, R0, R8 ;  /* 0x000000000d007224 */ /* 0x040fe200078e0208 */
[----:B------:R-:W-:Y:S01]  /*0cc0*/  LOP3.LUT R8, R12, 0x1fe, RZ, 0xfc, !PT ;  /* 0x000001fe0c087812 */ /* 0x000fe200078efcff */
[----:B------:R-:W-:-:S02]  /*0cd0*/  IMAD R2, R13, R10, R9 ;  /* 0x0000000a0d027224 */ /* 0x000fc400078e0209 */
[C---:B------:R-:W-:Y:S01]  /*0ce0*/  IMAD R7, R13.reuse, R5, R14 ;  /* 0x000000050d077224 */ /* 0x040fe200078e020e */
[C---:B------:R-:W-:Y:S01]  /*0cf0*/  ISETP.GT.U32.AND P0, PT, R13.reuse, R0, PT ;  /* 0x000000000d00720c */ /* 0x040fe20003f04070 */
[----:B------:R-:W-:Y:S01]  /*0d00*/  IMAD.MOV R6, RZ, RZ, -R6 ;  /* 0x000000ffff067224 */ /* 0x000fe200078e0a06 */
[C---:B------:R-:W-:Y:S02]  /*0d10*/  ISETP.GT.U32.AND P1, PT, R13.reuse, R2, PT ;  /* 0x000000020d00720c */ /* 0x040fe40003f24070 */
[C---:B------:R-:W-:Y:S01]  /*0d20*/  ISETP.GT.U32.AND P3, PT, R13.reuse, R7, PT ;  /* 0x000000070d00720c */ /* 0x040fe20003f64070 */
[C---:B------:R-:W-:Y:S01]  /*0d30*/  IMAD R6, R13.reuse, R6, R11 ;  /* 0x000000060d067224 */ /* 0x040fe200078e020b */
[----:B------:R-:W-:Y:S02]  /*0d40*/  IABS R14, R8 ;  /* 0x00000008000e7213 */ /* 0x000fe40000000000 */
[----:B------:R-:W-:Y:S02]  /*0d50*/  IABS R11, R12 ;  /* 0x0000000c000b7213 */ /* 0x000fe40000000000 */
[----:B------:R-:W-:Y:S01]  /*0d60*/  ISETP.GT.U32.AND P2, PT, R13, R6, PT ;  /* 0x000000060d00720c */ /* 0x000fe20003f44070 */
[----:B------:R-:W-:Y:S01]  /*0d70*/  IMAD.HI.U32 R9, R3, R14, RZ ;  /* 0x0000000e03097227 */ /* 0x000fe200078e00ff */
[----:B------:R-:W-:-:S03]  /*0d80*/  ISETP.GE.AND P4, PT, R8, RZ, PT ;  /* 0x000000ff0800720c */ /* 0x000fc60003f86270 */
[--C-:B------:R-:W-:Y:S02]  /*0d90*/  @!P0 IMAD.IADD R0, R0, 0x1, -R13.reuse ;  /* 0x0000000100008824 */ /* 0x100fe400078e0a0d */
[--C-:B------:R-:W-:Y:S01]  /*0da0*/  @!P1 IMAD.IADD R2, R2, 0x1, -R13.reuse ;  /* 0x0000000102029824 */ /* 0x100fe200078e0a0d */
[----:B------:R-:W-:Y:S01]  /*0db0*/  ISETP.GE.AND P1, PT, R22, RZ, PT ;  /* 0x000000ff1600720c */ /* 0x000fe20003f26270 */
[----:B------:R-:W-:Y:S01]  /*0dc0*/  IMAD.HI.U32 R5, R3, R11, RZ ;  /* 0x0000000b03057227 */ /* 0x000fe200078e00ff */
[C---:B------:R-:W-:Y:S02]  /*0dd0*/  ISETP.GT.U32.AND P5, PT, R13.reuse, R0, PT ;  /* 0x000000000d00720c */ /* 0x040fe40003fa4070 */
[----:B------:R-:W-:Y:S01]  /*0de0*/  ISETP.GT.U32.AND P0, PT, R13, R2, PT ;  /* 0x000000020d00720c */ /* 0x000fe20003f04070 */
[----:B------:R-:W-:Y:S01]  /*0df0*/  @!P3 IMAD.IADD R7, R7, 0x1, -R13 ;  /* 0x000000010707b824 */ /* 0x000fe200078e0a0d */
[----:B------:R-:W-:Y:S01]  /*0e00*/  ISETP.GE.AND P3, PT, R16, RZ, PT ;  /* 0x000000ff1000720c */ /* 0x000fe20003f66270 */
[----:B------:R-:W-:Y:S01]  /*0e10*/  IMAD.MOV R9, RZ, RZ, -R9 ;  /* 0x000000ffff097224 */ /* 0x000fe200078e0a09 */
[----:B------:R-:W-:Y:S01]  /*0e20*/  LOP3.LUT R16, R12, 0x12e, RZ, 0xfc, !PT ;  /* 0x0000012e0c107812 */ /* 0x000fe200078efcff */
[----:B------:R-:W-:Y:S01]  /*0e30*/  IMAD.MOV R10, RZ, RZ, -R5 ;  /* 0x000000ffff0a7224 */ /* 0x000fe200078e0a05 */
[----:B------:R-:W-:Y:S01]  /*0e40*/  ISETP.GT.U32.AND P6, PT, R13, R7, PT ;  /* 0x000000070d00720c */ /* 0x000fe20003fc4070 */
[----:B------:R-:W-:Y:S01]  /*0e50*/  IMAD R9, R4, R9, R14 ;  /* 0x0000000904097224 */ /* 0x000fe200078e020e */
[----:B------:R-:W-:Y:S01]  /*0e60*/  LOP3.LUT R14, R12, 0x42, RZ, 0xfc, !PT ;  /* 0x000000420c0e7812 */ /* 0x000fe200078efcff */
[----:B------:R-:W-:Y:S01]  /*0e70*/  IMAD R11, R4, R10, R11 ;  /* 0x0000000a040b7224 */ /* 0x000fe200078e020b */
[----:B------:R-:W-:Y:S01]  /*0e80*/  LOP3.LUT R10, R12, 0x8, RZ, 0xfc, !PT ;  /* 0x000000080c0a7812 */ /* 0x000fe200078efcff */
[--C-:B------:R-:W-:Y:S01]  /*0e90*/  @!P5 IMAD.IADD R0, R0, 0x1, -R13.reuse ;  /* 0x000000010000d824 */ /* 0x100fe200078e0a0d */
[----:B------:R-:W-:Y:S01]  /*0ea0*/  ISETP.GT.U32.AND P5, PT, R4, R9, PT ;  /* 0x000000090400720c */ /* 0x000fe20003fa4070 */
[--C-:B------:R-:W-:Y:S01]  /*0eb0*/  @!P0 IMAD.IADD R2, R2, 0x1, -R13.reuse ;  /* 0x0000000102028824 */ /* 0x100fe200078e0a0d */
[----:B------:R-:W-:Y:S01]  /*0ec0*/  ISETP.GT.U32.AND P0, PT, R4, R11, PT ;  /* 0x0000000b0400720c */ /* 0x000fe20003f04070 */
[----:B------:R-:W-:Y:S01]  /*0ed0*/  @!P2 IMAD.IADD R6, R6, 0x1, -R13 ;  /* 0x000000010606a824 */ /* 0x000fe200078e0a0d */
[----:B------:R-:W-:Y:S01]  /*0ee0*/  IABS R102, R10 ;  /* 0x0000000a00667213 */ /* 0x000fe20000000000 */
[----:B------:R-:W-:Y:S01]  /*0ef0*/  IMAD.HI.U32 R5, R3, R99, RZ ;  /* 0x0000006303057227 */ /* 0x000fe200078e00ff */
[----:B------:R-:W-:-:S02]  /*0f00*/  IABS R131, R14 ;  /* 0x0000000e00837213 */ /* 0x000fc40000000000 */
[----:B------:R-:W-:Y:S01]  /*0f10*/  ISETP.GT.U32.AND P2, PT, R13, R6, PT ;  /* 0x000000060d00720c */ /* 0x000fe20003f44070 */
[----:B------:R-:W-:Y:S02]  /*0f20*/  IMAD.MOV R5, RZ, RZ, -R5 ;  /* 0x000000ffff057224 */ /* 0x000fe400078e0a05 */
[----:B------:R-:W-:Y:S01]  /*0f30*/  @!P6 IMAD.IADD R7, R7, 0x1, -R13 ;  /* 0x000000010707e824 */ /* 0x000fe200078e0a0d */
[----:B------:R-:W-:Y:S01]  /*0f40*/  ISETP.GE.AND P6, PT, R21, RZ, PT ;  /* 0x000000ff1500720c */ /* 0x000fe20003fc6270 */
[----:B------:R-:W-:Y:S01]  /*0f50*/  @!P1 IMAD.MOV R0, RZ, RZ, -R0 ;  /* 0x000000ffff009224 */ /* 0x000fe200078e0a00 */
[----:B------:R-:W-:Y:S01]  /*0f60*/  ISETP.GE.AND P1, PT, R20, RZ, PT ;  /* 0x000000ff1400720c */ /* 0x000fe20003f26270 */
[C---:B------:R-:W-:Y:S01]  /*0f70*/  IMAD R99, R4.reuse, R5, R99 ;  /* 0x0000000504637224 */ /* 0x040fe200078e0263 */
[----:B------:R-:W-:Y:S01]  /*0f80*/  LOP3.LUT R5, RZ, R18, RZ, 0x33, !PT ;  /* 0x00000012ff057212 */ /* 0x000fe200078e33ff */
[--C-:B------:R-:W-:Y:S01]  /*0f90*/  @!P5 IMAD.IADD R9, R9, 0x1, -R4.reuse ;  /* 0x000000010909d824 */ /* 0x100fe200078e0a04 */
[----:B------:R-:W-:Y:S01]  /*0fa0*/  ISETP.GE.AND P5, PT, R19, RZ, PT ;  /* 0x000000ff1300720c */ /* 0x000fe20003fa6270 */
[----:B------:R-:W-:Y:S01]  /*0fb0*/  @!P0 IMAD.IADD R11, R11, 0x1, -R4 ;  /* 0x000000010b0b8824 */ /* 0x000fe200078e0a04 */
[----:B------:R-:W-:Y:S01]  /*0fc0*/  ISETP.GT.U32.AND P0, PT, R4, R99, PT ;  /* 0x000000630400720c */ /* 0x000fe20003f04070 */
[----:B------:R-:W-:Y:S01]  /*0fd0*/  @!P2 IMAD.IADD R6, R6, 0x1, -R13 ;  /* 0x000000010606a824 */ /* 0x000fe200078e0a0d */
[----:B------:R-:W-:Y:S01]  /*0fe0*/  ISETP.NE.AND P2, PT, R18, RZ, PT ;  /* 0x000000ff1200720c */ /* 0x000fe20003f45270 */
[----:B------:R-:W-:Y:S01]  /*0ff0*/  IMAD.HI.U32 R8, R3, R100, RZ ;  /* 0x0000006403087227 */ /* 0x000fe200078e00ff */
[----:B------:R-:W-:-:S02]  /*1000*/  LOP3.LUT R18, R12, 0x132, RZ, 0xfc, !PT ;  /* 0x000001320c127812 */ /* 0x000fc400078efcff */
[C---:B------:R-:W-:Y:S01]  /*1010*/  SEL R13, R5.reuse, R0, !P2 ;  /* 0x00000000050d7207 */ /* 0x040fe20005000000 */
[----:B------:R-:W-:Y:S01]  /*1020*/  @!P6 IMAD.MOV R2, RZ, RZ, -R2 ;  /* 0x000000ffff02e224 */ /* 0x000fe200078e0a02 */
[C---:B------:R-:W-:Y:S01]  /*1030*/  ISETP.GT.U32.AND P6, PT, R4.reuse, R9, PT ;  /* 0x000000090400720c */ /* 0x040fe20003fc4070 */
[----:B------:R-:W-:Y:S01]  /*1040*/  @!P1 IMAD.MOV R6, RZ, RZ, -R6 ;  /* 0x000000ffff069224 */ /* 0x000fe200078e0a06 */
[----:B------:R-:W-:Y:S01]  /*1050*/  ISETP.GT.U32.AND P1, PT, R4, R11, PT ;  /* 0x0000000b0400720c */ /* 0x000fe20003f24070 */
[----:B------:R-:W-:Y:S01]  /*1060*/  IMAD.MOV R15, RZ, RZ, -R8 ;  /* 0x000000ffff0f7224 */ /* 0x000fe200078e0a08 */
[----:B------:R-:W-:Y:S01]  /*1070*/  LOP3.LUT R8, R12, 0x6, RZ, 0xfc, !PT ;  /* 0x000000060c087812 */ /* 0x000fe200078efcff */
[----:B------:R-:W-:Y:S01]  /*1080*/  @!P5 IMAD.MOV R7, RZ, RZ, -R7 ;  /* 0x000000ffff07d224 */ /* 0x000fe200078e0a07 */
[----:B------:R-:W-:Y:S01]  /*1090*/  SEL R0, R5, R2, !P2 ;  /* 0x0000000205007207 */ /* 0x000fe20005000000 */
[----:B------:R-:W-:Y:S01]  /*10a0*/  @!P0 IMAD.IADD R99, R99, 0x1, -R4 ;  /* 0x0000000163638824 */ /* 0x000fe200078e0a04 */
[C---:B------:R-:W-:Y:S01]  /*10b0*/  SEL R2, R5.reuse, R6, !P2 ;  /* 0x0000000605027207 */ /* 0x040fe20005000000 */
[----:B------:R-:W-:Y:S01]  /*10c0*/  STL [R1+0x68], R13 ;  /* 0x0000680d01007387 */ /* 0x000fe20000100800 */
[----:B------:R-:W-:Y:S01]  /*10d0*/  IABS R101, R8 ;  /* 0x0000000800657213 */ /* 0x000fe20000000000 */
[C---:B------:R-:W-:Y:S01]  /*10e0*/  IMAD R100, R4.reuse, R15, R100 ;  /* 0x0000000f04647224 */ /* 0x040fe200078e0264 */
[----:B------:R-:W-:Y:S01]  /*10f0*/  SEL R5, R5, R7, !P2 ;  /* 0x0000000705057207 */ /* 0x000fe20005000000 */
[----:B------:R1:W-:Y:S01]  /*1100*/  STL [R1+0x64], R0 ;  /* 0x0000640001007387 */ /* 0x0003e20000100800 */
[C---:B------:R-:W-:Y:S01]  /*1110*/  ISETP.GT.U32.AND P5, PT, R4.reuse, R99, PT ;  /* 0x000000630400720c */ /* 0x040fe20003fa4070 */
[--C-:B------:R-:W-:Y:S01]  /*1120*/  @!P1 IMAD.IADD R11, R11, 0x1, -R4.reuse ;  /* 0x000000010b0b9824 */ /* 0x100fe200078e0a04 */
[----:B------:R-:W-:Y:S01]  /*1130*/  ISETP.GT.U32.AND P1, PT, R4, R100, PT ;  /* 0x000000640400720c */ /* 0x000fe20003f24070 */
[----:B------:R2:W-:Y:S01]  /*1140*/  STL [R1+0x60], R2 ;  /* 0x0000600201007387 */ /* 0x0005e20000100800 */
[----:B------:R-:W-:Y:S01]  /*1150*/  @!P6 IMAD.IADD R9, R9, 0x1, -R4 ;  /* 0x000000010909e824 */ /* 0x000fe200078e0a04 */
[----:B------:R-:W-:-:S02]  /*1160*/  LOP3.LUT R6, R12, 0xa, RZ, 0xfc, !PT ;  /* 0x0000000a0c067812 */ /* 0x000fc400078efcff */
[----:B------:R3:W-:Y:S01]  /*1170*/  STL [R1+0x5c], R5 ;  /* 0x00005c0501007387 */ /* 0x0007e20000100800 */
[C---:B------:R-:W-:Y:S01]  /*1180*/  LOP3.LUT R7, R12.reuse, 0xc, RZ, 0xfc, !PT ;  /* 0x0000000c0c077812 */ /* 0x040fe200078efcff */
[C---:B-1----:R-:W-:Y:S01]  /*1190*/  IMAD.HI.U32 R0, R3.reuse, R101, RZ ;  /* 0x0000006503007227 */ /* 0x042fe200078e00ff */
[----:B------:R-:W-:Y:S02]  /*11a0*/  IABS R103, R6 ;  /* 0x0000000600677213 */ /* 0x000fe40000000000 */
[----:B------:R-:W-:Y:S01]  /*11b0*/  IABS R104, R7 ;  /* 0x0000000700687213 */ /* 0x000fe20000000000 */
[----:B--2---:R-:W-:Y:S01]  /*11c0*/  IMAD.HI.U32 R2, R3, R102, RZ ;  /* 0x0000006603027227 */ /* 0x004fe200078e00ff */
[C---:B------:R-:W-:Y:S02]  /*11d0*/  ISETP.GE.AND P2, PT, R12.reuse, RZ, PT ;  /* 0x000000ff0c00720c */ /* 0x040fe40003f46270 */
[----:B------:R-:W-:Y:S01]  /*11e0*/  ISETP.GE.AND P0, PT, R17, RZ, PT ;  /* 0x000000ff1100720c */ /* 0x000fe20003f06270 */
[----:B------:R-:W-:Y:S01]  /*11f0*/  IMAD.MOV R0, RZ, RZ, -R0 ;  /* 0x000000ffff007224 */ /* 0x000fe200078e0a00 */
[C---:B------:R-:W-:Y:S01]  /*1200*/  LOP3.LUT R13, R12.reuse, 0x22, RZ, 0xfc, !PT ;  /* 0x000000220c0d7812 */ /* 0x040fe200078efcff */
[----:B---3--:R-:W-:Y:S01]  /*1210*/  IMAD.MOV R5, RZ, RZ, -R2 ;  /* 0x000000ffff057224 */ /* 0x008fe200078e0a02 */
[----:B------:R-:W-:Y:S01]  /*1220*/  LOP3.LUT R15, R12, 0x4a, RZ, 0xfc, !PT ;  /* 0x0000004a0c0f7812 */ /* 0x000fe200078efcff */
[C---:B------:R-:W-:Y:S01]  /*1230*/  IMAD R101, R4.reuse, R0, R101 ;  /* 0x0000000004657224 */ /* 0x040fe200078e0265 */
[----:B------:R-:W-:Y:S01]  /*1240*/  IABS R115, R13 ;  /* 0x0000000d00737213 */ /* 0x000fe20000000000 */
[C---:B------:R-:W-:Y:S01]  /*1250*/  IMAD R102, R4.reuse, R5, R102 ;  /* 0x0000000504667224 */ /* 0x040fe200078e0266 */
[----:B------:R-:W-:Y:S01]  /*1260*/  IABS R135, R15 ;  /* 0x0000000f00877213 */ /* 0x000fe20000000000 */
[--C-:B------:R-:W-:Y:S01]  /*1270*/  @!P5 IMAD.IADD R99, R99, 0x1, -R4.reuse ;  /* 0x000000016363d824 */ /* 0x100fe200078e0a04 */
[----:B------:R-:W-:Y:S01]  /*1280*/  ISETP.GT.U32.AND P6, PT, R4, R101, PT ;  /* 0x000000650400720c */ /* 0x000fe20003fc4070 */
[----:B------:R-:W-:Y:S01]  /*1290*/  @!P1 IMAD.IADD R100, R100, 0x1, -R4 ;  /* 0x0000000164649824 */ /* 0x000fe200078e0a04 */
[----:B------:R-:W-:Y:S01]  /*12a0*/  ISETP.GT.U32.AND P5, PT, R4, R102, PT ;  /* 0x000000660400720c */ /* 0x000fe20003fa4070 */
[----:B------:R-:W-:Y:S01]  /*12b0*/  IMAD.MOV.U32 R2, RZ, RZ, R9 ;  /* 0x000000ffff027224 */ /* 0x000fe200078e0009 */
[----:B------:R-:W-:Y:S01]  /*12c0*/  LOP3.LUT R9, R12, 0x10, RZ, 0xfc, !PT ;  /* 0x000000100c097812 */ /* 0x000fe200078efcff */
[----:B------:R-:W-:Y:S01]  /*12d0*/  IMAD.HI.U32 R0, R3, R103, RZ ;  /* 0x0000006703007227 */ /* 0x000fe200078e00ff */
[----:B------:R-:W-:-:S02]  /*12e0*/  ISETP.GE.AND P1, PT, R10, RZ, PT ;  /* 0x000000ff0a00720c */ /* 0x000fc40003f26270 */
[----:B------:R-:W-:Y:S01]  /*12f0*/  IABS R106, R9 ;  /* 0x00000009006a7213 */ /* 0x000fe20000000000 */
[----:B------:R-:W-:Y:S01]  /*1300*/  @!P4 IMAD.MOV R2, RZ, RZ, -R2 ;  /* 0x000000ffff02c224 */ /* 0x000fe200078e0a02 */
[C---:B------:R-:W-:Y:S01]  /*1310*/  LOP3.LUT R10, R12.reuse, 0x20, RZ, 0xfc, !PT ;  /* 0x000000200c0a7812 */ /* 0x040fe200078efcff */
[----:B------:R-:W-:Y:S01]  /*1320*/  IMAD.MOV R5, RZ, RZ, -R0 ;  /* 0x000000ffff057224 */ /* 0x000fe200078e0a00 */
[----:B------:R-:W-:Y:S01]  /*1330*/  LOP3.LUT R17, R12, 0x130, RZ, 0xfc, !PT ;  /* 0x000001300c117812 */ /* 0x000fe200078efcff */
[--C-:B------:R-:W-:Y:S01]  /*1340*/  @!P6 IMAD.IADD R101, R101, 0x1, -R4.reuse ;  /* 0x000000016565e824 */ /* 0x100fe200078e0a04 */
[----:B------:R-:W-:Y:S01]  /*1350*/  ISETP.GT.U32.AND P6, PT, R4, R100, PT ;  /* 0x000000640400720c */ /* 0x000fe20003fc4070 */
[----:B------:R-:W-:Y:S01]  /*1360*/  @!P5 IMAD.IADD R102, R102, 0x1, -R4 ;  /* 0x000000016666d824 */ /* 0x000fe200078e0a04 */
[----:B------:R-:W-:Y:S01]  /*1370*/  IABS R114, R10 ;  /* 0x0000000a00727213 */ /* 0x000fe20000000000 */
[----:B------:R-:W-:Y:S01]  /*1380*/  IMAD.HI.U32 R0, R3, R104, RZ ;  /* 0x0000006803007227 */ /* 0x000fe200078e00ff */
[----:B------:R-:W-:-:S02]  /*1390*/  ISETP.GT.U32.AND P5, PT, R4, R101, PT ;  /* 0x000000650400720c */ /* 0x000fc40003fa4070 */
[C---:B------:R-:W-:Y:S01]  /*13a0*/  ISETP.GT.U32.AND P4, PT, R4.reuse, R102, PT ;  /* 0x000000660400720c */ /* 0x040fe20003f84070 */
[----:B------:R-:W-:Y:S01]  /*13b0*/  IMAD R103, R4, R5, R103 ;  /* 0x0000000504677224 */ /* 0x000fe200078e0267 */
[----:B------:R-:W-:Y:S01]  /*13c0*/  LOP3.LUT R19, R12, 0x134, RZ, 0xfc, !PT ;  /* 0x000001340c137812 */ /* 0x000fe200078efcff */
[----:B------:R-:W-:Y:S02]  /*13d0*/  IMAD.MOV R5, RZ, RZ, -R0 ;  /* 0x000000ffff057224 */ /* 0x000fe400078e0a00 */
[----:B------:R-:W-:Y:S01]  /*13e0*/  @!P2 IMAD.MOV R11, RZ, RZ, -R11 ;  /* 0x000000ffff0ba224 */ /* 0x000fe200078e0a0b */
[----:B------:R-:W-:Y:S01]  /*13f0*/  ISETP.GE.AND P2, PT, R8, RZ, PT ;  /* 0x000000ff0800720c */ /* 0x000fe20003f46270 */
[----:B------:R-:W-:Y:S01]  /*1400*/  @!P6 IMAD.IADD R100, R100, 0x1, -R4 ;  /* 0x000000016464e824 */ /* 0x000fe200078e0a04 */
[C---:B------:R-:W-:Y:S01]  /*1410*/  ISETP.GT.U32.AND P6, PT, R4.reuse, R103, PT ;  /* 0x000000670400720c */ /* 0x040fe20003fc4070 */
[----:B------:R-:W-:Y:S01]  /*1420*/  IMAD R104, R4, R5, R104 ;  /* 0x0000000504687224 */ /* 0x000fe200078e0268 */
[----:B------:R-:W-:Y:S01]  /*1430*/  LOP3.LUT R8, R12, 0xe, RZ, 0xfc, !PT ;  /* 0x0000000e0c087812 */ /* 0x000fe200078efcff */
[--C-:B------:R-:W-:Y:S01]  /*1440*/  @!P5 IMAD.IADD R101, R101, 0x1, -R4.reuse ;  /* 0x000000016565d824 */ /* 0x100fe200078e0a04 */
[----:B------:R-:W-:Y:S01]  /*1450*/  ISETP.GE.AND P5, PT, R6, RZ, PT ;  /* 0x000000ff0600720c */ /* 0x000fe20003fa6270 */
[----:B------:R-:W-:Y:S01]  /*1460*/  @!P4 IMAD.IADD R102, R102, 0x1, -R4 ;  /* 0x000000016666c824 */ /* 0x000fe200078e0a04 */
[----:B------:R-:W-:Y:S01]  /*1470*/  ISETP.GT.U32.AND P4, PT, R4, R104, PT ;  /* 0x000000680400720c */ /* 0x000fe20003f84070 */
[----:B------:R-:W-:Y:S01]  /*1480*/  IMAD.HI.U32 R5, R3, R106, RZ ;  /* 0x0000006a03057227 */ /* 0x000fe200078e00ff */
[----:B------:R-:W-:Y:S01]  /*1490*/  IABS R105, R8 ;  /* 0x0000000800697213 */ /* 0x000fe20000000000 */
[----:B------:R1:W-:Y:S01]  /*14a0*/  STL [R1+0x3c38], R11 ;  /* 0x003c380b01007387 */ /* 0x0003e20000100800 */
[----:B------:R-:W-:Y:S01]  /*14b0*/  LOP3.LUT R6, R12, 0x12, RZ, 0xfc, !PT ;  /* 0x000000120c067812 */ /* 0x000fe200078efcff */
[----:B------:R-:W-:-:S02]  /*14c0*/  IMAD.MOV R5, RZ, RZ, -R5 ;  /* 0x000000ffff057224 */ /* 0x000fc400078e0a05 */
[--C-:B------:R-:W-:Y:S01]  /*14d0*/  @!P6 IMAD.IADD R103, R103, 0x1, -R4.reuse ;  /* 0x000000016767e824 */ /* 0x100fe200078e0a04 */
[----:B------:R-:W-:Y:S01]  /*14e0*/  ISETP.GE.AND P6, PT, R7, RZ, PT ;  /* 0x000000ff0700720c */ /* 0x000fe20003fc6270 */
[C---:B------:R-:W-:Y:S01]  /*14f0*/  IMAD.HI.U32 R0, R3.reuse, R105, RZ ;  /* 0x0000006903007227 */ /* 0x040fe200078e00ff */
[----:B------:R-:W-:Y:S01]  /*1500*/  LOP3.LUT R7, R12, 0x14, RZ, 0xfc, !PT ;  /* 0x000000140c077812 */ /* 0x000fe200078efcff */
[----:B------:R-:W-:Y:S01]  /*1510*/  STL [R1+0x3c20], R2 ;  /* 0x003c200201007387 */ /* 0x000fe20000100800 */
[----:B------:R-:W-:Y:S01]  /*1520*/  IABS R107, R6 ;  /* 0x00000006006b7213 */ /* 0x000fe20000000000 */
[----:B------:R-:W-:Y:S01]  /*1530*/  @!P4 IMAD.IADD R104, R104, 0x1, -R4 ;  /* 0x000000016868c824 */ /* 0x000fe200078e0a04 */
[----:B------:R-:W-:Y:S01]  /*1540*/  IABS R108, R7 ;  /* 0x00000007006c7213 */ /* 0x000fe20000000000 */
[----:B------:R-:W-:Y:S01]  /*1550*/  @!P3 IMAD.MOV R99, RZ, RZ, -R99 ;  /* 0x000000ffff63b224 */ /* 0x000fe200078e0a63 */
[C---:B------:R-:W-:Y:S01]  /*1560*/  ISETP.GT.U32.AND P3, PT, R4.reuse, R103, PT ;  /* 0x000000670400720c */ /* 0x040fe20003f64070 */
[----:B------:R-:W-:Y:S01]  /*1570*/  IMAD.MOV R0, RZ, RZ, -R0 ;  /* 0x000000ffff007224 */ /* 0x000fe200078e0a00 */
[C---:B------:R-:W-:Y:S01]  /*1580*/  ISETP.GT.U32.AND P4, PT, R4.reuse, R104, PT ;  /* 0x000000680400720c */ /* 0x040fe20003f84070 */
[C---:B------:R-:W-:Y:S01]  /*1590*/  IMAD R106, R4.reuse, R5, R106 ;  /* 0x00000005046a7224 */ /* 0x040fe200078e026a */
[----:B------:R2:W-:Y:S01]  /*15a0*/  STL [R1+0x3c34], R99 ;  /* 0x003c346301007387 */ /* 0x0005e20000100800 */
[----:B------:R-:W-:Y:S01]  /*15b0*/  IMAD R105, R4, R0, R105 ;  /* 0x0000000004697224 */ /* 0x000fe200078e0269 */
[----:B-1----:R-:W-:Y:S01]  /*15c0*/  LOP3.LUT R11, R12, 0x1ce, RZ, 0xfc, !PT ;  /* 0x000001ce0c0b7812 */ /* 0x002fe200078efcff */
[----:B------:R-:W-:-:S04]  /*15d0*/  IMAD.HI.U32 R0, R3, R107, RZ ;  /* 0x0000006b03007227 */ /* 0x000fc800078e00ff */
[----:B------:R-:W-:Y:S01]  /*15e0*/  @!P2 IMAD.MOV R101, RZ, RZ, -R101 ;  /* 0x000000ffff65a224 */ /* 0x000fe200078e0a65 */
[----:B------:R-:W-:Y:S01]  /*15f0*/  ISETP.GT.U32.AND P2, PT, R4, R106, PT ;  /* 0x0000006a0400720c */ /* 0x000fe20003f44070 */
[----:B------:R-:W-:Y:S01]  /*1600*/  IMAD.HI.U32 R5, R3, R108, RZ ;  /* 0x0000006c03057227 */ /* 0x000fe200078e00ff */
[----:B--2---:R-:W-:-:S03]  /*1610*/  LOP3.LUT R99, R12, 0x1cc, RZ, 0xfc, !PT ;  /* 0x000001cc0c637812 */ /* 0x004fc600078efcff */
[----:B------:R-:W-:Y:S02]  /*1620*/  IMAD.MOV R0, RZ, RZ, -R0 ;  /* 0x000000ffff007224 */ /* 0x000fe400078e0a00 */
[--C-:B------:R-:W-:Y:S01]  /*1630*/  @!P3 IMAD.IADD R103, R103, 0x1, -R4.reuse ;  /* 0x000000016767b824 */ /* 0x100fe200078e0a04 */
[----:B------:R-:W-:Y:S01]  /*1640*/  ISETP.GE.AND P3, PT, R9, RZ, PT ;  /* 0x000000ff0900720c */ /* 0x000fe20003f66270 */
[----:B------:R-:W-:Y:S01]  /*1650*/  IMAD.MOV R5, RZ, RZ, -R5 ;  /* 0x000000ffff057224 */ /* 0x000fe200078e0a05 */
[----:B------:R-:W-:Y:S01]  /*1660*/  LOP3.LUT R9, R12, 0x1e, RZ, 0xfc, !PT ;  /* 0x0000001e0c097812 */ /* 0x000fe200078efcff */
[----:B------:R-:W-:Y:S02]  /*1670*/  IMAD R107, R4, R0, R107 ;  /* 0x00000000046b7224 */ /* 0x000fe400078e026b */
[----:B------:R-:W-:Y:S01]  /*1680*/  @!P4 IMAD.IADD R104, R104, 0x1, -R4 ;  /* 0x000000016868c824 */ /* 0x000fe200078e0a04 */
[----:B------:R-:W-:Y:S01]  /*1690*/  ISETP.GE.AND P4, PT, R6, RZ, PT ;  /* 0x000000ff0600720c */ /* 0x000fe20003f86270 */
[----:B------:R-:W-:Y:S01]  /*16a0*/  IMAD R108, R4, R5, R108 ;  /* 0x00000005046c7224 */ /* 0x000fe200078e026c */
[----:B------:R-:W-:Y:S01]  /*16b0*/  LOP3.LUT R5, R12, 0x16, RZ, 0xfc, !PT ;  /* 0x000000160c057812 */ /* 0x000fe200078efcff */
[----:B------:R-:W-:Y:S01]  /*16c0*/  @!P5 IMAD.MOV R103, RZ, RZ, -R103 ;  /* 0x000000ffff67d224 */ /* 0x000fe200078e0a67 */
[----:B------:R-:W-:Y:S01]  /*16d0*/  ISETP.GT.U32.AND P5, PT, R4, R107, PT ;  /* 0x0000006b0400720c */ /* 0x000fe20003fa4070 */
[----:B------:R-:W-:Y:S01]  /*16e0*/  @!P2 IMAD.IADD R106, R106, 0x1, -R4 ;  /* 0x000000016a6aa824 */ /* 0x000fe200078e0a04 */
[----:B------:R-:W-:Y:S01]  /*16f0*/  LOP3.LUT R6, R12, 0x18, RZ, 0xfc, !PT ;  /* 0x000000180c067812 */ /* 0x000fe200078efcff */
[----:B------:R-:W-:Y:S01]  /*1700*/  @!P6 IMAD.MOV R104, RZ, RZ, -R104 ;  /* 0x000000ffff68e224 */ /* 0x000fe200078e0a68 */
[C---:B------:R-:W-:Y:S01]  /*1710*/  ISETP.GT.U32.AND P6, PT, R4.reuse, R108, PT ;  /* 0x0000006c0400720c */ /* 0x040fe20003fc4070 */
[----:B------:R-:W-:Y:S01]  /*1720*/  @!P0 IMAD.MOV R100, RZ, RZ, -R100 ;  /* 0x000000ffff648224 */ /* 0x000fe200078e0a64 */
[C---:B------:R-:W-:Y:S01]  /*1730*/  ISETP.GT.U32.AND P0, PT, R4.reuse, R105, PT ;  /* 0x000000690400720c */ /* 0x040fe20003f04070 */
[----:B------:R-:W-:Y:S01]  /*1740*/  @!P1 IMAD.MOV R102, RZ, RZ, -R102 ;  /* 0x000000ffff669224 */ /* 0x000fe200078e0a66 */
[----:B------:R-:W-:-:S02]  /*1750*/  ISETP.GT.U32.AND P2, PT, R4, R106, PT ;  /* 0x0000006a0400720c */ /* 0x000fc40003f44070 */
[----:B------:R-:W-:Y:S01]  /*1760*/  IABS R109, R5 ;  /* 0x00000005006d7213 */ /* 0x000fe20000000000 */
[----:B------:R-:W-:Y:S01]  /*1770*/  STL [R1+0x3c3c], R100 ;  /* 0x003c3c6401007387 */ /* 0x000fe20000100800 */
[----:B------:R-:W-:Y:S01]  /*1780*/  IABS R110, R6 ;  /* 0x00000006006e7213 */ /* 0x000fe20000000000 */
[--C-:B------:R-:W-:Y:S01]  /*1790*/  @!P5 IMAD.IADD R107, R107, 0x1, -R4.reuse ;  /* 0x000000016b6bd824 */ /* 0x100fe200078e0a04 */
[----:B------:R-:W-:Y:S01]  /*17a0*/  ISETP.GE.AND P1, PT, R8, RZ, PT ;  /* 0x000000ff0800720c */ /* 0x000fe20003f26270 */
[----:B------:R-:W-:Y:S01]  /*17b0*/  IMAD.HI.U32 R0, R3, R109, RZ ;  /* 0x0000006d03007227 */ /* 0x000fe200078e00ff */
[----:B------:R-:W-:Y:S02]  /*17c0*/  LOP3.LUT R8, R12, 0x1a, RZ, 0xfc, !PT ;  /* 0x0000001a0c087812 */ /* 0x000fe400078efcff */
[----:B------:R-:W-:Y:S01]  /*17d0*/  ISETP.GT.U32.AND P5, PT, R4, R107, PT ;  /* 0x0000006b0400720c */ /* 0x000fe20003fa4070 */
[--C-:B------:R-:W-:Y:S01]  /*17e0*/  @!P6 IMAD.IADD R108, R108, 0x1, -R4.reuse ;  /* 0x000000016c6ce824 */ /* 0x100fe200078e0a04 */
[----:B------:R-:W-:Y:S01]  /*17f0*/  IABS R111, R8 ;  /* 0x00000008006f7213 */ /* 0x000fe20000000000 */
[--C-:B------:R-:W-:Y:S01]  /*1800*/  @!P0 IMAD.IADD R105, R105, 0x1, -R4.reuse ;  /* 0x0000000169698824 */ /* 0x100fe200078e0a04 */
[----:B------:R-:W-:Y:S01]  /*1810*/  IABS R113, R9 ;  /* 0x0000000900717213 */ /* 0x000fe20000000000 */
[----:B------:R-:W-:Y:S01]  /*1820*/  @!P2 IMAD.IADD R106, R106, 0x1, -R4 ;  /* 0x000000016a6aa824 */ /* 0x000fe200078e0a04 */
[----:B------:R-:W-:Y:S01]  /*1830*/  ISETP.GE.AND P2, PT, R5, RZ, PT ;  /* 0x000000ff0500720c */ /* 0x000fe20003f46270 */
[----:B------:R-:W-:Y:S01]  /*1840*/  IMAD.HI.U32 R5, R3, R110, RZ ;  /* 0x0000006e03057227 */ /* 0x000fe200078e00ff */
[----:B------:R-:W-:-:S02]  /*1850*/  ISETP.GT.U32.AND P6, PT, R4, R108, PT ;  /* 0x0000006c0400720c */ /* 0x000fc40003fc4070 */
[C---:B------:R-:W-:Y:S01]  /*1860*/  ISETP.GT.U32.AND P0, PT, R4.reuse, R105, PT ;  /* 0x000000690400720c */ /* 0x040fe20003f04070 */
[----:B------:R-:W-:Y:S02]  /*1870*/  IMAD.MOV R0, RZ, RZ, -R0 ;  /* 0x000000ffff007224 */ /* 0x000fe400078e0a00 */
[----:B------:R-:W-:Y:S02]  /*1880*/  IMAD.MOV R5, RZ, RZ, -R5 ;  /* 0x000000ffff057224 */ /* 0x000fe400078e0a05 */
[C---:B------:R-:W-:Y:S02]  /*1890*/  IMAD R109, R4.reuse, R0, R109 ;  /* 0x00000000046d7224 */ /* 0x040fe400078e026d */
[C---:B------:R-:W-:Y:S02]  /*18a0*/  IMAD R110, R4.reuse, R5, R110 ;  /* 0x00000005046e7224 */ /* 0x040fe400078e026e */
[--C-:B------:R-:W-:Y:S01]  /*18b0*/  @!P5 IMAD.IADD R107, R107, 0x1, -R4.reuse ;  /* 0x000000016b6bd824 */ /* 0x100fe200078e0a04 */
[----:B------:R-:W-:Y:S01]  /*18c0*/  ISETP.GT.U32.AND P5, PT, R4, R109, PT ;  /* 0x0000006d0400720c */ /* 0x000fe20003fa4070 */
[--C-:B------:R-:W-:Y:S01]  /*18d0*/  @!P6 IMAD.IADD R108, R108, 0x1, -R4.reuse ;  /* 0x000000016c6ce824 */ /* 0x100fe200078e0a04 */
[----:B------:R-:W-:Y:S01]  /*18e0*/  ISETP.GT.U32.AND P6, PT, R4, R110, PT ;  /* 0x0000006e0400720c */ /* 0x000fe20003fc4070 */
[----:B------:R-:W-:Y:S01]  /*18f0*/  @!P0 IMAD.IADD R105, R105, 0x1, -R4 ;  /* 0x0000000169698824 */ /* 0x000fe200078e0a04 */
[----:B------:R-:W-:Y:S01]  /*1900*/  ISETP.GE.AND P0, PT, R7, RZ, PT ;  /* 0x000000ff0700720c */ /* 0x000fe20003f06270 */
[----:B------:R-:W-:-:S04]  /*1910*/  IMAD.HI.U32 R0, R3, R111, RZ ;  /* 0x0000006f03007227 */ /* 0x000fc800078e00ff */
[----:B------:R-:W-:Y:S01]  /*1920*/  @!P1 IMAD.MOV R105, RZ, RZ, -R105 ;  /* 0x000000ffff699224 */ /* 0x000fe200078e0a69 */
[----:B------:R-:W-:Y:S01]  /*1930*/  ISETP.GE.AND P1, PT, R6, RZ, PT ;  /* 0x000000ff0600720c */ /* 0x000fe20003f26270 */
[----:B------:R-:W-:Y:S01]  /*1940*/  IMAD.MOV R0, RZ, RZ, -R0 ;  /* 0x000000ffff007224 */ /* 0x000fe200078e0a00 */
[----:B------:R-:W-:Y:S01]  /*1950*/  LOP3.LUT R6, R12, 0x1c, RZ, 0xfc, !PT ;  /* 0x0000001c0c067812 */ /* 0x000fe200078efcff */
[--C-:B------:R-:W-:Y:S02]  /*1960*/  @!P5 IMAD.IADD R109, R109, 0x1, -R4.reuse ;  /* 0x000000016d6dd824 */ /* 0x100fe400078e0a04 */
[----:B------:R-:W-:Y:S01]  /*1970*/  @!P6 IMAD.IADD R110, R110, 0x1, -R4 ;  /* 0x000000016e6ee824 */ /* 0x000fe200078e0a04 */
[----:B------:R-:W-:Y:S01]  /*1980*/  IABS R112, R6 ;  /* 0x0000000600707213 */ /* 0x000fe20000000000 */
[C---:B------:R-:W-:Y:S01]  /*1990*/  IMAD R111, R4.reuse, R0, R111 ;  /* 0x00000000046f7224 */ /* 0x040fe200078e026f */
[C---:B------:R-:W-:Y:S01]  /*19a0*/  ISETP.GT.U32.AND P6, PT, R4.reuse, R109, PT ;  /* 0x0000006d0400720c */ /* 0x040fe20003fc4070 */
[----:B------:R-:W-:Y:S01]  /*19b0*/  @!P4 IMAD.MOV R107, RZ, RZ, -R107 ;  /* 0x000000ffff6bc224 */ /* 0x000fe200078e0a6b */
[C---:B------:R-:W-:Y:S01]  /*19c0*/  ISETP.GT.U32.AND P4, PT, R4.reuse, R110, PT ;  /* 0x0000006e0400720c */ /* 0x040fe20003f84070 */
[----:B------:R-:W-:Y:S01]  /*19d0*/  IMAD.HI.U32 R0, R3, R112, RZ ;  /* 0x0000007003007227 */ /* 0x000fe200078e00ff */
[----:B------:R-:W-:-:S03]  /*19e0*/  ISETP.GT.U32.AND P5, PT, R4, R111, PT ;  /* 0x0000006f0400720c */ /* 0x000fc60003fa4070 */
[----:B------:R-:W-:Y:S02]  /*19f0*/  IMAD.MOV R7, RZ, RZ, -R0 ;  /* 0x000000ffff077224 */ /* 0x000fe400078e0a00 */
[----:B------:R-:W-:-:S04]  /*1a00*/  IMAD.HI.U32 R0, R3, R114, RZ ;  /* 0x0000007203007227 */ /* 0x000fc800078e00ff */
[C---:B------:R-:W-:Y:S02]  /*1a10*/  IMAD R112, R4.reuse, R7, R112 ;  /* 0x0000000704707224 */ /* 0x040fe400078e0270 */
[----:B------:R-:W-:Y:S02]  /*1a20*/  @!P6 IMAD.IADD R109, R109, 0x1, -R4 ;  /* 0x000000016d6de824 */ /* 0x000fe400078e0a04 */
[----:B------:R-:W-:Y:S01]  /*1a30*/  IMAD.MOV R7, RZ, RZ, -R0 ;  /* 0x000000ffff077224 */ /* 0x000fe200078e0a00 */
[----:B------:R-:W-:Y:S01]  /*1a40*/  ISETP.GT.U32.AND P6, PT, R4, R112, PT ;  /* 0x000000700400720c */ /* 0x000fe20003fc4070 */
[----:B------:R-:W-:-:S04]  /*1a50*/  IMAD.HI.U32 R5, R3, R113, RZ ;  /* 0x0000007103057227 */ /* 0x000fc800078e00ff */
[----:B------:R-:W-:Y:S01]  /*1a60*/  IMAD R114, R4, R7, R114 ;  /* 0x0000000704727224 */ /* 0x000fe200078e0272 */
[----:B------:R-:W-:Y:S01]  /*1a70*/  LOP3.LUT R7, R12, 0x24, RZ, 0xfc, !PT ;  /* 0x000000240c077812 */ /* 0x000fe200078efcff */
[----:B------:R-:W-:Y:S02]  /*1a80*/  IMAD.MOV R5, RZ, RZ, -R5 ;  /* 0x000000ffff057224 */ /* 0x000fe400078e0a05 */
[--C-:B------:R-:W-:Y:S01]  /*1a90*/  @!P4 IMAD.IADD R110, R110, 0x1, -R4.reuse ;  /* 0x000000016e6ec824 */ /* 0x100fe200078e0a04 */
[----:B------:R-:W-:Y:S01]  /*1aa0*/  IABS R116, R7 ;  /* 0x0000000700747213 */ /* 0x000fe20000000000 */
[----:B------:R-:W-:Y:S01]  /*1ab0*/  IMAD R113, R4, R5, R113 ;  /* 0x0000000504717224 */ /* 0x000fe200078e0271 */
[----:B------:R-:W-:Y:S01]  /*1ac0*/  ISETP.GE.AND P4, PT, R9, RZ, PT ;  /* 0x000000ff0900720c */ /* 0x000fe20003f86270 */
[----:B------:R-:W-:Y:S01]  /*1ad0*/  @!P6 IMAD.IADD R112, R112, 0x1, -R4 ;  /* 0x000000017070e824 */ /* 0x000fe200078e0a04 */
[----:B------:R-:W-:Y:S01]  /*1ae0*/  ISETP.GT.U32.AND P6, PT, R4, R114, PT ;  /* 0x000000720400720c */ /* 0x000fe20003fc4070 */
[----:B------:R-:W-:Y:S01]  /*1af0*/  @!P1 IMAD.MOV R110, RZ, RZ, -R110 ;  /* 0x000000ffff6e9224 */ /* 0x000fe200078e0a6e */
[----:B------:R-:W-:Y:S01]  /*1b00*/  LOP3.LUT R9, R12, 0x28, RZ, 0xfc, !PT ;  /* 0x000000280c097812 */ /* 0x000fe200078efcff */
[----:B------:R-:W-:Y:S01]  /*1b10*/  IMAD.HI.U32 R5, R3, R115, RZ ;  /* 0x0000007303057227 */ /* 0x000fe200078e00ff */
[----:B------:R-:W-:-:S02]  /*1b20*/  ISETP.GT.U32.AND P1, PT, R4, R112, PT ;  /* 0x000000700400720c */ /* 0x000fc40003f24070 */
[----:B------:R-:W-:Y:S01]  /*1b30*/  IABS R118, R9 ;  /* 0x0000000900767213 */ /* 0x000fe20000000000 */
[----:B------:R-:W-:Y:S02]  /*1b40*/  @!P5 IMAD.IADD R111, R111, 0x1, -R4 ;  /* 0x000000016f6fd824 */ /* 0x000fe400078e0a04 */
[----:B------:R-:W-:Y:S02]  /*1b50*/  IMAD.MOV R5, RZ, RZ, -R5 ;  /* 0x000000ffff057224 */ /* 0x000fe400078e0a05 */
[----:B------:R-:W-:Y:S01]  /*1b60*/  IMAD.HI.U32 R0, R3, R116, RZ ;  /* 0x0000007403007227 */ /* 0x000fe200078e00ff */
[----:B------:R-:W-:-:S03]  /*1b70*/  ISETP.GT.U32.AND P5, PT, R4, R111, PT ;  /* 0x0000006f0400720c */ /* 0x000fc60003fa4070 */
[----:B------:R-:W-:Y:S02]  /*1b80*/  @!P6 IMAD.IADD R114, R114, 0x1, -R4 ;  /* 0x000000017272e824 */ /* 0x000fe400078e0a04 */
[C---:B------:R-:W-:Y:S02]  /*1b90*/  IMAD R115, R4.reuse, R5, R115 ;  /* 0x0000000504737224 */ /* 0x040fe400078e0273 */
[----:B------:R-:W-:Y:S01]  /*1ba0*/  IMAD.MOV R5, RZ, RZ, -R0 ;  /* 0x000000ffff057224 */ /* 0x000fe200078e0a00 */
[----:B------:R-:W-:Y:S01]  /*1bb0*/  ISETP.GT.U32.AND P6, PT, R4, R114, PT ;  /* 0x000000720400720c */ /* 0x000fe20003fc4070 */
[----:B------:R-:W-:Y:S01]  /*1bc0*/  @!P1 IMAD.IADD R112, R112, 0x1, -R4 ;  /* 0x0000000170709824 */ /* 0x000fe200078e0a04 */
[C---:B------:R-:W-:Y:S01]  /*1bd0*/  ISETP.GT.U32.AND P1, PT, R4.reuse, R115, PT ;  /* 0x000000730400720c */ /* 0x040fe20003f24070 */
[C---:B------:R-:W-:Y:S02]  /*1be0*/  IMAD R116, R4.reuse, R5, R116 ;  /* 0x0000000504747224 */ /* 0x040fe400078e0274 */
[----:B------:R-:W-:Y:S01]  /*1bf0*/  @!P2 IMAD.MOV R109, RZ, RZ, -R109 ;  /* 0x000000ffff6da224 */ /* 0x000fe200078e0a6d */
[----:B------:R-:W-:Y:S01]  /*1c00*/  ISETP.GT.U32.AND P2, PT, R4, R113, PT ;  /* 0x000000710400720c */ /* 0x000fe20003f44070 */
[----:B------:R-:W-:Y:S01]  /*1c10*/  @!P5 IMAD.IADD R111, R111, 0x1, -R4 ;  /* 0x000000016f6fd824 */ /* 0x000fe200078e0a04 */
[----:B------:R-:W-:Y:S01]  /*1c20*/  ISETP.GE.AND P5, PT, R10, RZ, PT ;  /* 0x000000ff0a00720c */ /* 0x000fe20003fa6270 */
[----:B------:R-:W-:Y:S01]  /*1c30*/  @!P3 IMAD.MOV R106, RZ, RZ, -R106 ;  /* 0x000000ffff6ab224 */ /* 0x000fe200078e0a6a */
[----:B------:R-:W-:Y:S01]  /*1c40*/  ISETP.GE.AND P3, PT, R8, RZ, PT ;  /* 0x000000ff0800720c */ /* 0x000fe20003f66270 */
[----:B------:R-:W-:Y:S01]  /*1c50*/  @!P0 IMAD.MOV R108, RZ, RZ, -R108 ;  /* 0x000000ffff6c8224 */ /* 0x000fe200078e0a6c */
[----:B------:R-:W-:Y:S01]  /*1c60*/  LOP3.LUT R10, R12, 0x2a, RZ, 0xfc, !PT ;  /* 0x0000002a0c0a7812 */ /* 0x000fe200078efcff */
[--C-:B------:R-:W-:Y:S01]  /*1c70*/  @!P6 IMAD.IADD R114, R114, 0x1, -R4.reuse ;  /* 0x000000017272e824 */ /* 0x100fe200078e0a04 */
[----:B------:R-:W-:Y:S01]  /*1c80*/  ISETP.GT.U32.AND P6, PT, R4, R116, PT ;  /* 0x000000740400720c */ /* 0x000fe20003fc4070 */
[----:B------:R-:W-:Y:S01]  /*1c90*/  @!P1 IMAD.IADD R115, R115, 0x1, -R4 ;  /* 0x0000000173739824 */ /* 0x000fe200078e0a04 */
[----:B------:R-:W-:Y:S01]  /*1ca0*/  LOP3.LUT R8, R12, 0x26, RZ, 0xfc, !PT ;  /* 0x000000260c087812 */ /* 0x000fe200078efcff */
[----:B------:R-:W-:Y:S01]  /*1cb0*/  IMAD.HI.U32 R5, R3, R118, RZ ;  /* 0x0000007603057227 */ /* 0x000fe200078e00ff */
[----:B------:R-:W-:-:S02]  /*1cc0*/  IABS R119, R10 ;  /* 0x0000000a00777213 */ /* 0x000fc40000000000 */
[----:B------:R-:W-:Y:S01]  /*1cd0*/  IABS R117, R8 ;  /* 0x0000000800757213 */ /* 0x000fe20000000000 */
[--C-:B------:R-:W-:Y:S01]  /*1ce0*/  @!P2 IMAD.IADD R113, R113, 0x1, -R4.reuse ;  /* 0x000000017171a824 */ /* 0x100fe200078e0a04 */
[----:B------:R-:W-:Y:S01]  /*1cf0*/  ISETP.GE.AND P0, PT, R6, RZ, PT ;  /* 0x000000ff0600720c */ /* 0x000fe20003f06270 */
[----:B------:R-:W-:Y:S01]  /*1d00*/  IMAD.HI.U32 R6, R3, R119, RZ ;  /* 0x0000007703067227 */ /* 0x000fe200078e00ff */
[----:B------:R-:W-:Y:S02]  /*1d10*/  ISETP.GE.AND P1, PT, R7, RZ, PT ;  /* 0x000000ff0700720c */ /* 0x000fe40003f26270 */
[----:B------:R-:W-:Y:S01]  /*1d20*/  ISETP.GT.U32.AND P2, PT, R4, R113, PT ;  /* 0x000000710400720c */ /* 0x000fe20003f44070 */
[----:B------:R-:W-:Y:S01]  /*1d30*/  @!P6 IMAD.IADD R116, R116, 0x1, -R4 ;  /* 0x000000017474e824 */ /* 0x000fe200078e0a04 */
[----:B------:R-:W-:Y:S01]  /*1d40*/  ISETP.GT.U32.AND P6, PT, R4, R115, PT ;  /* 0x000000730400720c */ /* 0x000fe20003fc4070 */
[----:B------:R-:W-:Y:S01]  /*1d50*/  IMAD.HI.U32 R0, R3, R117, RZ ;  /* 0x0000007503007227 */ /* 0x000fe200078e00ff */
[----:B------:R-:W-:-:S03]  /*1d60*/  LOP3.LUT R7, R12, 0x2c, RZ, 0xfc, !PT ;  /* 0x0000002c0c077812 */ /* 0x000fc600078efcff */
[----:B------:R-:W-:Y:S01]  /*1d70*/  IMAD.MOV R6, RZ, RZ, -R6 ;  /* 0x000000ffff067224 */ /* 0x000fe200078e0a06 */
[----:B------:R-:W-:Y:S01]  /*1d80*/  IABS R120, R7 ;  /* 0x0000000700787213 */ /* 0x000fe20000000000 */
[----:B------:R-:W-:Y:S02]  /*1d90*/  IMAD.MOV R0, RZ, RZ, -R0 ;  /* 0x000000ffff007224 */ /* 0x000fe400078e0a00 */
[----:B------:R-:W-:Y:S01]  /*1da0*/  IMAD R119, R4, R6, R119 ;  /* 0x0000000604777224 */ /* 0x000fe200078e0277 */
[----:B------:R-:W-:Y:S01]  /*1db0*/  LOP3.LUT R6, R12, 0x2e, RZ, 0xfc, !PT ;  /* 0x0000002e0c067812 */ /* 0x000fe200078efcff */
[----:B------:R-:W-:Y:S02]  /*1dc0*/  IMAD.MOV R5, RZ, RZ, -R5 ;  /* 0x000000ffff057224 */ /* 0x000fe400078e0a05 */
[C---:B------:R-:W-:Y:S01]  /*1dd0*/  IMAD R117, R4.reuse, R0, R117 ;  /* 0x0000000004757224 */ /* 0x040fe200078e0275 */
[----:B------:R-:W-:Y:S01]  /*1de0*/  IABS R121, R6 ;  /* 0x0000000600797213 */ /* 0x000fe20000000000 */
[--C-:B------:R-:W-:Y:S01]  /*1df0*/  @!P6 IMAD.IADD R115, R115, 0x1, -R4.reuse ;  /* 0x000000017373e824 */ /* 0x100fe200078e0a04 */
[C---:B------:R-:W-:Y:S01]  /*1e00*/  ISETP.GT.U32.AND P6, PT, R4.reuse, R119, PT ;  /* 0x000000770400720c */ /* 0x040fe20003fc4070 */
[----:B------:R-:W-:Y:S01]  /*1e10*/  @!P2 IMAD.IADD R113, R113, 0x1, -R4 ;  /* 0x000000017171a824 */ /* 0x000fe200078e0a04 */
[----:B------:R-:W-:Y:S01]  /*1e20*/  ISETP.GE.AND P2, PT, R13, RZ, PT ;  /* 0x000000ff0d00720c */ /* 0x000fe20003f46270 */
[----:B------:R-:W-:-:S02]  /*1e30*/  IMAD R118, R4, R5, R118 ;  /* 0x0000000504767224 */ /* 0x000fc400078e0276 */
[----:B------:R-:W-:Y:S01]  /*1e40*/  @!P3 IMAD.MOV R111, RZ, RZ, -R111 ;  /* 0x000000ffff6fb224 */ /* 0x000fe200078e0a6f */
[C---:B------:R-:W-:Y:S01]  /*1e50*/  ISETP.GT.U32.AND P3, PT, R4.reuse, R117, PT ;  /* 0x000000750400720c */ /* 0x040fe20003f64070 */
[----:B------:R-:W-:Y:S01]  /*1e60*/  @!P0 IMAD.MOV R112, RZ, RZ, -R112 ;  /* 0x000000ffff708224 */ /* 0x000fe200078e0a70 */
[C---:B------:R-:W-:Y:S01]  /*1e70*/  ISETP.GT.U32.AND P0, PT, R4.reuse, R116, PT ;  /* 0x000000740400720c */ /* 0x040fe20003f04070 */
[----:B------:R-:W-:Y:S01]  /*1e80*/  @!P4 IMAD.MOV R113, RZ, RZ, -R113 ;  /* 0x000000ffff71c224 */ /* 0x000fe200078e0a71 */
[----:B------:R-:W-:Y:S01]  /*1e90*/  ISETP.GT.U32.AND P4, PT, R4, R118, PT ;  /* 0x000000760400720c */ /* 0x000fe20003f84070 */
[----:B------:R-:W-:-:S04]  /*1ea0*/  IMAD.HI.U32 R0, R3, R120, RZ ;  /* 0x0000007803007227 */ /* 0x000fc800078e00ff */
[----:B------:R-:W-:Y:S02]  /*1eb0*/  IMAD.MOV R5, RZ, RZ, -R0 ;  /* 0x000000ffff057224 */ /* 0x000fe400078e0a00 */
[--C-:B------:R-:W-:Y:S02]  /*1ec0*/  @!P6 IMAD.IADD R119, R119, 0x1, -R4.reuse ;  /* 0x000000017777e824 */ /* 0x100fe400078e0a04 */
[--C-:B------:R-:W-:Y:S01]  /*1ed0*/  @!P3 IMAD.IADD R117, R117, 0x1, -R4.reuse ;  /* 0x000000017575b824 */ /* 0x100fe200078e0a04 */
[----:B------:R-:W-:Y:S01]  /*1ee0*/  ISETP.GE.AND P3, PT, R10, RZ, PT ;  /* 0x000000ff0a00720c */ /* 0x000fe20003f66270 */
[----:B------:R-:W-:Y:S01]  /*1ef0*/  @!P0 IMAD.IADD R116, R116, 0x1, -R4 ;  /* 0x0000000174748824 */ /* 0x000fe200078e0a04 */
[----:B------:R-:W-:Y:S01]  /*1f00*/  ISETP.GE.AND P0, PT, R9, RZ, PT ;  /* 0x000000ff0900720c */ /* 0x000fe20003f06270 */
[----:B------:R-:W-:Y:S01]  /*1f10*/  IMAD R120, R4, R5, R120 ;  /* 0x0000000504787224 */ /* 0x000fe200078e0278 */
[----:B------:R-:W-:Y:S01]  /*1f20*/  LOP3.LUT R9, R12, 0x32, RZ, 0xfc, !PT ;  /* 0x000000320c097812 */ /* 0x000fe200078efcff */
[----:B------:R-:W-:Y:S01]  /*1f30*/  @!P2 IMAD.MOV R115, RZ, RZ, -R115 ;  /* 0x000000ffff73a224 */ /* 0x000fe200078e0a73 */
[----:B------:R-:W-:Y:S01]  /*1f40*/  ISETP.GT.U32.AND P2, PT, R4, R119, PT ;  /* 0x000000770400720c */ /* 0x000fe20003f44070 */
[----:B------:R-:W-:Y:S01]  /*1f50*/  @!P4 IMAD.IADD R118, R118, 0x1, -R4 ;  /* 0x000000017676c824 */ /* 0x000fe200078e0a04 */
[C---:B------:R-:W-:Y:S01]  /*1f60*/  ISETP.GT.U32.AND P4, PT, R4.reuse, R117, PT ;  /* 0x000000750400720c */ /* 0x040fe20003f84070 */
[----:B------:R-:W-:Y:S01]  /*1f70*/  @!P1 IMAD.MOV R116, RZ, RZ, -R116 ;  /* 0x000000ffff749224 */ /* 0x000fe200078e0a74 */
[----:B------:R-:W-:Y:S01]  /*1f80*/  ISETP.GT.U32.AND P1, PT, R4, R120, PT ;  /* 0x000000780400720c */ /* 0x000fe20003f24070 */
[----:B------:R-:W-:Y:S01]  /*1f90*/  @!P5 IMAD.MOV R114, RZ, RZ, -R114 ;  /* 0x000000ffff72d224 */ /* 0x000fe200078e0a72 */
[----:B------:R-:W-:Y:S01]  /*1fa0*/  ISETP.GE.AND P5, PT, R8, RZ, PT ;  /* 0x000000ff0800720c */ /* 0x000fe20003fa6270 */
[----:B------:R-:W-:Y:S01]  /*1fb0*/  IMAD.HI.U32 R0, R3, R121, RZ ;  /* 0x0000007903007227 */ /* 0x000fe200078e00ff */
[----:B------:R-:W-:-:S02]  /*1fc0*/  LOP3.LUT R8, R12, 0x30, RZ, 0xfc, !PT ;  /* 0x000000300c087812 */ /* 0x000fc400078efcff */
[----:B------:R-:W-:Y:S01]  /*1fd0*/  ISETP.GT.U32.AND P6, PT, R4, R118, PT ;  /* 0x000000760400720c */ /* 0x000fe20003fc4070 */
[----:B------:R-:W-:Y:S01]  /*1fe0*/  IMAD.MOV R0, RZ, RZ, -R0 ;  /* 0x000000ffff007224 */ /* 0x000fe200078e0a00 */
[----:B------:R-:W-:Y:S01]  /*1ff0*/  IABS R122, R8 ;  /* 0x00000008007a7213 */ /* 0x000fe20000000000 */
[--C-:B------:R-:W-:Y:S01]  /*2000*/  @!P2 IMAD.IADD R119, R119, 0x1, -R4.reuse ;  /* 0x000000017777a824 */ /* 0x100fe200078e0a04 */
[----:B------:R-:W-:Y:S01]  /*2010*/  IABS R123, R9 ;  /* 0x00000009007b7213 */ /* 0x000fe20000000000 */
[--C-:B------:R-:W-:Y:S01]  /*2020*/  @!P4 IMAD.IADD R117, R117, 0x1, -R4.reuse ;  /* 0x000000017575c824 */ /* 0x100fe200078e0a04 */
[----:B------:R-:W-:Y:S01]  /*2030*/  ISETP.GE.AND P2, PT, R6, RZ, PT ;  /* 0x000000ff0600720c */ /* 0x000fe20003f46270 */
[----:B------:R-:W-:Y:S01]  /*2040*/  @!P1 IMAD.IADD R120, R120, 0x1, -R4 ;  /* 0x0000000178789824 */ /* 0x000fe200078e0a04 */
[----:B------:R-:W-:Y:S01]  /*2050*/  LOP3.LUT R6, R12, 0x34, RZ, 0xfc, !PT ;  /* 0x000000340c067812 */ /* 0x000fe200078efcff */
[C---:B------:R-:W-:Y:S01]  /*2060*/  IMAD R121, R4.reuse, R0, R121 ;  /* 0x0000000004797224 */ /* 0x040fe200078e0279 */
[----:B------:R-:W-:Y:S01]  /*2070*/  ISETP.GE.AND P4, PT, R7, RZ, PT ;  /* 0x000000ff0700720c */ /* 0x000fe20003f86270 */
[----:B------:R-:W-:Y:S01]  /*2080*/  @!P5 IMAD.MOV R117, RZ, RZ, -R117 ;  /* 0x000000ffff75d224 */ /* 0x000fe200078e0a75 */
[----:B------:R-:W-:Y:S01]  /*2090*/  IABS R124, R6 ;  /* 0x00000006007c7213 */ /* 0x000fe20000000000 */
[----:B------:R-:W-:Y:S01]  /*20a0*/  IMAD.HI.U32 R0, R3, R122, RZ ;  /* 0x0000007a03007227 */ /* 0x000fe200078e00ff */
[----:B------:R-:W-:-:S02]  /*20b0*/  ISETP.GT.U32.AND P5, PT, R4, R120, PT ;  /* 0x000000780400720c */ /* 0x000fc40003fa4070 */
[----:B------:R-:W-:Y:S01]  /*20c0*/  ISETP.GE.AND P1, PT, R8, RZ, PT ;  /* 0x000000ff0800720c */ /* 0x000fe20003f26270 */
[C---:B------:R-:W-:Y:S01]  /*20d0*/  IMAD.HI.U32 R5, R3.reuse, R123, RZ ;  /* 0x0000007b03057227 */ /* 0x040fe200078e00ff */
[C---:B------:R-:W-:Y:S02]  /*20e0*/  LOP3.LUT R8, R12.reuse, 0x3a, RZ, 0xfc, !PT ;  /* 0x0000003a0c087812 */ /* 0x040fe400078efcff */
[----:B------:R-:W-:Y:S01]  /*20f0*/  LOP3.LUT R10, R12, 0x40, RZ, 0xfc, !PT ;  /* 0x000000400c0a7812 */ /* 0x000fe200078efcff */
[----:B------:R-:W-:Y:S01]  /*2100*/  IMAD.MOV R7, RZ, RZ, -R0 ;  /* 0x000000ffff077224 */ /* 0x000fe200078e0a00 */
[----:B------:R-:W-:Y:S01]  /*2110*/  IABS R127, R8 ;  /* 0x00000008007f7213 */ /* 0x000fe20000000000 */
[----:B------:R-:W-:Y:S01]  /*2120*/  IMAD.MOV R5, RZ, RZ, -R5 ;  /* 0x000000ffff057224 */ /* 0x000fe200078e0a05 */
[----:B------:R-:W-:Y:S01]  /*2130*/  IABS R130, R10 ;  /* 0x0000000a00827213 */ /* 0x000fe20000000000 */
[----:B------:R-:W-:-:S04]  /*2140*/  IMAD.HI.U32 R0, R3, R124, RZ ;  /* 0x0000007c03007227 */ /* 0x000fc800078e00ff */
[----:B------:R-:W-:Y:S01]  /*2150*/  @!P6 IMAD.IADD R118, R118, 0x1, -R4 ;  /* 0x000000017676e824 */ /* 0x000fe200078e0a04 */
[C---:B------:R-:W-:Y:S01]  /*2160*/  ISETP.GT.U32.AND P6, PT, R4.reuse, R121, PT ;  /* 0x000000790400720c */ /* 0x040fe20003fc4070 */
[----:B------:R-:W-:Y:S02]  /*2170*/  IMAD R123, R4, R5, R123 ;  /* 0x00000005047b7224 */ /* 0x000fe400078e027b */
[----:B------:R-:W-:Y:S01]  /*2180*/  IMAD.MOV R5, RZ, RZ, -R0 ;  /* 0x000000ffff057224 */ /* 0x000fe200078e0a00 */
[----:B------:R-:W-:Y:S01]  /*2190*/  LOP3.LUT R0, R12, 0x36, RZ, 0xfc, !PT ;  /* 0x000000360c007812 */ /* 0x000fe200078efcff */
[----:B------:R-:W-:Y:S01]  /*21a0*/  @!P5 IMAD.IADD R120, R120, 0x1, -R4 ;  /* 0x000000017878d824 */ /* 0x000fe200078e0a04 */
[C---:B------:R-:W-:Y:S01]  /*21b0*/  ISETP.GT.U32.AND P5, PT, R4.reuse, R123, PT ;  /* 0x0000007b0400720c */ /* 0x040fe20003fa4070 */
[----:B------:R-:W-:Y:S01]  /*21c0*/  IMAD R124, R4, R5, R124 ;  /* 0x00000005047c7224 */ /* 0x000fe200078e027c */
[----:B------:R-:W-:Y:S01]  /*21d0*/  IABS R125, R0 ;  /* 0x00000000007d7213 */ /* 0x000fe20000000000 */
[----:B------:R-:W-:-:S02]  /*21e0*/  @!P4 IMAD.MOV R120, RZ, RZ, -R120 ;  /* 0x000000ffff78c224 */ /* 0x000fc400078e0a78 */
[C---:B------:R-:W-:Y:S01]  /*21f0*/  IMAD R122, R4.reuse, R7, R122 ;  /* 0x00000007047a7224 */ /* 0x040fe200078e027a */
[----:B------:R-:W-:Y:S01]  /*2200*/  ISETP.GT.U32.AND P4, PT, R4, R124, PT ;  /* 0x0000007c0400720c */ /* 0x000fe20003f84070 */
[----:B------:R-:W-:Y:S01]  /*2210*/  @!P6 IMAD.IADD R121, R121, 0x1, -R4 ;  /* 0x000000017979e824 */ /* 0x000fe200078e0a04 */
[----:B------:R-:W-:Y:S01]  /*2220*/  LOP3.LUT R7, R12, 0x38, RZ, 0xfc, !PT ;  /* 0x000000380c077812 */ /* 0x000fe200078efcff */
[----:B------:R-:W-:Y:S01]  /*2230*/  @!P0 IMAD.MOV R118, RZ, RZ, -R118 ;  /* 0x000000ffff768224 */ /* 0x000fe200078e0a76 */
[C---:B------:R-:W-:Y:S01]  /*2240*/  ISETP.GT.U32.AND P0, PT, R4.reuse, R122, PT ;  /* 0x0000007a0400720c */ /* 0x040fe20003f04070 */
[----:B------:R-:W-:Y:S01]  /*2250*/  @!P3 IMAD.MOV R119, RZ, RZ, -R119 ;  /* 0x000000ffff77b224 */ /* 0x000fe200078e0a77 */
[----:B------:R-:W-:Y:S01]  /*2260*/  ISETP.GT.U32.AND P6, PT, R4, R121, PT ;  /* 0x000000790400720c */ /* 0x000fe20003fc4070 */
[----:B------:R-:W-:Y:S01]  /*2270*/  @!P5 IMAD.IADD R123, R123, 0x1, -R4 ;  /* 0x000000017b7bd824 */ /* 0x000fe200078e0a04 */
[----:B------:R-:W-:Y:S02]  /*2280*/  IABS R126, R7 ;  /* 0x00000007007e7213 */ /* 0x000fe40000000000 */
[----:B------:R-:W-:-:S02]  /*2290*/  ISETP.GE.AND P3, PT, R9, RZ, PT ;  /* 0x000000ff0900720c */ /* 0x000fc40003f66270 */
[----:B------:R-:W-:Y:S01]  /*22a0*/  ISETP.GT.U32.AND P5, PT, R4, R123, PT ;  /* 0x0000007b0400720c */ /* 0x000fe20003fa4070 */
[----:B------:R-:W-:Y:S02]  /*22b0*/  @!P4 IMAD.IADD R124, R124, 0x1, -R4 ;  /* 0x000000017c7cc824 */ /* 0x000fe400078e0a04 */
[----:B------:R-:W-:-:S03]  /*22c0*/  IMAD.HI.U32 R5, R3, R126, RZ ;  /* 0x0000007e03057227 */ /* 0x000fc600078e00ff */
[----:B------:R-:W-:Y:S01]  /*22d0*/  ISETP.GT.U32.AND P4, PT, R4, R124, PT ;  /* 0x0000007c0400720c */ /* 0x000fe20003f84070 */
[--C-:B------:R-:W-:Y:S02]  /*22e0*/  @!P0 IMAD.IADD R122, R122, 0x1, -R4.reuse ;  /* 0x000000017a7a8824 */ /* 0x100fe400078e0a04 */
[----:B------:R-:W-:Y:S01]  /*22f0*/  @!P6 IMAD.IADD R121, R121, 0x1, -R4 ;  /* 0x000000017979e824 */ /* 0x000fe200078e0a04 */
[----:B------:R-:W-:Y:S01]  /*2300*/  ISETP.GE.AND P6, PT, R6, RZ, PT ;  /* 0x000000ff0600720c */ /* 0x000fe20003fc6270 */
[----:B------:R-:W-:Y:S01]  /*2310*/  IMAD.MOV R5, RZ, RZ, -R5 ;  /* 0x000000ffff057224 */ /* 0x000fe200078e0a05 */
[----:B------:R-:W-:Y:S01]  /*2320*/  ISETP.GT.U32.AND P0, PT, R4, R122, PT ;  /* 0x0000007a0400720c */ /* 0x000fe20003f04070 */
[----:B------:R-:W-:Y:S01]  /*2330*/  @!P2 IMAD.MOV R121, RZ, RZ, -R121 ;  /* 0x000000ffff79a224 */ /* 0x000fe200078e0a79 */
[----:B------:R-:W-:Y:S01]  /*2340*/  ISETP.GE.AND P2, PT, R0, RZ, PT ;  /* 0x000000ff0000720c */ /* 0x000fe20003f46270 */
[----:B------:R-:W-:Y:S02]  /*2350*/  IMAD R126, R4, R5, R126 ;  /* 0x00000005047e7224 */ /* 0x000fe400078e027e */
[----:B------:R-:W-:-:S04]  /*2360*/  IMAD.HI.U32 R0, R3, R125, RZ ;  /* 0x0000007d03007227 */ /* 0x000fc800078e00ff */
[----:B------:R-:W-:Y:S01]  /*2370*/  @!P4 IMAD.IADD R124, R124, 0x1, -R4 ;  /* 0x000000017c7cc824 */ /* 0x000fe200078e0a04 */
[----:B------:R-:W-:Y:S01]  /*2380*/  ISETP.GT.U32.AND P4, PT, R4, R126, PT ;  /* 0x0000007e0400720c */ /* 0x000fe20003f84070 */
[----:B------:R-:W-:Y:S02]  /*2390*/  IMAD.MOV R0, RZ, RZ, -R0 ;  /* 0x000000ffff007224 */ /* 0x000fe400078e0a00 */
[----:B------:R-:W-:Y:S01]  /*23a0*/  @!P0 IMAD.IADD R122, R122, 0x1, -R4 ;  /* 0x000000017a7a8824 */ /* 0x000fe200078e0a04 */
[----:B------:R-:W-:Y:S01]  /*23b0*/  ISETP.GE.AND P0, PT, R7, RZ, PT ;  /* 0x000000ff0700720c */ /* 0x000fe20003f06270 */
[----:B------:R-:W-:Y:S01]  /*23c0*/  IMAD R125, R4, R0, R125 ;  /* 0x00000000047d7224 */ /* 0x000fe200078e027d */
[----:B------:R-:W-:Y:S01]  /*23d0*/  LOP3.LUT R0, R12, 0x3c, RZ, 0xfc, !PT ;  /* 0x0000003c0c007812 */ /* 0x000fe200078efcff */
[----:B------:R-:W-:-:S03]  /*23e0*/  IMAD.HI.U32 R6, R3, R127, RZ ;  /* 0x0000007f03067227 */ /* 0x000fc600078e00ff */
[----:B------:R-:W-:Y:S01]  /*23f0*/  IABS R128, R0 ;  /* 0x0000000000807213 */ /* 0x000fe20000000000 */
[----:B------:R-:W-:Y:S01]  /*2400*/  @!P5 IMAD.IADD R123, R123, 0x1, -R4 ;  /* 0x000000017b7bd824 */ /* 0x000fe200078e0a04 */
[----:B------:R-:W-:Y:S01]  /*2410*/  ISETP.GE.AND P5, PT, R8, RZ, PT ;  /* 0x000000ff0800720c */ /* 0x000fe20003fa6270 */
[----:B------:R-:W-:Y:S01]  /*2420*/  @!P1 IMAD.MOV R122, RZ, RZ, -R122 ;  /* 0x000000ffff7a9224 */ /* 0x000fe200078e0a7a */
[----:B------:R-:W-:Y:S01]  /*2430*/  ISETP.GT.U32.AND P1, PT, R4, R125, PT ;  /* 0x0000007d0400720c */ /* 0x000fe20003f24070 */
[----:B------:R-:W-:Y:S01]  /*2440*/  IMAD.MOV R6, RZ, RZ, -R6 ;  /* 0x000000ffff067224 */ /* 0x000fe200078e0a06 */
[----:B------:R-:W-:Y:S01]  /*2450*/  LOP3.LUT R8, R12, 0x3e, RZ, 0xfc, !PT ;  /* 0x0000003e0c087812 */ /* 0x000fe200078efcff */
[----:B------:R-:W-:Y:S02]  /*2460*/  @!P4 IMAD.IADD R126, R126, 0x1, -R4 ;  /* 0x000000017e7ec824 */ /* 0x000fe400078e0a04 */
[----:B------:R-:W-:Y:S01]  /*2470*/  IMAD R127, R4, R6, R127 ;  /* 0x00000006047f7224 */ /* 0x000fe200078e027f */
[----:B------:R-:W-:Y:S01]  /*2480*/  IABS R129, R8 ;  /* 0x0000000800817213 */ /* 0x000fe20000000000 */
[----:B------:R-:W-:Y:S01]  /*2490*/  @!P3 IMAD.MOV R123, RZ, RZ, -R123 ;  /* 0x000000ffff7bb224 */ /* 0x000fe200078e0a7b */
[----:B------:R-:W-:Y:S01]  /*24a0*/  ISETP.GE.AND P3, PT, R0, RZ, PT ;  /* 0x000000ff0000720c */ /* 0x000fe20003f66270 */
[----:B------:R-:W-:Y:S01]  /*24b0*/  @!P6 IMAD.MOV R124, RZ, RZ, -R124 ;  /* 0x000000ffff7ce224 */ /* 0x000fe200078e0a7c */
[C---:B------:R-:W-:Y:S01]  /*24c0*/  ISETP.GT.U32.AND P4, PT, R4.reuse, R126, PT ;  /* 0x0000007e0400720c */ /* 0x040fe20003f84070 */
[----:B------:R-:W-:Y:S01]  /*24d0*/  IMAD.HI.U32 R0, R3, R128, RZ ;  /* 0x0000008003007227 */ /* 0x000fe200078e00ff */
[----:B------:R-:W-:-:S03]  /*24e0*/  ISETP.GT.U32.AND P6, PT, R4, R127, PT ;  /* 0x0000007f0400720c */ /* 0x000fc60003fc4070 */
[----:B------:R-:W-:-:S04]  /*24f0*/  IMAD.HI.U32 R5, R3, R129, RZ ;  /* 0x0000008103057227 */ /* 0x000fc800078e00ff */
[----:B------:R-:W-:Y:S02]  /*2500*/  @!P1 IMAD.IADD R125, R125, 0x1, -R4 ;  /* 0x000000017d7d9824 */ /* 0x000fe400078e0a04 */
[----:B------:R-:W-:Y:S02]  /*2510*/  IMAD.MOV R9, RZ, RZ, -R0 ;  /* 0x000000ffff097224 */ /* 0x000fe400078e0a00 */
[----:B------:R-:W-:Y:S01]  /*2520*/  IMAD.MOV R5, RZ, RZ, -R5 ;  /* 0x000000ffff057224 */ /* 0x000fe200078e0a05 */
[C---:B------:R-:W-:Y:S01]  /*2530*/  ISETP.GT.U32.AND P1, PT, R4.reuse, R125, PT ;  /* 0x0000007d0400720c */ /* 0x040fe20003f24070 */
[----:B------:R-:W-:Y:S01]  /*2540*/  IMAD R128, R4, R9, R128 ;  /* 0x0000000904807224 */ /* 0x000fe200078e0280 */
[----:B------:R-:W-:Y:S01]  /*2550*/  LOP3.LUT R9, R12, 0x46, RZ, 0xfc, !PT ;  /* 0x000000460c097812 */ /* 0x000fe200078efcff */
[----:B------:R-:W-:Y:S02]  /*2560*/  IMAD R129, R4, R5, R129 ;  /* 0x0000000504817224 */ /* 0x000fe400078e0281 */
[--C-:B------:R-:W-:Y:S01]  /*2570*/  @!P4 IMAD.IADD R126, R126, 0x1, -R4.reuse ;  /* 0x000000017e7ec824 */ /* 0x100fe200078e0a04 */
[C---:B------:R-:W-:Y:S01]  /*2580*/  ISETP.GT.U32.AND P4, PT, R4.reuse, R128, PT ;  /* 0x000000800400720c */ /* 0x040fe20003f84070 */
[----:B------:R-:W-:Y:S01]  /*2590*/  @!P6 IMAD.IADD R127, R127, 0x1, -R4 ;  /* 0x000000017f7fe824 */ /* 0x000fe200078e0a04 */
[----:B------:R-:W-:Y:S01]  /*25a0*/  ISETP.GT.U32.AND P6, PT, R4, R129, PT ;  /* 0x000000810400720c */ /* 0x000fe20003fc4070 */
[----:B------:R-:W-:Y:S01]  /*25b0*/  IMAD.HI.U32 R7, R3, R131, RZ ;  /* 0x0000008303077227 */ /* 0x000fe200078e00ff */
[----:B------:R-:W-:-:S03]  /*25c0*/  IABS R133, R9 ;  /* 0x0000000900857213 */ /* 0x000fc60000000000 */
[----:B------:R-:W-:Y:S01]  /*25d0*/  @!P1 IMAD.IADD R125, R125, 0x1, -R4 ;  /* 0x000000017d7d9824 */ /* 0x000fe200078e0a04 */
[----:B------:R-:W-:Y:S01]  /*25e0*/  ISETP.GE.AND P1, PT, R8, RZ, PT ;  /* 0x000000ff0800720c */ /* 0x000fe20003f26270 */
[----:B------:R-:W-:Y:S01]  /*25f0*/  IMAD.HI.U32 R6, R3, R130, RZ ;  /* 0x0000008203067227 */ /* 0x000fe200078e00ff */
[----:B------:R-:W-:-:S03]  /*2600*/  LOP3.LUT R8, R12, 0x44, RZ, 0xfc, !PT ;  /* 0x000000440c087812 */ /* 0x000fc600078efcff */
[--C-:B------:R-:W-:Y:S01]  /*2610*/  @!P4 IMAD.IADD R128, R128, 0x1, -R4.reuse ;  /* 0x000000018080c824 */ /* 0x100fe200078e0a04 */
[----:B------:R-:W-:Y:S01]  /*2620*/  IABS R132, R8 ;  /* 0x0000000800847213 */ /* 0x000fe20000000000 */
[----:B------:R-:W-:Y:S01]  /*2630*/  @!P6 IMAD.IADD R129, R129, 0x1, -R4 ;  /* 0x000000018181e824 */ /* 0x000fe200078e0a04 */
[C---:B------:R-:W-:Y:S01]  /*2640*/  ISETP.GT.U32.AND P4, PT, R4.reuse, R127, PT ;  /* 0x0000007f0400720c */ /* 0x040fe20003f84070 */
[----:B------:R-:W-:Y:S01]  /*2650*/  @!P2 IMAD.MOV R125, RZ, RZ, -R125 ;  /* 0x000000ffff7da224 */ /* 0x000fe200078e0a7d */
[C---:B------:R-:W-:Y:S01]  /*2660*/  ISETP.GT.U32.AND P2, PT, R4.reuse, R128, PT ;  /* 0x000000800400720c */ /* 0x040fe20003f44070 */
[----:B------:R-:W-:Y:S01]  /*2670*/  IMAD.MOV R7, RZ, RZ, -R7 ;  /* 0x000000ffff077224 */ /* 0x000fe200078e0a07 */
[----:B------:R-:W-:Y:S01]  /*2680*/  ISETP.GT.U32.AND P6, PT, R4, R129, PT ;  /* 0x000000810400720c */ /* 0x000fe20003fc4070 */
[----:B------:R-:W-:Y:S02]  /*2690*/  IMAD.MOV R13, RZ, RZ, -R6 ;  /* 0x000000ffff0d7224 */ /* 0x000fe400078e0a06 */
[----:B------:R-:W-:-:S04]  /*26a0*/  IMAD.HI.U32 R0, R3, R132, RZ ;  /* 0x0000008403007227 */ /* 0x000fc800078e00ff */
[----:B------:R-:W-:-:S04]  /*26b0*/  IMAD.HI.U32 R5, R3, R133, RZ ;  /* 0x0000008503057227 */ /* 0x000fc800078e00ff */
[C---:B------:R-:W-:Y:S02]  /*26c0*/  IMAD R131, R4.reuse, R7, R131 ;  /* 0x0000000704837224 */ /* 0x040fe400078e0283 */
[----:B------:R-:W-:Y:S01]  /*26d0*/  IMAD R130, R4, R13, R130 ;  /* 0x0000000d04827224 */ /* 0x000fe200078e0282 */
[----:B------:R-:W-:Y:S01]  /*26e0*/  LOP3.LUT R13, R12, 0x48, RZ, 0xfc, !PT ;  /* 0x000000480c0d7812 */ /* 0x000fe200078efcff */
[----:B------:R-:W-:Y:S02]  /*26f0*/  IMAD.MOV R7, RZ, RZ, -R0 ;  /* 0x000000ffff077224 */ /* 0x000fe400078e0a00 */
[----:B------:R-:W-:Y:S01]  /*2700*/  IMAD.MOV R6, RZ, RZ, -R5 ;  /* 0x000000ffff067224 */ /* 0x000fe200078e0a05 */
[----:B------:R-:W-:Y:S01]  /*2710*/  IABS R134, R13 ;  /* 0x0000000d00867213 */ /* 0x000fe20000000000 */
[----:B------:R-:W-:Y:S01]  /*2720*/  @!P0 IMAD.MOV R126, RZ, RZ, -R126 ;  /* 0x000000ffff7e8224 */ /* 0x000fe200078e0a7e */
[C---:B------:R-:W-:Y:S01]  /*2730*/  ISETP.GT.U32.AND P0, PT, R4.reuse, R130, PT ;  /* 0x000000820400720c */ /* 0x040fe20003f04070 */
[----:B------:R-:W-:Y:S01]  /*2740*/  @!P4 IMAD.IADD R127, R127, 0x1, -R4 ;  /* 0x000000017f7fc824 */ /* 0x000fe200078e0a04 */
[C---:B------:R-:W-:Y:S01]  /*2750*/  ISETP.GT.U32.AND P4, PT, R4.reuse, R131, PT ;  /* 0x000000830400720c */ /* 0x040fe20003f84070 */
[----:B------:R-:W-:-:S02]  /*2760*/  IMAD R132, R4, R7, R132 ;  /* 0x0000000704847224 */ /* 0x000fc400078e0284 */
[----:B------:R-:W-:Y:S01]  /*2770*/  IMAD R133, R4, R6, R133 ;  /* 0x0000000604857224 */ /* 0x000fe200078e0285 */
[----:B------:R-:W-:Y:S01]  /*2780*/  LOP3.LUT R6, R12, 0x4c, RZ, 0xfc, !PT ;  /* 0x0000004c0c067812 */ /* 0x000fe200078efcff */
[--C-:B------:R-:W-:Y:S01]  /*2790*/  @!P2 IMAD.IADD R128, R128, 0x1, -R4.reuse ;  /* 0x000000018080a824 */ /* 0x100fe200078e0a04 */
[C---:B------:R-:W-:Y:S01]  /*27a0*/  ISETP.GT.U32.AND P2, PT, R4.reuse, R132, PT ;  /* 0x000000840400720c */ /* 0x040fe20003f44070 */
[----:B------:R-:W-:Y:S01]  /*27b0*/  @!P6 IMAD.IADD R129, R129, 0x1, -R4 ;  /* 0x000000018181e824 */ /* 0x000fe200078e0a04 */
[----:B------:R-:W-:Y:S01]  /*27c0*/  ISETP.GT.U32.AND P6, PT, R4, R133, PT ;  /* 0x000000850400720c */ /* 0x000fe20003fc4070 */
[----:B------:R-:W-:Y:S01]  /*27d0*/  IMAD.HI.U32 R5, R3, R135, RZ ;  /* 0x0000008703057227 */ /* 0x000fe200078e00ff */
[----:B------:R-:W-:-:S03]  /*27e0*/  IABS R136, R6 ;  /* 0x0000000600887213 */ /* 0x000fc60000000000 */
[--C-:B------:R-:W-:Y:S01]  /*27f0*/  @!P0 IMAD.IADD R130, R130, 0x1, -R4.reuse ;  /* 0x0000000182828824 */ /* 0x100fe200078e0a04 */
[----:B------:R-:W-:Y:S01]  /*2800*/  ISETP.GE.AND P0, PT, R10, RZ, PT ;  /* 0x000000ff0a00720c */ /* 0x000fe20003f06270 */
[--C-:B------:R-:W-:Y:S01]  /*2810*/  @!P4 IMAD.IADD R131, R131, 0x1, -R4.reuse ;  /* 0x000000018383c824 */ /* 0x100fe200078e0a04 */
[----:B------:R-:W-:Y:S01]  /*2820*/  LOP3.LUT R10, R12, 0x4e, RZ, 0xfc, !PT ;  /* 0x0000004e0c0a7812 */ /* 0x000fe200078efcff */
[----:B------:R-:W-:Y:S01]  /*2830*/  @!P5 IMAD.MOV R127, RZ, RZ, -R127 ;  /* 0x000000ffff7fd224 */ /* 0x000fe200078e0a7f */
[----:B------:R-:W-:Y:S01]  /*2840*/  ISETP.GE.AND P4, PT, R14, RZ, PT ;  /* 0x000000ff0e00720c */ /* 0x000fe20003f86270 */
[--C-:B------:R-:W-:Y:S01]  /*2850*/  @!P2 IMAD.IADD R132, R132, 0x1, -R4.reuse ;  /* 0x000000018484a824 */ /* 0x100fe200078e0a04 */
[C---:B------:R-:W-:Y:S01]  /*2860*/  ISETP.GT.U32.AND P2, PT, R4.reuse, R130, PT ;  /* 0x000000820400720c */ /* 0x040fe20003f44070 */
[----:B------:R-:W-:Y:S01]  /*2870*/  @!P6 IMAD.IADD R133, R133, 0x1, -R4 ;  /* 0x000000018585e824 */ /* 0x000fe200078e0a04 */
[C---:B------:R-:W-:Y:S01]  /*2880*/  ISETP.GT.U32.AND P6, PT, R4.reuse, R131, PT ;  /* 0x000000830400720c */ /* 0x040fe20003fc4070 */
[----:B------:R-:W-:Y:S01]  /*2890*/  IMAD.MOV R5, RZ, RZ, -R5 ;  /* 0x000000ffff057224 */ /* 0x000fe200078e0a05 */
[----:B------:R-:W-:Y:S01]  /*28a0*/  ISETP.GT.U32.AND P5, PT, R4, R132, PT ;  /* 0x000000840400720c */ /* 0x000fe20003fa4070 */
[----:B------:R-:W-:Y:S01]  /*28b0*/  IMAD.HI.U32 R0, R3, R134, RZ ;  /* 0x0000008603007227 */ /* 0x000fe200078e00ff */
[----:B------:R-:W-:-:S02]  /*28c0*/  IABS R137, R10 ;  /* 0x0000000a00897213 */ /* 0x000fc40000000000 */
[----:B------:R-:W-:Y:S01]  /*28d0*/  LOP3.LUT R14, R12, 0x9e, RZ, 0xfc, !PT ;  /* 0x0000009e0c0e7812 */ /* 0x000fe200078efcff */
[C---:B------:R-:W-:Y:S02]  /*28e0*/  IMAD R135, R4.reuse, R5, R135 ;  /* 0x0000000504877224 */ /* 0x040fe400078e0287 */
[----:B------:R-:W-:Y:S01]  /*28f0*/  @!P3 IMAD.MOV R128, RZ, RZ, -R128 ;  /* 0x000000ffff80b224 */ /* 0x000fe200078e0a80 */
[----:B------:R-:W-:Y:S01]  /*2900*/  ISETP.GT.U32.AND P3, PT, R4, R133, PT ;  /* 0x000000850400720c */ /* 0x000fe20003f64070 */
[--C-:B------:R-:W-:Y:S01]  /*2910*/  @!P2 IMAD.IADD R130, R130, 0x1, -R4.reuse ;  /* 0x000000018282a824 */ /* 0x100fe200078e0a04 */
[----:B------:R-:W-:Y:S01]  /*2920*/  ISETP.GE.AND P2, PT, R8, RZ, PT ;  /* 0x000000ff0800720c */ /* 0x000fe20003f46270 */
[----:B------:R-:W-:Y:S01]  /*2930*/  @!P6 IMAD.IADD R131, R131, 0x1, -R4 ;  /* 0x000000018383e824 */ /* 0x000fe200078e0a04 */
[----:B------:R-:W-:Y:S01]  /*2940*/  ISETP.GT.U32.AND P6, PT, R4, R135, PT ;  /* 0x000000870400720c */ /* 0x000fe20003fc4070 */
[----:B------:R-:W-:Y:S01]  /*2950*/  IMAD.MOV R7, RZ, RZ, -R0 ;  /* 0x000000ffff077224 */ /* 0x000fe200078e0a00 */
[----:B------:R-:W-:Y:S01]  /*2960*/  LOP3.LUT R8, R12, 0x5a, RZ, 0xfc, !PT ;  /* 0x0000005a0c087812 */ /* 0x000fe200078efcff */
[----:B------:R-:W-:Y:S01]  /*2970*/  IMAD.HI.U32 R0, R3, R136, RZ ;  /* 0x0000008803007227 */ /* 0x000fe200078e00ff */
[----:B------:R-:W-:-:S02]  /*2980*/  IABS R177, R14 ;  /* 0x0000000e00b17213 */ /* 0x000fc40000000000 */
[----:B------:R-:W-:Y:S01]  /*2990*/  IABS R143, R8 ;  /* 0x00000008008f7213 */ /* 0x000fe20000000000 */
[----:B------:R-:W-:Y:S01]  /*29a0*/  @!P5 IMAD.IADD R132, R132, 0x1, -R4 ;  /* 0x000000018484d824 */ /* 0x000fe200078e0a04 */
[----:B------:R-:W-:Y:S01]  /*29b0*/  ISETP.GE.AND P5, PT, R9, RZ, PT ;  /* 0x000000ff0900720c */ /* 0x000fe20003fa6270 */
[----:B------:R-:W-:Y:S01]  /*29c0*/  IMAD R134, R4, R7, R134 ;  /* 0x0000000704867224 */ /* 0x000fe200078e0286 */
[----:B------:R-:W-:Y:S01]  /*29d0*/  LOP3.LUT R9, R12, 0x5e, RZ, 0xfc, !PT ;  /* 0x0000005e0c097812 */ /* 0x000fe200078efcff */
[----:B------:R-:W-:-:S03]  /*29e0*/  IMAD.HI.U32 R5, R3, R137, RZ ;  /* 0x0000008903057227 */ /* 0x000fc600078e00ff */
[----:B------:R-:W-:Y:S01]  /*29f0*/  IABS R145, R9 ;  /* 0x0000000900917213 */ /* 0x000fe20000000000 */
[----:B------:R-:W-:Y:S01]  /*2a00*/  IMAD.MOV R7, RZ, RZ, -R0 ;  /* 0x000000ffff077224 */ /* 0x000fe200078e0a00 */
[----:B------:R-:W-:Y:S01]  /*2a10*/  LOP3.LUT R0, R12, 0x50, RZ, 0xfc, !PT ;  /* 0x000000500c007812 */ /* 0x000fe200078efcff */
[----:B------:R-:W-:Y:S01]  /*2a20*/  @!P1 IMAD.MOV R129, RZ, RZ, -R129 ;  /* 0x000000ffff819224 */ /* 0x000fe200078e0a81 */
[C---:B------:R-:W-:Y:S01]  /*2a30*/  ISETP.GT.U32.AND P1, PT, R4.reuse, R134, PT ;  /* 0x000000860400720c */ /* 0x040fe20003f24070 */
[----:B------:R-:W-:Y:S01]  /*2a40*/  IMAD.MOV R5, RZ, RZ, -R5 ;  /* 0x000000ffff057224 */ /* 0x000fe200078e0a05 */
[----:B------:R-:W-:Y:S01]  /*2a50*/  IABS R138, R0 ;  /* 0x00000000008a7213 */ /* 0x000fe20000000000 */
[----:B------:R-:W-:Y:S02]  /*2a60*/  IMAD R136, R4, R7, R136 ;  /* 0x0000000704887224 */ /* 0x000fe400078e0288 */
[--C-:B------:R-:W-:Y:S01]  /*2a70*/  @!P3 IMAD.IADD R133, R133, 0x1, -R4.reuse ;  /* 0x000000018585b824 */ /* 0x100fe200078e0a04 */
[----:B------:R-:W-:Y:S01]  /*2a80*/  ISETP.GE.AND P3, PT, R13, RZ, PT ;  /* 0x000000ff0d00720c */ /* 0x000fe20003f66270 */
[----:B------:R-:W-:Y:S01]  /*2a90*/  @!P6 IMAD.IADD R135, R135, 0x1, -R4 ;  /* 0x000000018787e824 */ /* 0x000fe200078e0a04 */
[----:B------:R-:W-:Y:S01]  /*2aa0*/  ISETP.GE.AND P6, PT, R6, RZ, PT ;  /* 0x000000ff0600720c */ /* 0x000fe20003fc6270 */
[----:B------:R-:W-:Y:S01]  /*2ab0*/  IMAD R137, R4, R5, R137 ;  /* 0x0000000504897224 */ /* 0x000fe200078e0289 */
[----:B------:R-:W-:Y:S01]  /*2ac0*/  LOP3.LUT R5, R12, 0x52, RZ, 0xfc, !PT ;  /* 0x000000520c057812 */ /* 0x000fe200078efcff */
[----:B------:R-:W-:Y:S01]  /*2ad0*/  @!P2 IMAD.MOV R132, RZ, RZ, -R132 ;  /* 0x000000ffff84a224 */ /* 0x000fe200078e0a84 */
[C---:B------:R-:W-:Y:S01]  /*2ae0*/  ISETP.GT.U32.AND P2, PT, R4.reuse, R136, PT ;  /* 0x000000880400720c */ /* 0x040fe20003f44070 */
[----:B------:R-:W-:Y:S01]  /*2af0*/  @!P4 IMAD.MOV R131, RZ, RZ, -R131 ;  /* 0x000000ffff83c224 */ /* 0x000fe200078e0a83 */
[C---:B------:R-:W-:Y:S01]  /*2b00*/  ISETP.GT.U32.AND P4, PT, R4.reuse, R135, PT ;  /* 0x000000870400720c */ /* 0x040fe20003f84070 */
[----:B------:R-:W-:Y:S01]  /*2b10*/  @!P5 IMAD.MOV R133, RZ, RZ, -R133 ;  /* 0x000000ffff85d224 */ /* 0x000fe200078e0a85 */
[----:B------:R-:W-:Y:S01]  /*2b20*/  ISETP.GT.U32.AND P5, PT, R4, R137, PT ;  /* 0x000000890400720c */ /* 0x000fe20003fa4070 */
[----:B------:R-:W-:Y:S01]  /*2b30*/  @!P1 IMAD.IADD R134, R134, 0x1, -R4 ;  /* 0x0000000186869824 */ /* 0x000fe200078e0a04 */
[----:B------:R-:W-:Y:S01]  /*2b40*/  IABS R139, R5 ;  /* 0x00000005008b7213 */ /* 0x000fe20000000000 */
[----:B------:R-:W-:Y:S01]  /*2b50*/  @!P0 IMAD.MOV R130, RZ, RZ, -R130 ;  /* 0x000000ffff828224 */ /* 0x000fe200078e0a82 */
[----:B------:R-:W-:-:S02]  /*2b60*/  ISETP.GE.AND P1, PT, R15, RZ, PT ;  /* 0x000000ff0f00720c */ /* 0x000fc40003f26270 */
[----:B------:R-:W-:Y:S02]  /*2b70*/  ISETP.GT.U32.AND P0, PT, R4, R134, PT ;  /* 0x000000860400720c */ /* 0x000fe40003f04070 */
[----:B------:R-:W-:Y:S01]  /*2b80*/  LOP3.LUT R6, R12, 0x54, RZ, 0xfc, !PT ;  /* 0x000000540c067812 */ /* 0x000fe200078efcff */
[--C-:B------:R-:W-:Y:S01]  /*2b90*/  @!P2 IMAD.IADD R136, R136, 0x1, -R4.reuse ;  /* 0x000000018888a824 */ /* 0x100fe200078e0a04 */
[----:B------:R-:W-:Y:S01]  /*2ba0*/  ISETP.GE.AND P2, PT, R5, RZ, PT ;  /* 0x000000ff0500720c */ /* 0x000fe20003f46270 */
[--C-:B------:R-:W-:Y:S01]  /*2bb0*/  @!P4 IMAD.IADD R135, R135, 0x1, -R4.reuse ;  /* 0x000000018787c824 */ /* 0x100fe200078e0a04 */
[----:B------:R-:W-:Y:S01]  /*2bc0*/  ISETP.GE.AND P4, PT, R0, RZ, PT ;  /* 0x000000ff0000720c */ /* 0x000fe20003f86270 */
[----:B------:R-:W-:Y:S01]  /*2bd0*/  @!P5 IMAD.IADD R137, R137, 0x1, -R4 ;  /* 0x000000018989d824 */ /* 0x000fe200078e0a04 */
[----:B------:R-:W-:Y:S01]  /*2be0*/  ISETP.GT.U32.AND P5, PT, R4, R136, PT ;  /* 0x000000880400720c */ /* 0x000fe20003fa4070 */
[----:B------:R-:W-:Y:S01]  /*2bf0*/  IMAD.HI.U32 R0, R3, R138, RZ ;  /* 0x0000008a03007227 */ /* 0x000fe200078e00ff */
[----:B------:R-:W-:-:S02]  /*2c00*/  IABS R140, R6 ;  /* 0x00000006008c7213 */ /* 0x000fc40000000000 */
[C---:B------:R-:W-:Y:S01]  /*2c10*/  LOP3.LUT R13, R12.reuse, 0x62, RZ, 0xfc, !PT ;  /* 0x000000620c0d7812 */ /* 0x040fe200078efcff */
[----:B------:R-:W-:Y:S01]  /*2c20*/  IMAD.MOV R7, RZ, RZ, -R0 ;  /* 0x000000ffff077224 */ /* 0x000fe200078e0a00 */
[----:B------:R-:W-:Y:S01]  /*2c30*/  LOP3.LUT R0, R12, 0x56, RZ, 0xfc, !PT ;  /* 0x000000560c007812 */ /* 0x000fe200078efcff */
[----:B------:R-:W-:Y:S01]  /*2c40*/  @!P0 IMAD.IADD R134, R134, 0x1, -R4 ;  /* 0x0000000186868824 */ /* 0x000fe200078e0a04 */
[----:B------:R-:W-:Y:S01]  /*2c50*/  ISETP.GE.AND P0, PT, R10, RZ, PT ;  /* 0x000000ff0a00720c */ /* 0x000fe20003f06270 */
[----:B------:R-:W-:Y:S01]  /*2c60*/  IMAD R138, R4, R7, R138 ;  /* 0x00000007048a7224 */ /* 0x000fe200078e028a */
[----:B------:R-:W-:Y:S01]  /*2c70*/  IABS R141, R0 ;  /* 0x00000000008d7213 */ /* 0x000fe20000000000 */
[----:B------:R-:W-:Y:S01]  /*2c80*/  IMAD.HI.U32 R5, R3, R139, RZ ;  /* 0x0000008b03057227 */ /* 0x000fe200078e00ff */
[----:B------:R-:W-:Y:S02]  /*2c90*/  LOP3.LUT R10, R12, 0x60, RZ, 0xfc, !PT ;  /* 0x000000600c0a7812 */ /* 0x000fe400078efcff */
[----:B------:R-:W-:Y:S01]  /*2ca0*/  IABS R147, R13 ;  /* 0x0000000d00937213 */ /* 0x000fe20000000000 */
[----:B------:R-:W-:Y:S01]  /*2cb0*/  @!P3 IMAD.MOV R134, RZ, RZ, -R134 ;  /* 0x000000ffff86b224 */ /* 0x000fe200078e0a86 */
[----:B------:R-:W-:Y:S01]  /*2cc0*/  ISETP.GT.U32.AND P3, PT, R4, R137, PT ;  /* 0x000000890400720c */ /* 0x000fe20003f64070 */
[----:B------:R-:W-:Y:S01]  /*2cd0*/  @!P5 IMAD.IADD R136, R136, 0x1, -R4 ;  /* 0x000000018888d824 */ /* 0x000fe200078e0a04 */
[----:B------:R-:W-:Y:S01]  /*2ce0*/  ISETP.GT.U32.AND P5, PT, R4, R138, PT ;  /* 0x0000008a0400720c */ /* 0x000fe20003fa4070 */
[----:B------:R-:W-:Y:S01]  /*2cf0*/  IMAD.MOV R5, RZ, RZ, -R5 ;  /* 0x000000ffff057224 */ /* 0x000fe200078e0a05 */
[----:B------:R-:W-:Y:S01]  /*2d00*/  IABS R146, R10 ;  /* 0x0000000a00927213 */ /* 0x000fe20000000000 */
[----:B------:R-:W-:Y:S01]  /*2d10*/  @!P6 IMAD.MOV R136, RZ, RZ, -R136 ;  /* 0x000000ffff88e224 */ /* 0x000fe200078e0a88 */
[----:B------:R-:W-:Y:S01]  /*2d20*/  LOP3.LUT R15, R12, 0xa2, RZ, 0xfc, !PT ;  /* 0x000000a20c0f7812 */ /* 0x000fe200078efcff */
[----:B------:R-:W-:-:S02]  /*2d30*/  IMAD R139, R4, R5, R139 ;  /* 0x00000005048b7224 */ /* 0x000fc400078e028b */
[----:B------:R-:W-:Y:S01]  /*2d40*/  @!P1 IMAD.MOV R135, RZ, RZ, -R135 ;  /* 0x000000ffff879224 */ /* 0x000fe200078e0a87 */
[----:B------:R-:W-:Y:S02]  /*2d50*/  ISETP.GE.AND P1, PT, R6, RZ, PT ;  /* 0x000000ff0600720c */ /* 0x000fe40003f26270 */
[----:B------:R-:W-:Y:S01]  /*2d60*/  ISETP.GT.U32.AND P6, PT, R4, R139, PT ;  /* 0x0000008b0400720c */ /* 0x000fe20003fc4070 */
[--C-:B------:R-:W-:Y:S01]  /*2d70*/  @!P3 IMAD.IADD R137, R137, 0x1, -R4.reuse ;  /* 0x000000018989b824 */ /* 0x100fe200078e0a04 */
[----:B------:R-:W-:Y:S01]  /*2d80*/  ISETP.GE.AND P3, PT, R0, RZ, PT ;  /* 0x000000ff0000720c */ /* 0x000fe20003f66270 */
[----:B------:R-:W-:Y:S01]  /*2d90*/  @!P5 IMAD.IADD R138, R138, 0x1, -R4 ;  /* 0x000000018a8ad824 */ /* 0x000fe200078e0a04 */
[----:B------:R-:W-:Y:S01]  /*2da0*/  LOP3.LUT R6, R12, 0x58, RZ, 0xfc, !PT ;  /* 0x000000580c067812 */ /* 0x000fe200078efcff */
[C---:B------:R-:W-:Y:S01]  /*2db0*/  IMAD.HI.U32 R0, R3.reuse, R140, RZ ;  /* 0x0000008c03007227 */ /* 0x040fe200078e00ff */
[----:B------:R-:W-:Y:S02]  /*2dc0*/  IABS R179, R15 ;  /* 0x0000000f00b37213 */ /* 0x000fe40000000000 */
[----:B------:R-:W-:Y:S01]  /*2dd0*/  ISETP.GT.U32.AND P5, PT, R4, R138, PT ;  /* 0x0000008a0400720c */ /* 0x000fe20003fa4070 */
[----:B------:R-:W-:Y:S01]  /*2de0*/  IMAD.MOV R5, RZ, RZ, -R0 ;  /* 0x000000ffff057224 */ /* 0x000fe200078e0a00 */
[----:B------:R-:W-:Y:S01]  /*2df0*/  IABS R142, R6 ;  /* 0x00000006008e7213 */ /* 0x000fe20000000000 */
[----:B------:R-:W-:-:S04]  /*2e00*/  IMAD.HI.U32 R0, R3, R141, RZ ;  /* 0x0000008d03007227 */ /* 0x000fc800078e00ff */
[----:B------:R-:W-:Y:S02]  /*2e10*/  @!P6 IMAD.IADD R139, R139, 0x1, -R4 ;  /* 0x000000018b8be824 */ /* 0x000fe400078e0a04 */
[----:B------:R-:W-:Y:S02]  /*2e20*/  IMAD.MOV R0, RZ, RZ, -R0 ;  /* 0x000000ffff007224 */ /* 0x000fe400078e0a00 */
[C---:B------:R-:W-:Y:S01]  /*2e30*/  IMAD R140, R4.reuse, R5, R140 ;  /* 0x00000005048c7224 */ /* 0x040fe200078e028c */
[C---:B------:R-:W-:Y:S01]  /*2e40*/  ISETP.GT.U32.AND P6, PT, R4.reuse, R139, PT ;  /* 0x0000008b0400720c */ /* 0x040fe20003fc4070 */
[----:B------:R-:W-:Y:S02]  /*2e50*/  IMAD R141, R4, R0, R141 ;  /* 0x00000000048d7224 */ /* 0x000fe400078e028d */
[----:B------:R-:W-:-:S04]  /*2e60*/  IMAD.HI.U32 R0, R3, R142, RZ ;  /* 0x0000008e03007227 */ /* 0x000fc800078e00ff */
[----:B------:R-:W-:Y:S01]  /*2e70*/  @!P5 IMAD.IADD R138, R138, 0x1, -R4 ;  /* 0x000000018a8ad824 */ /* 0x000fe200078e0a04 */
[----:B------:R-:W-:Y:S01]  /*2e80*/  ISETP.GT.U32.AND P5, PT, R4, R140, PT ;  /* 0x0000008c0400720c */ /* 0x000fe20003fa4070 */
[----:B------:R-:W-:-:S04]  /*2e90*/  IMAD.HI.U32 R5, R3, R143, RZ ;  /* 0x0000008f03057227 */ /* 0x000fc800078e00ff */
[----:B------:R-:W-:Y:S02]  /*2ea0*/  IMAD.MOV R7, RZ, RZ, -R0 ;  /* 0x000000ffff077224 */ /* 0x000fe400078e0a00 */
[----:B------:R-:W-:Y:S02]  /*2eb0*/  IMAD.MOV R5, RZ, RZ, -R5 ;  /* 0x000000ffff057224 */ /* 0x000fe400078e0a05 */
[C---:B------:R-:W-:Y:S02]  /*2ec0*/  IMAD R142, R4.reuse, R7, R142 ;  /* 0x00000007048e7224 */ /* 0x040fe400078e028e */
[C---:B------:R-:W-:Y:S02]  /*2ed0*/  IMAD R143, R4.reuse, R5, R143 ;  /* 0x00000005048f7224 */ /* 0x040fe400078e028f */
[--C-:B------:R-:W-:Y:S01]  /*2ee0*/  @!P6 IMAD.IADD R139, R139, 0x1, -R4.reuse ;  /* 0x000000018b8be824 */ /* 0x100fe200078e0a04 */
[----:B------:R-:W-:Y:S01]  /*2ef0*/  ISETP.GT.U32.AND P6, PT, R4, R142, PT ;  /* 0x0000008e0400720c */ /* 0x000fe20003fc4070 */
[----:B------:R-:W-:Y:S01]  /*2f00*/  @!P0 IMAD.MOV R137, RZ, RZ, -R137 ;  /* 0x000000ffff898224 */ /* 0x000fe200078e0a89 */
[----:B------:R-:W-:Y:S01]  /*2f10*/  ISETP.GE.AND P0, PT, R6, RZ, PT ;  /* 0x000000ff0600720c */ /* 0x000fe20003f06270 */
[----:B------:R-:W-:Y:S01]  /*2f20*/  @!P5 IMAD.IADD R140, R140, 0x1, -R4 ;  /* 0x000000018c8cd824 */ /* 0x000fe200078e0a04 */
[----:B------:R-:W-:Y:S01]  /*2f30*/  ISETP.GT.U32.AND P5, PT, R4, R143, PT ;  /* 0x0000008f0400720c */ /* 0x000fe20003fa4070 */
[----:B------:R-:W-:Y:S01]  /*2f40*/  @!P4 IMAD.MOV R138, RZ, RZ, -R138 ;  /* 0x000000ffff8ac224 */ /* 0x000fe200078e0a8a */
[----:B------:R-:W-:Y:S01]  /*2f50*/  LOP3.LUT R6, R12, 0x5c, RZ, 0xfc, !PT ;  /* 0x0000005c0c067812 */ /* 0x000fe200078efcff */
[----:B------:R-:W-:Y:S01]  /*2f60*/  @!P2 IMAD.MOV R139, RZ, RZ, -R139 ;  /* 0x000000ffff8ba224 */ /* 0x000fe200078e0a8b */
[----:B------:R-:W-:-:S02]  /*2f70*/  ISETP.GT.U32.AND P4, PT, R4, R141, PT ;  /* 0x0000008d0400720c */ /* 0x000fc40003f84070 */
[----:B------:R-:W-:-:S03]  /*2f80*/  IABS R144, R6 ;  /* 0x0000000600907213 */ /* 0x000fc60000000000 */
[----:B------:R-:W-:Y:S02]  /*2f90*/  @!P6 IMAD.IADD R142, R142, 0x1, -R4 ;  /* 0x000000018e8ee824 */ /* 0x000fe400078e0a04 */
[----:B------:R-:W-:-:S04]  /*2fa0*/  IMAD.HI.U32 R0, R3, R144, RZ ;  /* 0x0000009003007227 */ /* 0x000fc800078e00ff */
[----:B------:R-:W-:Y:S01]  /*2fb0*/  @!P5 IMAD.IADD R143, R143, 0x1, -R4 ;  /* 0x000000018f8fd824 */ /* 0x000fe200078e0a04 */
[C---:B------:R-:W-:Y:S01]  /*2fc0*/  ISETP.GT.U32.AND P5, PT, R4.reuse, R142, PT ;  /* 0x0000008e0400720c */ /* 0x040fe20003fa4070 */
[----:B------:R-:W-:Y:S02]  /*2fd0*/  IMAD.MOV R5, RZ, RZ, -R0 ;  /* 0x000000ffff057224 */ /* 0x000fe400078e0a00 */
[----:B------:R-:W-:Y:S01]  /*2fe0*/  IMAD.HI.U32 R0, R3, R145, RZ ;  /* 0x0000009103007227 */ /* 0x000fe200078e00ff */
[----:B------:R-:W-:-:S03]  /*2ff0*/  ISETP.GT.U32.AND P2, PT, R4, R143, PT ;  /* 0x0000008f0400720c */ /* 0x000fc60003f44070 */
[----:B------:R-:W-:Y:S01]  /*3000*/  @!P4 IMAD.IADD R141, R141, 0x1, -R4 ;  /* 0x000000018d8dc824 */ /* 0x000fe200078e0a04 */
[C---:B------:R-:W-:Y:S01]  /*3010*/  ISETP.GT.U32.AND P4, PT, R4.reuse, R140, PT ;  /* 0x0000008c0400720c */ /* 0x040fe20003f84070 */
[----:B------:R-:W-:Y:S02]  /*3020*/  IMAD.MOV R0, RZ, RZ, -R0 ;  /* 0x000000ffff007224 */ /* 0x000fe400078e0a00 */
[C---:B------:R-:W-:Y:S01]  /*3030*/  IMAD R144, R4.reuse, R5, R144 ;  /* 0x0000000504907224 */ /* 0x040fe200078e0290 */
[C---:B------:R-:W-:Y:S01]  /*3040*/  ISETP.GT.U32.AND P6, PT, R4.reuse, R141, PT ;  /* 0x0000008d0400720c */ /* 0x040fe20003fc4070 */
[----:B------:R-:W-:Y:S02]  /*3050*/  IMAD R145, R4, R0, R145 ;  /* 0x0000000004917224 */ /* 0x000fe400078e0291 */
[----:B------:R-:W-:Y:S02]  /*3060*/  @!P5 IMAD.IADD R142, R142, 0x1, -R4 ;  /* 0x000000018e8ed824 */ /* 0x000fe400078e0a04 */
[----:B------:R-:W-:Y:S01]  /*3070*/  IMAD.HI.U32 R0, R3, R146, RZ ;  /* 0x0000009203007227 */ /* 0x000fe200078e00ff */
[----:B------:R-:W-:-:S03]  /*3080*/  ISETP.GT.U32.AND P5, PT, R4, R145, PT ;  /* 0x000000910400720c */ /* 0x000fc60003fa4070 */
[----:B------:R-:W-:-:S04]  /*3090*/  IMAD.HI.U32 R5, R3, R147, RZ ;  /* 0x0000009303057227 */ /* 0x000fc800078e00ff */
[----:B------:R-:W-:Y:S01]  /*30a0*/  @!P6 IMAD.IADD R141, R141, 0x1, -R4 ;  /* 0x000000018d8de824 */ /* 0x000fe200078e0a04 */
[----:B------:R-:W-:Y:S01]  /*30b0*/  ISETP.GE.AND P6, PT, R8, RZ, PT ;  /* 0x000000ff0800720c */ /* 0x000fe20003fc6270 */
[----:B------:R-:W-:Y:S01]  /*30c0*/  IMAD.MOV R7, RZ, RZ, -R0 ;  /* 0x000000ffff077224 */ /* 0x000fe200078e0a00 */
[----:B------:R-:W-:Y:S01]  /*30d0*/  LOP3.LUT R8, R12, 0x64, RZ, 0xfc, !PT ;  /* 0x000000640c087812 */ /* 0x000fe200078efcff */
[----:B------:R-:W-:Y:S02]  /*30e0*/  IMAD.MOV R5, RZ, RZ, -R5 ;  /* 0x000000ffff057224 */ /* 0x000fe400078e0a05 */
[--C-:B------:R-:W-:Y:S01]  /*30f0*/  @!P5 IMAD.IADD R145, R145, 0x1, -R4.reuse ;  /* 0x000000019191d824 */ /* 0x100fe200078e0a04 */
[----:B------:R-:W-:Y:S01]  /*3100*/  IABS R148, R8 ;  /* 0x0000000800947213 */ /* 0x000fe20000000000 */
[----:B------:R-:W-:Y:S01]  /*3110*/  @!P4 IMAD.IADD R140, R140, 0x1, -R4 ;  /* 0x000000018c8cc824 */ /* 0x000fe200078e0a04 */
[C---:B------:R-:W-:Y:S01]  /*3120*/  ISETP.GT.U32.AND P4, PT, R4.reuse, R144, PT ;  /* 0x000000900400720c */ /* 0x040fe20003f84070 */
[C---:B------:R-:W-:Y:S01]  /*3130*/  IMAD R147, R4.reuse, R5, R147 ;  /* 0x0000000504937224 */ /* 0x040fe200078e0293 */
[----:B------:R-:W-:Y:S01]  /*3140*/  ISETP.GT.U32.AND P5, PT, R4, R145, PT ;  /* 0x000000910400720c */ /* 0x000fe20003fa4070 */
[----:B------:R-:W-:-:S04]  /*3150*/  IMAD.HI.U32 R0, R3, R148, RZ ;  /* 0x0000009403007227 */ /* 0x000fc800078e00ff */
[----:B------:R-:W-:Y:S02]  /*3160*/  IMAD.MOV R5, RZ, RZ, -R0 ;  /* 0x000000ffff057224 */ /* 0x000fe400078e0a00 */
[----:B------:R-:W-:Y:S01]  /*3170*/  IMAD R146, R4, R7, R146 ;  /* 0x0000000704927224 */ /* 0x000fe200078e0292 */
[----:B------:R-:W-:Y:S01]  /*3180*/  LOP3.LUT R7, R12, 0x68, RZ, 0xfc, !PT ;  /* 0x000000680c077812 */ /* 0x000fe200078efcff */
[----:B------:R-:W-:Y:S02]  /*3190*/  IMAD R148, R4, R5, R148 ;  /* 0x0000000504947224 */ /* 0x000fe400078e0294 */
[--C-:B------:R-:W-:Y:S01]  /*31a0*/  @!P2 IMAD.IADD R143, R143, 0x1, -R4.reuse ;  /* 0x000000018f8fa824 */ /* 0x100fe200078e0a04 */
[----:B------:R-:W-:Y:S01]  /*31b0*/  ISETP.GE.AND P2, PT, R6, RZ, PT ;  /* 0x000000ff0600720c */ /* 0x000fe20003f46270 */
[--C-:B------:R-:W-:Y:S01]  /*31c0*/  @!P5 IMAD.IADD R145, R145, 0x1, -R4.reuse ;  /* 0x000000019191d824 */ /* 0x100fe200078e0a04 */
        /* <DEDUP_REMOVED lines=8> */
[----:B------:R-:W-:Y:S01]  /*3250*/  IABS R149, R6 ;  /* 0x0000000600957213 */ /* 0x000fe20000000000 */
[----:B------:R-:W-:Y:S01]  /*3260*/  @!P0 IMAD.MOV R142, RZ, RZ, -R142 ;  /* 0x000000ffff8e8224 */ /* 0x000fe200078e0a8e */
[----:B------:R-:W-:-:S02]  /*3270*/  ISETP.GT.U32.AND P6, PT, R4, R147, PT ;  /* 0x000000930400720c */ /* 0x000fc40003fc4070 */
[----:B------:R-:W-:Y:S01]  /*3280*/  IABS R150, R7 ;  /* 0x0000000700967213 */ /* 0x000fe20000000000 */
[----:B------:R-:W-:Y:S01]  /*3290*/  @!P5 IMAD.IADD R148, R148, 0x1, -R4 ;  /* 0x000000019494d824 */ /* 0x000fe200078e0a04 */
[----:B------:R-:W-:Y:S01]  /*32a0*/  ISETP.GE.AND P4, PT, R9, RZ, PT ;  /* 0x000000ff0900720c */ /* 0x000fe20003f86270 */
[C---:B------:R-:W-:Y:S01]  /*32b0*/  IMAD.HI.U32 R0, R3.reuse, R149, RZ ;  /* 0x0000009503007227 */ /* 0x040fe200078e00ff */
[----:B------:R-:W-:Y:S02]  /*32c0*/  ISETP.GE.AND P0, PT, R10, RZ, PT ;  /* 0x000000ff0a00720c */ /* 0x000fe40003f06270 */
[----:B------:R-:W-:Y:S01]  /*32d0*/  ISETP.GT.U32.AND P5, PT, R4, R148, PT ;  /* 0x000000940400720c */ /* 0x000fe20003fa4070 */
[----:B------:R-:W-:Y:S01]  /*32e0*/  IMAD.MOV R5, RZ, RZ, -R0 ;  /* 0x000000ffff057224 */ /* 0x000fe200078e0a00 */
[----:B------:R-:W-:Y:S01]  /*32f0*/  LOP3.LUT R9, R12, 0x6c, RZ, 0xfc, !PT ;  /* 0x0000006c0c097812 */ /* 0x000fe200078efcff */
[----:B------:R-:W-:Y:S01]  /*3300*/  @!P3 IMAD.IADD R146, R146, 0x1, -R4 ;  /* 0x000000019292b824 */ /* 0x000fe200078e0a04 */
[----:B------:R-:W-:Y:S01]  /*3310*/  ISETP.GE.AND P3, PT, R8, RZ, PT ;  /* 0x000000ff0800720c */ /* 0x000fe20003f66270 */
[----:B------:R-:W-:Y:S01]  /*3320*/  IMAD.HI.U32 R0, R3, R150, RZ ;  /* 0x0000009603007227 */ /* 0x000fe200078e00ff */
[----:B------:R-:W-:-:S02]  /*3330*/  LOP3.LUT R8, R12, 0x6a, RZ, 0xfc, !PT ;  /* 0x0000006a0c087812 */ /* 0x000fc400078efcff */
[----:B------:R-:W-:Y:S01]  /*3340*/  IABS R152, R9 ;  /* 0x0000000900987213 */ /* 0x000fe20000000000 */
[--C-:B------:R-:W-:Y:S01]  /*3350*/  @!P1 IMAD.IADD R144, R144, 0x1, -R4.reuse ;  /* 0x0000000190909824 */ /* 0x100fe200078e0a04 */
[----:B------:R-:W-:Y:S01]  /*3360*/  IABS R151, R8 ;  /* 0x0000000800977213 */ /* 0x000fe20000000000 */
[----:B------:R-:W-:Y:S01]  /*3370*/  @!P6 IMAD.IADD R147, R147, 0x1, -R4 ;  /* 0x000000019393e824 */ /* 0x000fe200078e0a04 */
[C---:B------:R-:W-:Y:S01]  /*3380*/  ISETP.GT.U32.AND P6, PT, R4.reuse, R146, PT ;  /* 0x000000920400720c */ /* 0x040fe20003fc4070 */
[----:B------:R-:W-:Y:S01]  /*3390*/  IMAD R149, R4, R5, R149 ;  /* 0x0000000504957224 */ /* 0x000fe200078e0295 */
[----:B------:R-:W-:Y:S01]  /*33a0*/  ISETP.GE.AND P1, PT, R13, RZ, PT ;  /* 0x000000ff0d00720c */ /* 0x000fe20003f26270 */
[----:B------:R-:W-:Y:S01]  /*33b0*/  IMAD.MOV R5, RZ, RZ, -R0 ;  /* 0x000000ffff057224 */ /* 0x000fe200078e0a00 */
[----:B------:R-:W-:Y:S01]  /*33c0*/  LOP3.LUT R10, R12, 0x9a, RZ, 0xfc, !PT ;  /* 0x0000009a0c0a7812 */ /* 0x000fe200078efcff */
[----:B------:R-:W-:Y:S01]  /*33d0*/  @!P2 IMAD.MOV R144, RZ, RZ, -R144 ;  /* 0x000000ffff90a224 */ /* 0x000fe200078e0a90 */
[C---:B------:R-:W-:Y:S01]  /*33e0*/  ISETP.GT.U32.AND P2, PT, R4.reuse, R147, PT ;  /* 0x000000930400720c */ /* 0x040fe20003f44070 */
[----:B------:R-:W-:Y:S01]  /*33f0*/  IMAD R150, R4, R5, R150 ;  /* 0x0000000504967224 */ /* 0x000fe200078e0296 */
[----:B------:R-:W-:Y:S01]  /*3400*/  IABS R175, R10 ;  /* 0x0000000a00af7213 */ /* 0x000fe20000000000 */
[----:B------:R-:W-:Y:S01]  /*3410*/  @!P5 IMAD.IADD R148, R148, 0x1, -R4 ;  /* 0x000000019494d824 */ /* 0x000fe200078e0a04 */
[----:B------:R-:W-:Y:S01]  /*3420*/  LOP3.LUT R13, R12, 0x9c, RZ, 0xfc, !PT ;  /* 0x0000009c0c0d7812 */ /* 0x000fe200078efcff */
[----:B------:R-:W-:Y:S01]  /*3430*/  IMAD.HI.U32 R0, R3, R151, RZ ;  /* 0x0000009703007227 */ /* 0x000fe200078e00ff */
[----:B------:R-:W-:-:S02]  /*3440*/  ISETP.GT.U32.AND P5, PT, R4, R150, PT ;  /* 0x000000960400720c */ /* 0x000fc40003fa4070 */
[----:B------:R-:W-:Y:S01]  /*3450*/  IABS R176, R13 ;  /* 0x0000000d00b07213 */ /* 0x000fe20000000000 */
[----:B------:R-:W-:Y:S01]  /*3460*/  @!P6 IMAD.IADD R146, R146, 0x1, -R4 ;  /* 0x000000019292e824 */ /* 0x000fe200078e0a04 */
[----:B------:R-:W-:Y:S01]  /*3470*/  ISETP.GT.U32.AND P6, PT, R4, R149, PT ;  /* 0x000000950400720c */ /* 0x000fe20003fc4070 */
[----:B------:R-:W-:Y:S02]  /*3480*/  IMAD.MOV R0, RZ, RZ, -R0 ;  /* 0x000000ffff007224 */ /* 0x000fe400078e0a00 */
[--C-:B------:R-:W-:Y:S01]  /*3490*/  @!P2 IMAD.IADD R147, R147, 0x1, -R4.reuse ;  /* 0x000000019393a824 */ /* 0x100fe200078e0a04 */
[----:B------:R-:W-:Y:S01]  /*34a0*/  ISETP.GE.AND P2, PT, R6, RZ, PT ;  /* 0x000000ff0600720c */ /* 0x000fe20003f46270 */
[----:B------:R-:W-:Y:S01]  /*34b0*/  IMAD R151, R4, R0, R151 ;  /* 0x0000000004977224 */ /* 0x000fe200078e0297 */
[----:B------:R-:W-:Y:S01]  /*34c0*/  LOP3.LUT R6, R12, 0x6e, RZ, 0xfc, !PT ;  /* 0x0000006e0c067812 */ /* 0x000fe200078efcff */
[----:B------:R-:W-:Y:S02]  /*34d0*/  @!P4 IMAD.MOV R145, RZ, RZ, -R145 ;  /* 0x000000ffff91c224 */ /* 0x000fe400078e0a91 */
[----:B------:R-:W-:Y:S01]  /*34e0*/  @!P5 IMAD.IADD R150, R150, 0x1, -R4 ;  /* 0x000000019696d824 */ /* 0x000fe200078e0a04 */
[----:B------:R-:W-:Y:S01]  /*34f0*/  IABS R153, R6 ;  /* 0x0000000600997213 */ /* 0x000fe20000000000 */
[----:B------:R-:W-:Y:S01]  /*3500*/  @!P0 IMAD.MOV R146, RZ, RZ, -R146 ;  /* 0x000000ffff928224 */ /* 0x000fe200078e0a92 */
[C---:B------:R-:W-:Y:S01]  /*3510*/  ISETP.GT.U32.AND P0, PT, R4.reuse, R151, PT ;  /* 0x000000970400720c */ /* 0x040fe20003f04070 */
[----:B------:R-:W-:Y:S01]  /*3520*/  @!P6 IMAD.IADD R149, R149, 0x1, -R4 ;  /* 0x000000019595e824 */ /* 0x000fe200078e0a04 */
[----:B------:R-:W-:Y:S01]  /*3530*/  ISETP.GT.U32.AND P5, PT, R4, R150, PT ;  /* 0x000000960400720c */ /* 0x000fe20003fa4070 */
[----:B------:R-:W-:Y:S01]  /*3540*/  IMAD.HI.U32 R0, R3, R153, RZ ;  /* 0x0000009903007227 */ /* 0x000fe200078e00ff */
[----:B------:R-:W-:-:S02]  /*3550*/  ISETP.GE.AND P6, PT, R7, RZ, PT ;  /* 0x000000ff0700720c */ /* 0x000fc40003fc6270 */
[----:B------:R-:W-:Y:S01]  /*3560*/  ISETP.GT.U32.AND P4, PT, R4, R149, PT ;  /* 0x000000950400720c */ /* 0x000fe20003f84070 */
[----:B------:R-:W-:Y:S01]  /*3570*/  IMAD.MOV R0, RZ, RZ, -R0 ;  /* 0x000000ffff007224 */ /* 0x000fe200078e0a00 */
[----:B------:R-:W-:Y:S01]  /*3580*/  LOP3.LUT R7, R12, 0x70, RZ, 0xfc, !PT ;  /* 0x000000700c077812 */ /* 0x000fe200078efcff */
[----:B------:R-:W-:-:S03]  /*3590*/  IMAD.HI.U32 R5, R3, R152, RZ ;  /* 0x0000009803057227 */ /* 0x000fc600078e00ff */
[----:B------:R-:W-:Y:S01]  /*35a0*/  IABS R154, R7 ;  /* 0x00000007009a7213 */ /* 0x000fe20000000000 */
[----:B------:R-:W-:Y:S02]  /*35b0*/  IMAD R153, R4, R0, R153 ;  /* 0x0000000004997224 */ /* 0x000fe400078e0299 */
[----:B------:R-:W-:Y:S02]  /*35c0*/  IMAD.MOV R5, RZ, RZ, -R5 ;  /* 0x000000ffff057224 */ /* 0x000fe400078e0a05 */
[----:B------:R-:W-:Y:S01]  /*35d0*/  @!P5 IMAD.IADD R150, R150, 0x1, -R4 ;  /* 0x000000019696d824 */ /* 0x000fe200078e0a04 */
[C---:B------:R-:W-:Y:S01]  /*35e0*/  ISETP.GT.U32.AND P5, PT, R4.reuse, R153, PT ;  /* 0x000000990400720c */ /* 0x040fe20003fa4070 */
[C---:B------:R-:W-:Y:S02]  /*35f0*/  IMAD R152, R4.reuse, R5, R152 ;  /* 0x0000000504987224 */ /* 0x040fe400078e0298 */
[----:B------:R-:W-:Y:S02]  /*3600*/  @!P3 IMAD.MOV R148, RZ, RZ, -R148 ;  /* 0x000000ffff94b224 */ /* 0x000fe400078e0a94 */
[--C-:B------:R-:W-:Y:S01]  /*3610*/  @!P4 IMAD.IADD R149, R149, 0x1, -R4.reuse ;  /* 0x000000019595c824 */ /* 0x100fe200078e0a04 */
[----:B------:R-:W-:Y:S01]  /*3620*/  ISETP.GT.U32.AND P3, PT, R4, R152, PT ;  /* 0x000000980400720c */ /* 0x000fe20003f64070 */
[----:B------:R-:W-:Y:S01]  /*3630*/  @!P0 IMAD.IADD R151, R151, 0x1, -R4 ;  /* 0x0000000197978824 */ /* 0x000fe200078e0a04 */
[----:B------:R-:W-:Y:S01]  /*3640*/  ISETP.GE.AND P0, PT, R6, RZ, PT ;  /* 0x000000ff0600720c */ /* 0x000fe20003f06270 */
[----:B------:R-:W-:Y:S01]  /*3650*/  @!P1 IMAD.MOV R147, RZ, RZ, -R147 ;  /* 0x000000ffff939224 */ /* 0x000fe200078e0a93 */
[----:B------:R-:W-:Y:S01]  /*3660*/  ISETP.GE.AND P1, PT, R8, RZ, PT ;  /* 0x000000ff0800720c */ /* 0x000fe20003f26270 */
[----:B------:R-:W-:Y:S01]  /*3670*/  @!P2 IMAD.MOV R149, RZ, RZ, -R149 ;  /* 0x000000ffff95a224 */ /* 0x000fe200078e0a95 */
[----:B------:R-:W-:Y:S01]  /*3680*/  LOP3.LUT R8, R12, 0x72, RZ, 0xfc, !PT ;  /* 0x000000720c087812 */ /* 0x000fe200078efcff */
[----:B------:R-:W-:Y:S01]  /*3690*/  IMAD.HI.U32 R0, R3, R154, RZ ;  /* 0x0000009a03007227 */ /* 0x000fe200078e00ff */
[----:B------:R-:W-:-:S02]  /*36a0*/  ISETP.GT.U32.AND P2, PT, R4, R151, PT ;  /* 0x000000970400720c */ /* 0x000fc40003f44070 */
[----:B------:R-:W-:Y:S01]  /*36b0*/  IABS R155, R8 ;  /* 0x00000008009b7213 */ /* 0x000fe20000000000 */
[----:B------:R-:W-:Y:S01]  /*36c0*/  @!P5 IMAD.IADD R153, R153, 0x1, -R4 ;  /* 0x000000019999d824 */ /* 0x000fe200078e0a04 */
[----:B------:R-:W-:Y:S01]  /*36d0*/  LOP3.LUT R6, R12, 0x74, RZ, 0xfc, !PT ;  /* 0x000000740c067812 */ /* 0x000fe200078efcff */
[----:B------:R-:W-:Y:S01]  /*36e0*/  IMAD.MOV R5, RZ, RZ, -R0 ;  /* 0x000000ffff057224 */ /* 0x000fe200078e0a00 */
[----:B------:R-:W-:Y:S01]  /*36f0*/  ISETP.GE.AND P4, PT, R9, RZ, PT ;  /* 0x000000ff0900720c */ /* 0x000fe20003f86270 */
[----:B------:R-:W-:Y:S01]  /*3700*/  @!P3 IMAD.IADD R152, R152, 0x1, -R4 ;  /* 0x000000019898b824 */ /* 0x000fe200078e0a04 */
[C---:B------:R-:W-:Y:S01]  /*3710*/  ISETP.GT.U32.AND P5, PT, R4.reuse, R153, PT ;  /* 0x000000990400720c */ /* 0x040fe20003fa4070 */
[C---:B------:R-:W-:Y:S01]  /*3720*/  IMAD R154, R4.reuse, R5, R154 ;  /* 0x00000005049a7224 */ /* 0x040fe200078e029a */
[----:B------:R-:W-:Y:S01]  /*3730*/  IABS R156, R6 ;  /* 0x00000006009c7213 */ /* 0x000fe20000000000 */
[----:B------:R-:W-:Y:S01]  /*3740*/  IMAD.HI.U32 R0, R3, R155, RZ ;  /* 0x0000009b03007227 */ /* 0x000fe200078e00ff */
[----:B------:R-:W-:-:S02]  /*3750*/  ISETP.GT.U32.AND P3, PT, R4, R152, PT ;  /* 0x000000980400720c */ /* 0x000fc40003f64070 */
[----:B------:R-:W-:Y:S01]  /*3760*/  LOP3.LUT R9, R12, 0x86, RZ, 0xfc, !PT ;  /* 0x000000860c097812 */ /* 0x000fe200078efcff */
[----:B------:R-:W-:Y:S02]  /*3770*/  IMAD.MOV R0, RZ, RZ, -R0 ;  /* 0x000000ffff007224 */ /* 0x000fe400078e0a00 */
[--C-:B------:R-:W-:Y:S01]  /*3780*/  @!P2 IMAD.IADD R151, R151, 0x1, -R4.reuse ;  /* 0x000000019797a824 */ /* 0x100fe200078e0a04 */
[C---:B------:R-:W-:Y:S01]  /*3790*/  ISETP.GT.U32.AND P2, PT, R4.reuse, R154, PT ;  /* 0x0000009a0400720c */ /* 0x040fe20003f44070 */
[C---:B------:R-:W-:Y:S01]  /*37a0*/  IMAD R155, R4.reuse, R0, R155 ;  /* 0x00000000049b7224 */ /* 0x040fe200078e029b */
[----:B------:R-:W-:Y:S01]  /*37b0*/  IABS R165, R9 ;  /* 0x0000000900a57213 */ /* 0x000fe20000000000 */
[----:B------:R-:W-:Y:S02]  /*37c0*/  @!P5 IMAD.IADD R153, R153, 0x1, -R4 ;  /* 0x000000019999d824 */ /* 0x000fe400078e0a04 */
[----:B------:R-:W-:Y:S01]  /*37d0*/  IMAD.HI.U32 R0, R3, R156, RZ ;  /* 0x0000009c03007227 */ /* 0x000fe200078e00ff */
[----:B------:R-:W-:-:S03]  /*37e0*/  ISETP.GT.U32.AND P5, PT, R4, R155, PT ;  /* 0x0000009b0400720c */ /* 0x000fc60003fa4070 */
[----:B------:R-:W-:Y:S01]  /*37f0*/  @!P3 IMAD.IADD R152, R152, 0x1, -R4 ;  /* 0x000000019898b824 */ /* 0x000fe200078e0a04 */
[----:B------:R-:W-:Y:S01]  /*3800*/  ISETP.GE.AND P3, PT, R8, RZ, PT ;  /* 0x000000ff0800720c */ /* 0x000fe20003f66270 */
[----:B------:R-:W-:Y:S01]  /*3810*/  @!P6 IMAD.MOV R150, RZ, RZ, -R150 ;  /* 0x000000ffff96e224 */ /* 0x000fe200078e0a96 */
[----:B------:R-:W-:Y:S01]  /*3820*/  LOP3.LUT R8, R12, 0x78, RZ, 0xfc, !PT ;  /* 0x000000780c087812 */ /* 0x000fe200078efcff */
[----:B------:R-:W-:Y:S01]  /*3830*/  @!P2 IMAD.IADD R154, R154, 0x1, -R4 ;  /* 0x000000019a9aa824 */ /* 0x000fe200078e0a04 */
[----:B------:R-:W-:Y:S01]  /*3840*/  ISETP.GE.AND P6, PT, R7, RZ, PT ;  /* 0x000000ff0700720c */ /* 0x000fe20003fc6270 */
[----:B------:R-:W-:Y:S01]  /*3850*/  IMAD.MOV R5, RZ, RZ, -R0 ;  /* 0x000000ffff057224 */ /* 0x000fe200078e0a00 */
[----:B------:R-:W-:Y:S01]  /*3860*/  LOP3.LUT R7, R12, 0x76, RZ, 0xfc, !PT ;  /* 0x000000760c077812 */ /* 0x000fe200078efcff */
[----:B------:R-:W-:Y:S01]  /*3870*/  @!P1 IMAD.MOV R151, RZ, RZ, -R151 ;  /* 0x000000ffff979224 */ /* 0x000fe200078e0a97 */
[----:B------:R-:W-:Y:S01]  /*3880*/  IABS R158, R8 ;  /* 0x00000008009e7213 */ /* 0x000fe20000000000 */
[C---:B------:R-:W-:Y:S01]  /*3890*/  IMAD R156, R4.reuse, R5, R156 ;  /* 0x00000005049c7224 */ /* 0x040fe200078e029c */
[----:B------:R-:W-:Y:S01]  /*38a0*/  ISETP.GT.U32.AND P1, PT, R4, R154, PT ;  /* 0x0000009a0400720c */ /* 0x000fe20003f24070 */
[----:B------:R-:W-:Y:S01]  /*38b0*/  @!P5 IMAD.IADD R155, R155, 0x1, -R4 ;  /* 0x000000019b9bd824 */ /* 0x000fe200078e0a04 */
[----:B------:R-:W-:Y:S01]  /*38c0*/  IABS R157, R7 ;  /* 0x00000007009d7213 */ /* 0x000fe20000000000 */
[----:B------:R-:W-:Y:S01]  /*38d0*/  IMAD.HI.U32 R5, R3, R158, RZ ;  /* 0x0000009e03057227 */ /* 0x000fe200078e00ff */
[----:B------:R-:W-:-:S02]  /*38e0*/  ISETP.GE.AND P2, PT, R6, RZ, PT ;  /* 0x000000ff0600720c */ /* 0x000fc40003f46270 */
[C---:B------:R-:W-:Y:S01]  /*38f0*/  ISETP.GT.U32.AND P5, PT, R4.reuse, R155, PT ;  /* 0x0000009b0400720c */ /* 0x040fe20003fa4070 */
[----:B------:R-:W-:Y:S01]  /*3900*/  @!P4 IMAD.MOV R152, RZ, RZ, -R152 ;  /* 0x000000ffff98c224 */ /* 0x000fe200078e0a98 */
[----:B------:R-:W-:Y:S01]  /*3910*/  ISETP.GT.U32.AND P4, PT, R4, R156, PT ;  /* 0x0000009c0400720c */ /* 0x000fe20003f84070 */
[----:B------:R-:W-:Y:S01]  /*3920*/  IMAD.HI.U32 R0, R3, R157, RZ ;  /* 0x0000009d03007227 */ /* 0x000fe200078e00ff */
[----:B------:R-:W-:-:S03]  /*3930*/  LOP3.LUT R6, R12, 0x7a, RZ, 0xfc, !PT ;  /* 0x0000007a0c067812 */ /* 0x000fc600078efcff */
[----:B------:R-:W-:Y:S01]  /*3940*/  IMAD.MOV R5, RZ, RZ, -R5 ;  /* 0x000000ffff057224 */ /* 0x000fe200078e0a05 */
[----:B------:R-:W-:Y:S01]  /*3950*/  IABS R159, R6 ;  /* 0x00000006009f7213 */ /* 0x000fe20000000000 */
[----:B------:R-:W-:Y:S02]  /*3960*/  IMAD.MOV R0, RZ, RZ, -R0 ;  /* 0x000000ffff007224 */ /* 0x000fe400078e0a00 */
[----:B------:R-:W-:Y:S01]  /*3970*/  @!P1 IMAD.IADD R154, R154, 0x1, -R4 ;  /* 0x000000019a9a9824 */ /* 0x000fe200078e0a04 */
[----:B------:R-:W-:Y:S01]  /*3980*/  ISETP.GE.AND P1, PT, R8, RZ, PT ;  /* 0x000000ff0800720c */ /* 0x000fe20003f26270 */
[----:B------:R-:W-:Y:S01]  /*3990*/  IMAD R158, R4, R5, R158 ;  /* 0x00000005049e7224 */ /* 0x000fe200078e029e */
[----:B------:R-:W-:Y:S01]  /*39a0*/  LOP3.LUT R8, R12, 0x7e, RZ, 0xfc, !PT ;  /* 0x0000007e0c087812 */ /* 0x000fe200078efcff */
[----:B------:R-:W-:Y:S01]  /*39b0*/  IMAD R157, R4, R0, R157 ;  /* 0x00000000049d7224 */ /* 0x000fe200078e029d */
[----:B------:R-:W-:Y:S01]  /*39c0*/  LOP3.LUT R5, R12, 0x7c, RZ, 0xfc, !PT ;  /* 0x0000007c0c057812 */ /* 0x000fe200078efcff */
[----:B------:R-:W-:Y:S01]  /*39d0*/  @!P6 IMAD.MOV R154, RZ, RZ, -R154 ;  /* 0x000000ffff9ae224 */ /* 0x000fe200078e0a9a */
[C---:B------:R-:W-:Y:S01]  /*39e0*/  ISETP.GT.U32.AND P6, PT, R4.reuse, R158, PT ;  /* 0x0000009e0400720c */ /* 0x040fe20003fc4070 */
[--C-:B------:R-:W-:Y:S01]  /*39f0*/  @!P5 IMAD.IADD R155, R155, 0x1, -R4.reuse ;  /* 0x000000019b9bd824 */ /* 0x100fe200078e0a04 */
[----:B------:R-:W-:Y:S01]  /*3a00*/  ISETP.GT.U32.AND P5, PT, R4, R157, PT ;  /* 0x0000009d0400720c */ /* 0x000fe20003fa4070 */
[----:B------:R-:W-:Y:S01]  /*3a10*/  @!P4 IMAD.IADD R156, R156, 0x1, -R4 ;  /* 0x000000019c9cc824 */ /* 0x000fe200078e0a04 */
[----:B------:R-:W-:Y:S01]  /*3a20*/  IABS R161, R8 ;  /* 0x0000000800a17213 */ /* 0x000fe20000000000 */
[----:B------:R-:W-:Y:S01]  /*3a30*/  IMAD.HI.U32 R0, R3, R159, RZ ;  /* 0x0000009f03007227 */ /* 0x000fe200078e00ff */
[----:B------:R-:W-:-:S02]  /*3a40*/  IABS R160, R5 ;  /* 0x0000000500a07213 */ /* 0x000fc40000000000 */
[----:B------:R-:W-:Y:S01]  /*3a50*/  ISETP.GT.U32.AND P4, PT, R4, R156, PT ;  /* 0x0000009c0400720c */ /* 0x000fe20003f84070 */
[----:B------:R-:W-:Y:S01]  /*3a60*/  @!P3 IMAD.MOV R155, RZ, RZ, -R155 ;  /* 0x000000ffff9bb224 */ /* 0x000fe200078e0a9b */
[----:B------:R-:W-:Y:S01]  /*3a70*/  ISETP.GE.AND P3, PT, R6, RZ, PT ;  /* 0x000000ff0600720c */ /* 0x000fe20003f66270 */
[----:B------:R-:W-:Y:S02]  /*3a80*/  IMAD.MOV R6, RZ, RZ, -R0 ;  /* 0x000000ffff067224 */ /* 0x000fe400078e0a00 */
[--C-:B------:R-:W-:Y:S02]  /*3a90*/  @!P6 IMAD.IADD R158, R158, 0x1, -R4.reuse ;  /* 0x000000019e9ee824 */ /* 0x100fe400078e0a04 */
[--C-:B------:R-:W-:Y:S02]  /*3aa0*/  @!P5 IMAD.IADD R157, R157, 0x1, -R4.reuse ;  /* 0x000000019d9dd824 */ /* 0x100fe400078e0a04 */
[C---:B------:R-:W-:Y:S01]  /*3ab0*/  IMAD R159, R4.reuse, R6, R159 ;  /* 0x00000006049f7224 */ /* 0x040fe200078e029f */
[C---:B------:R-:W-:Y:S01]  /*3ac0*/  ISETP.GT.U32.AND P6, PT, R4.reuse, R158, PT ;  /* 0x0000009e0400720c */ /* 0x040fe20003fc4070 */
[----:B------:R-:W-:Y:S01]  /*3ad0*/  @!P0 IMAD.MOV R153, RZ, RZ, -R153 ;  /* 0x000000ffff998224 */ /* 0x000fe200078e0a99 */
[----:B------:R-:W-:Y:S01]  /*3ae0*/  ISETP.GT.U32.AND P5, PT, R4, R157, PT ;  /* 0x0000009d0400720c */ /* 0x000fe20003fa4070 */
[----:B------:R-:W-:Y:S01]  /*3af0*/  @!P4 IMAD.IADD R156, R156, 0x1, -R4 ;  /* 0x000000019c9cc824 */ /* 0x000fe200078e0a04 */
[----:B------:R-:W-:Y:S01]  /*3b00*/  ISETP.GE.AND P4, PT, R5, RZ, PT ;  /* 0x000000ff0500720c */ /* 0x000fe20003f86270 */
[----:B------:R-:W-:Y:S01]  /*3b10*/  IMAD.HI.U32 R5, R3, R161, RZ ;  /* 0x000000a103057227 */ /* 0x000fe200078e00ff */
[----:B------:R-:W-:-:S02]  /*3b20*/  ISETP.GE.AND P0, PT, R7, RZ, PT ;  /* 0x000000ff0700720c */ /* 0x000fc40003f06270 */
[----:B------:R-:W-:Y:S01]  /*3b30*/  LOP3.LUT R6, R12, 0x82, RZ, 0xfc, !PT ;  /* 0x000000820c067812 */ /* 0x000fe200078efcff */
[----:B------:R-:W-:Y:S02]  /*3b40*/  IMAD.MOV R5, RZ, RZ, -R5 ;  /* 0x000000ffff057224 */ /* 0x000fe400078e0a05 */
[----:B------:R-:W-:Y:S01]  /*3b50*/  IMAD.HI.U32 R0, R3, R160, RZ ;  /* 0x000000a003007227 */ /* 0x000fe200078e00ff */
[----:B------:R-:W-:-:S03]  /*3b60*/  IABS R163, R6 ;  /* 0x0000000600a37213 */ /* 0x000fc60000000000 */
[----:B------:R-:W-:Y:S02]  /*3b70*/  IMAD R161, R4, R5, R161 ;  /* 0x0000000504a17224 */ /* 0x000fe400078e02a1 */
[--C-:B------:R-:W-:Y:S02]  /*3b80*/  @!P6 IMAD.IADD R158, R158, 0x1, -R4.reuse ;  /* 0x000000019e9ee824 */ /* 0x100fe400078e0a04 */
[----:B------:R-:W-:Y:S01]  /*3b90*/  @!P5 IMAD.IADD R157, R157, 0x1, -R4 ;  /* 0x000000019d9dd824 */ /* 0x000fe200078e0a04 */
[C---:B------:R-:W-:Y:S01]  /*3ba0*/  ISETP.GT.U32.AND P5, PT, R4.reuse, R159, PT ;  /* 0x0000009f0400720c */ /* 0x040fe20003fa4070 */
[----:B------:R-:W-:Y:S01]  /*3bb0*/  @!P1 IMAD.MOV R158, RZ, RZ, -R158 ;  /* 0x000000ffff9e9224 */ /* 0x000fe200078e0a9e */
[----:B------:R-:W-:Y:S01]  /*3bc0*/  ISETP.GT.U32.AND P1, PT, R4, R161, PT ;  /* 0x000000a10400720c */ /* 0x000fe20003f24070 */
[----:B------:R-:W-:Y:S01]  /*3bd0*/  IMAD.MOV R7, RZ, RZ, -R0 ;  /* 0x000000ffff077224 */ /* 0x000fe200078e0a00 */
[----:B------:R-:W-:Y:S01]  /*3be0*/  LOP3.LUT R0, R12, 0x80, RZ, 0xfc, !PT ;  /* 0x000000800c007812 */ /* 0x000fe200078efcff */
[----:B------:R-:W-:-:S02]  /*3bf0*/  @!P0 IMAD.MOV R157, RZ, RZ, -R157 ;  /* 0x000000ffff9d8224 */ /* 0x000fc400078e0a9d */
[----:B------:R-:W-:Y:S01]  /*3c00*/  IMAD R160, R4, R7, R160 ;  /* 0x0000000704a07224 */ /* 0x000fe200078e02a0 */
[----:B------:R-:W-:Y:S01]  /*3c10*/  IABS R162, R0 ;  /* 0x0000000000a27213 */ /* 0x000fe20000000000 */
[----:B------:R-:W-:Y:S01]  /*3c20*/  IMAD.HI.U32 R5, R3, R163, RZ ;  /* 0x000000a303057227 */ /* 0x000fe200078e00ff */
[----:B------:R-:W-:Y:S02]  /*3c30*/  ISETP.GE.AND P6, PT, R0, RZ, PT ;  /* 0x000000ff0000720c */ /* 0x000fe40003fc6270 */
[C---:B------:R-:W-:Y:S01]  /*3c40*/  ISETP.GT.U32.AND P0, PT, R4.reuse, R160, PT ;  /* 0x000000a00400720c */ /* 0x040fe20003f04070 */
[--C-:B------:R-:W-:Y:S02]  /*3c50*/  @!P5 IMAD.IADD R159, R159, 0x1, -R4.reuse ;  /* 0x000000019f9fd824 */ /* 0x100fe400078e0a04 */
[----:B------:R-:W-:Y:S02]  /*3c60*/  @!P1 IMAD.IADD R161, R161, 0x1, -R4 ;  /* 0x00000001a1a19824 */ /* 0x000fe400078e0a04 */
[----:B------:R-:W-:Y:S01]  /*3c70*/  IMAD.MOV R5, RZ, RZ, -R5 ;  /* 0x000000ffff057224 */ /* 0x000fe200078e0a05 */
[C---:B------:R-:W-:Y:S01]  /*3c80*/  ISETP.GT.U32.AND P5, PT, R4.reuse, R159, PT ;  /* 0x0000009f0400720c */ /* 0x040fe20003fa4070 */
[----:B------:R-:W-:Y:S01]  /*3c90*/  @!P2 IMAD.MOV R156, RZ, RZ, -R156 ;  /* 0x000000ffff9ca224 */ /* 0x000fe200078e0a9c */
[C---:B------:R-:W-:Y:S01]  /*3ca0*/  ISETP.GT.U32.AND P1, PT, R4.reuse, R161, PT ;  /* 0x000000a10400720c */ /* 0x040fe20003f24070 */
[----:B------:R-:W-:Y:S01]  /*3cb0*/  IMAD R163, R4, R5, R163 ;  /* 0x0000000504a37224 */ /* 0x000fe200078e02a3 */
[----:B------:R-:W-:Y:S01]  /*3cc0*/  ISETP.GE.AND P2, PT, R8, RZ, PT ;  /* 0x000000ff0800720c */ /* 0x000fe20003f46270 */
[----:B------:R-:W-:Y:S01]  /*3cd0*/  IMAD.HI.U32 R5, R3, R165, RZ ;  /* 0x000000a503057227 */ /* 0x000fe200078e00ff */
[----:B------:R-:W-:-:S03]  /*3ce0*/  LOP3.LUT R8, R12, 0x84, RZ, 0xfc, !PT ;  /* 0x000000840c087812 */ /* 0x000fc600078efcff */
[----:B------:R-:W-:Y:S01]  /*3cf0*/  @!P0 IMAD.IADD R160, R160, 0x1, -R4 ;  /* 0x00000001a0a08824 */ /* 0x000fe200078e0a04 */
[----:B------:R-:W-:Y:S01]  /*3d00*/  IABS R164, R8 ;  /* 0x0000000800a47213 */ /* 0x000fe20000000000 */
[----:B------:R-:W-:Y:S02]  /*3d10*/  IMAD.MOV R5, RZ, RZ, -R5 ;  /* 0x000000ffff057224 */ /* 0x000fe400078e0a05 */
[----:B------:R-:W-:Y:S01]  /*3d20*/  IMAD.HI.U32 R0, R3, R162, RZ ;  /* 0x000000a203007227 */ /* 0x000fe200078e00ff */
[----:B------:R-:W-:-:S03]  /*3d30*/  ISETP.GT.U32.AND P0, PT, R4, R160, PT ;  /* 0x000000a00400720c */ /* 0x000fc60003f04070 */
[--C-:B------:R-:W-:Y:S01]  /*3d40*/  @!P5 IMAD.IADD R159, R159, 0x1, -R4.reuse ;  /* 0x000000019f9fd824 */ /* 0x100fe200078e0a04 */
[----:B------:R-:W-:Y:S01]  /*3d50*/  ISETP.GE.AND P5, PT, R6, RZ, PT ;  /* 0x000000ff0600720c */ /* 0x000fe20003fa6270 */
[----:B------:R-:W-:Y:S01]  /*3d60*/  IMAD R165, R4, R5, R165 ;  /* 0x0000000504a57224 */ /* 0x000fe200078e02a5 */
[----:B------:R-:W-:Y:S01]  /*3d70*/  LOP3.LUT R6, R12, 0x88, RZ, 0xfc, !PT ;  /* 0x000000880c067812 */ /* 0x000fe200078efcff */
[----:B------:R-:W-:Y:S02]  /*3d80*/  @!P1 IMAD.IADD R161, R161, 0x1, -R4 ;  /* 0x00000001a1a19824 */ /* 0x000fe400078e0a04 */
[----:B------:R-:W-:Y:S01]  /*3d90*/  IMAD.MOV R7, RZ, RZ, -R0 ;  /* 0x000000ffff077224 */ /* 0x000fe200078e0a00 */
[----:B------:R-:W-:Y:S01]  /*3da0*/  IABS R166, R6 ;  /* 0x0000000600a67213 */ /* 0x000fe20000000000 */
[----:B------:R-:W-:Y:S01]  /*3db0*/  @!P3 IMAD.MOV R159, RZ, RZ, -R159 ;  /* 0x000000ffff9fb224 */ /* 0x000fe200078e0a9f */
[C---:B------:R-:W-:Y:S01]  /*3dc0*/  ISETP.GT.U32.AND P3, PT, R4.reuse, R163, PT ;  /* 0x000000a30400720c */ /* 0x040fe20003f64070 */
[----:B------:R-:W-:Y:S01]  /*3dd0*/  @!P2 IMAD.MOV R161, RZ, RZ, -R161 ;  /* 0x000000ffffa1a224 */ /* 0x000fe200078e0aa1 */
[----:B------:R-:W-:Y:S01]  /*3de0*/  ISETP.GT.U32.AND P2, PT, R4, R165, PT ;  /* 0x000000a50400720c */ /* 0x000fe20003f44070 */
[----:B------:R-:W-:-:S04]  /*3df0*/  IMAD.HI.U32 R0, R3, R164, RZ ;  /* 0x000000a403007227 */ /* 0x000fc800078e00ff */
[----:B------:R-:W-:Y:S02]  /*3e00*/  IMAD R162, R4, R7, R162 ;  /* 0x0000000704a27224 */ /* 0x000fe400078e02a2 */
[----:B------:R-:W-:Y:S02]  /*3e10*/  IMAD.MOV R7, RZ, RZ, -R0 ;  /* 0x000000ffff077224 */ /* 0x000fe400078e0a00 */
[----:B------:R-:W-:Y:S01]  /*3e20*/  @!P0 IMAD.IADD R160, R160, 0x1, -R4 ;  /* 0x00000001a0a08824 */ /* 0x000fe200078e0a04 */
[C---:B------:R-:W-:Y:S01]  /*3e30*/  ISETP.GT.U32.AND P0, PT, R4.reuse, R162, PT ;  /* 0x000000a20400720c */ /* 0x040fe20003f04070 */
[----:B------:R-:W-:Y:S01]  /*3e40*/  IMAD R164, R4, R7, R164 ;  /* 0x0000000704a47224 */ /* 0x000fe200078e02a4 */
[----:B------:R-:W-:Y:S01]  /*3e50*/  LOP3.LUT R7, R12, 0x8a, RZ, 0xfc, !PT ;  /* 0x0000008a0c077812 */ /* 0x000fe200078efcff */
[--C-:B------:R-:W-:Y:S02]  /*3e60*/  @!P3 IMAD.IADD R163, R163, 0x1, -R4.reuse ;  /* 0x00000001a3a3b824 */ /* 0x100fe400078e0a04 */
[----:B------:R-:W-:Y:S01]  /*3e70*/  @!P2 IMAD.IADD R165, R165, 0x1, -R4 ;  /* 0x00000001a5a5a824 */ /* 0x000fe200078e0a04 */
[----:B------:R-:W-:Y:S01]  /*3e80*/  ISETP.GT.U32.AND P1, PT, R4, R164, PT ;  /* 0x000000a40400720c */ /* 0x000fe20003f24070 */
[----:B------:R-:W-:Y:S01]  /*3e90*/  IMAD.HI.U32 R0, R3, R166, RZ ;  /* 0x000000a603007227 */ /* 0x000fe200078e00ff */
[----:B------:R-:W-:-:S02]  /*3ea0*/  IABS R167, R7 ;  /* 0x0000000700a77213 */ /* 0x000fc40000000000 */
[C---:B------:R-:W-:Y:S01]  /*3eb0*/  ISETP.GT.U32.AND P3, PT, R4.reuse, R163, PT ;  /* 0x000000a30400720c */ /* 0x040fe20003f64070 */
[----:B------:R-:W-:Y:S01]  /*3ec0*/  IMAD.MOV R5, RZ, RZ, -R0 ;  /* 0x000000ffff057224 */ /* 0x000fe200078e0a00 */
[----:B------:R-:W-:Y:S01]  /*3ed0*/  ISETP.GT.U32.AND P2, PT, R4, R165, PT ;  /* 0x000000a50400720c */ /* 0x000fe20003f44070 */
[----:B------:R-:W-:-:S04]  /*3ee0*/  IMAD.HI.U32 R0, R3, R167, RZ ;  /* 0x000000a703007227 */ /* 0x000fc800078e00ff */
[----:B------:R-:W-:Y:S02]  /*3ef0*/  @!P0 IMAD.IADD R162, R162, 0x1, -R4 ;  /* 0x00000001a2a28824 */ /* 0x000fe400078e0a04 */
[----:B------:R-:W-:Y:S02]  /*3f00*/  IMAD.MOV R0, RZ, RZ, -R0 ;  /* 0x000000ffff007224 */ /* 0x000fe400078e0a00 */
[----:B------:R-:W-:Y:S01]  /*3f10*/  @!P4 IMAD.MOV R160, RZ, RZ, -R160 ;  /* 0x000000ffffa0c224 */ /* 0x000fe200078e0aa0 */
[----:B------:R-:W-:Y:S01]  /*3f20*/  ISETP.GT.U32.AND P0, PT, R4, R162, PT ;  /* 0x000000a20400720c */ /* 0x000fe20003f04070 */
[----:B------:R-:W-:Y:S01]  /*3f30*/  @!P1 IMAD.IADD R164, R164, 0x1, -R4 ;  /* 0x00000001a4a49824 */ /* 0x000fe200078e0a04 */
[----:B------:R-:W-:Y:S01]  /*3f40*/  ISETP.GE.AND P4, PT, R8, RZ, PT ;  /* 0x000000ff0800720c */ /* 0x000fe20003f86270 */
[----:B------:R-:W-:Y:S01]  /*3f50*/  IMAD R166, R4, R5, R166 ;  /* 0x0000000504a67224 */ /* 0x000fe200078e02a6 */
[----:B------:R-:W-:Y:S01]  /*3f60*/  LOP3.LUT R8, R12, 0x8c, RZ, 0xfc, !PT ;  /* 0x0000008c0c087812 */ /* 0x000fe200078efcff */
[C---:B------:R-:W-:Y:S01]  /*3f70*/  IMAD R167, R4.reuse, R0, R167 ;  /* 0x0000000004a77224 */ /* 0x040fe200078e02a7 */
[C---:B------:R-:W-:Y:S01]  /*3f80*/  ISETP.GT.U32.AND P1, PT, R4.reuse, R164, PT ;  /* 0x000000a40400720c */ /* 0x040fe20003f24070 */
[--C-:B------:R-:W-:Y:S01]  /*3f90*/  @!P3 IMAD.IADD R163, R163, 0x1, -R4.reuse ;  /* 0x00000001a3a3b824 */ /* 0x100fe200078e0a04 */
[----:B------:R-:W-:Y:S01]  /*3fa0*/  IABS R168, R8 ;  /* 0x0000000800a87213 */ /* 0x000fe20000000000 */
[----:B------:R-:W-:Y:S01]  /*3fb0*/  @!P2 IMAD.IADD R165, R165, 0x1, -R4 ;  /* 0x00000001a5a5a824 */ /* 0x000fe200078e0a04 */
[C---:B------:R-:W-:Y:S01]  /*3fc0*/  ISETP.GT.U32.AND P3, PT, R4.reuse, R166, PT ;  /* 0x000000a60400720c */ /* 0x040fe20003f64070 */
[----:B------:R-:W-:Y:S01]  /*3fd0*/  @!P5 IMAD.MOV R163, RZ, RZ, -R163 ;  /* 0x000000ffffa3d224 */ /* 0x000fe200078e0aa3 */
[----:B------:R-:W-:Y:S01]  /*3fe0*/  ISETP.GT.U32.AND P2, PT, R4, R167, PT ;  /* 0x000000a70400720c */ /* 0x000fe20003f44070 */
[----:B------:R-:W-:Y:S01]  /*3ff0*/  IMAD.HI.U32 R5, R3, R168, RZ ;  /* 0x000000a803057227 */ /* 0x000fe200078e00ff */
[----:B------:R-:W-:-:S02]  /*4000*/  LOP3.LUT R0, R12, 0x8e, RZ, 0xfc, !PT ;  /* 0x0000008e0c007812 */ /* 0x000fc400078efcff */
[----:B------:R-:W-:Y:S01]  /*4010*/  ISETP.GE.AND P5, PT, R7, RZ, PT ;  /* 0x000000ff0700720c */ /* 0x000fe20003fa6270 */
[--C-:B------:R-:W-:Y:S01]  /*4020*/  @!P0 IMAD.IADD R162, R162, 0x1, -R4.reuse ;  /* 0x00000001a2a28824 */ /* 0x100fe200078e0a04 */
[----:B------:R-:W-:Y:S01]  /*4030*/  ISETP.GE.AND P0, PT, R9, RZ, PT ;  /* 0x000000ff0900720c */ /* 0x000fe20003f06270 */
[----:B------:R-:W-:Y:S01]  /*4040*/  IMAD.MOV R5, RZ, RZ, -R5 ;  /* 0x000000ffff057224 */ /* 0x000fe200078e0a05 */
[----:B------:R-:W-:Y:S01]  /*4050*/  IABS R169, R0 ;  /* 0x0000000000a97213 */ /* 0x000fe20000000000 */
[--C-:B------:R-:W-:Y:S01]  /*4060*/  @!P1 IMAD.IADD R164, R164, 0x1, -R4.reuse ;  /* 0x00000001a4a49824 */ /* 0x100fe200078e0a04 */
[----:B------:R-:W-:Y:S01]  /*4070*/  LOP3.LUT R7, R12, 0x94, RZ, 0xfc, !PT ;  /* 0x000000940c077812 */ /* 0x000fe200078efcff */
[----:B------:R-:W-:Y:S01]  /*4080*/  @!P3 IMAD.IADD R166, R166, 0x1, -R4 ;  /* 0x00000001a6a6b824 */ /* 0x000fe200078e0a04 */
[----:B------:R-:W-:Y:S01]  /*4090*/  ISETP.GE.AND P1, PT, R8, RZ, PT ;  /* 0x000000ff0800720c */ /* 0x000fe20003f26270 */
[----:B------:R-:W-:Y:S01]  /*40a0*/  IMAD R168, R4, R5, R168 ;  /* 0x0000000504a87224 */ /* 0x000fe200078e02a8 */
[----:B------:R-:W-:Y:S01]  /*40b0*/  LOP3.LUT R5, R12, 0x90, RZ, 0xfc, !PT ;  /* 0x000000900c057812 */ /* 0x000fe200078efcff */
[----:B------:R-:W-:Y:S01]  /*40c0*/  @!P2 IMAD.IADD R167, R167, 0x1, -R4 ;  /* 0x00000001a7a7a824 */ /* 0x000fe200078e0a04 */
[----:B------:R-:W-:Y:S01]  /*40d0*/  ISETP.GT.U32.AND P3, PT, R4, R166, PT ;  /* 0x000000a60400720c */ /* 0x000fe20003f64070 */
[----:B------:R-:W-:Y:S01]  /*40e0*/  @!P4 IMAD.MOV R164, RZ, RZ, -R164 ;  /* 0x000000ffffa4c224 */ /* 0x000fe200078e0aa4 */
[----:B------:R-:W-:Y:S01]  /*40f0*/  ISETP.GE.AND P4, PT, R0, RZ, PT ;  /* 0x000000ff0000720c */ /* 0x000fe20003f86270 */
[----:B------:R-:W-:Y:S01]  /*4100*/  IMAD.HI.U32 R0, R3, R169, RZ ;  /* 0x000000a903007227 */ /* 0x000fe200078e00ff */
[----:B------:R-:W-:-:S02]  /*4110*/  IABS R170, R5 ;  /* 0x0000000500aa7213 */ /* 0x000fc40000000000 */
[----:B------:R-:W-:Y:S01]  /*4120*/  ISETP.GT.U32.AND P2, PT, R4, R167, PT ;  /* 0x000000a70400720c */ /* 0x000fe20003f44070 */
[----:B------:R-:W-:Y:S01]  /*4130*/  @!P6 IMAD.MOV R162, RZ, RZ, -R162 ;  /* 0x000000ffffa2e224 */ /* 0x000fe200078e0aa2 */
[----:B------:R-:W-:Y:S01]  /*4140*/  ISETP.GE.AND P6, PT, R6, RZ, PT ;  /* 0x000000ff0600720c */ /* 0x000fe20003fc6270 */
[----:B------:R-:W-:Y:S01]  /*4150*/  @!P0 IMAD.MOV R165, RZ, RZ, -R165 ;  /* 0x000000ffffa58224 */ /* 0x000fe200078e0aa5 */
[----:B------:R-:W-:Y:S01]  /*4160*/  ISETP.GE.AND P0, PT, R5, RZ, PT ;  /* 0x000000ff0500720c */ /* 0x000fe20003f06270 */
[----:B------:R-:W-:Y:S01]  /*4170*/  IMAD.HI.U32 R5, R3, R170, RZ ;  /* 0x000000aa03057227 */ /* 0x000fe200078e00ff */
[C---:B------:R-:W-:Y:S02]  /*4180*/  LOP3.LUT R6, R12.reuse, 0x92, RZ, 0xfc, !PT ;  /* 0x000000920c067812 */ /* 0x040fe400078efcff */
[----:B------:R-:W-:Y:S01]  /*4190*/  IABS R172, R7 ;  /* 0x0000000700ac7213 */ /* 0x000fe20000000000 */
[----:B------:R-:W-:Y:S01]  /*41a0*/  IMAD.MOV R0, RZ, RZ, -R0 ;  /* 0x000000ffff007224 */ /* 0x000fe200078e0a00 */
[----:B------:R-:W-:Y:S01]  /*41b0*/  IABS R171, R6 ;  /* 0x0000000600ab7213 */ /* 0x000fe20000000000 */
[----:B------:R-:W-:Y:S01]  /*41c0*/  IMAD.MOV R5, RZ, RZ, -R5 ;  /* 0x000000ffff057224 */ /* 0x000fe200078e0a05 */
[----:B------:R-:W-:Y:S01]  /*41d0*/  LOP3.LUT R8, R12, 0x96, RZ, 0xfc, !PT ;  /* 0x000000960c087812 */ /* 0x000fe200078efcff */
[----:B------:R-:W-:Y:S01]  /*41e0*/  IMAD R169, R4, R0, R169 ;  /* 0x0000000004a97224 */ /* 0x000fe200078e02a9 */
[----:B------:R-:W-:Y:S01]  /*41f0*/  LOP3.LUT R9, R12, 0x98, RZ, 0xfc, !PT ;  /* 0x000000980c097812 */ /* 0x000fe200078efcff */
[----:B------:R-:W-:Y:S01]  /*4200*/  @!P3 IMAD.IADD R166, R166, 0x1, -R4 ;  /* 0x00000001a6a6b824 */ /* 0x000fe200078e0a04 */
[C---:B------:R-:W-:Y:S01]  /*4210*/  ISETP.GT.U32.AND P3, PT, R4.reuse, R168, PT ;  /* 0x000000a80400720c */ /* 0x040fe20003f64070 */
[C---:B------:R-:W-:Y:S01]  /*4220*/  IMAD R170, R4.reuse, R5, R170 ;  /* 0x0000000504aa7224 */ /* 0x040fe200078e02aa */
[----:B------:R-:W-:Y:S01]  /*4230*/  IABS R173, R8 ;  /* 0x0000000800ad7213 */ /* 0x000fe20000000000 */
[----:B------:R-:W-:Y:S01]  /*4240*/  @!P2 IMAD.IADD R167, R167, 0x1, -R4 ;  /* 0x00000001a7a7a824 */ /* 0x000fe200078e0a04 */
[C---:B------:R-:W-:Y:S01]  /*4250*/  ISETP.GT.U32.AND P2, PT, R4.reuse, R169, PT ;  /* 0x000000a90400720c */ /* 0x040fe20003f44070 */
[----:B------:R-:W-:Y:S01]  /*4260*/  @!P6 IMAD.MOV R166, RZ, RZ, -R166 ;  /* 0x000000ffffa6e224 */ /* 0x000fe200078e0aa6 */
[----:B------:R-:W-:Y:S01]  /*4270*/  ISETP.GT.U32.AND P6, PT, R4, R170, PT ;  /* 0x000000aa0400720c */ /* 0x000fe20003fc4070 */
[----:B------:R-:W-:Y:S01]  /*4280*/  IMAD.HI.U32 R0, R3, R171, RZ ;  /* 0x000000ab03007227 */ /* 0x000fe200078e00ff */
[----:B------:R-:W-:-:S03]  /*4290*/  IABS R174, R9 ;  /* 0x0000000900ae7213 */ /* 0x000fc60000000000 */
[----:B------:R-:W-:-:S04]  /*42a0*/  IMAD.HI.U32 R5, R3, R172, RZ ;  /* 0x000000ac03057227 */ /* 0x000fc800078e00ff */
[--C-:B------:R-:W-:Y:S02]  /*42b0*/  @!P3 IMAD.IADD R168, R168, 0x1, -R4.reuse ;  /* 0x00000001a8a8b824 */ /* 0x100fe400078e0a04 */
[--C-:B------:R-:W-:Y:S02]  /*42c0*/  @!P2 IMAD.IADD R169, R169, 0x1, -R4.reuse ;  /* 0x00000001a9a9a824 */ /* 0x100fe400078e0a04 */
[----:B------:R-:W-:Y:S01]  /*42d0*/  @!P6 IMAD.IADD R170, R170, 0x1, -R4 ;  /* 0x00000001aaaae824 */ /* 0x000fe200078e0a04 */
[C---:B------:R-:W-:Y:S01]  /*42e0*/  ISETP.GT.U32.AND P3, PT, R4.reuse, R168, PT ;  /* 0x000000a80400720c */ /* 0x040fe20003f64070 */
[----:B------:R-:W-:Y:S01]  /*42f0*/  IMAD.MOV R0, RZ, RZ, -R0 ;  /* 0x000000ffff007224 */ /* 0x000fe200078e0a00 */
[C---:B------:R-:W-:Y:S01]  /*4300*/  ISETP.GT.U32.AND P2, PT, R4.reuse, R169, PT ;  /* 0x000000a90400720c */ /* 0x040fe20003f44070 */
[----:B------:R-:W-:Y:S01]  /*4310*/  IMAD.MOV R5, RZ, RZ, -R5 ;  /* 0x000000ffff057224 */ /* 0x000fe200078e0a05 */
[C---:B------:R-:W-:Y:S01]  /*4320*/  ISETP.GT.U32.AND P6, PT, R4.reuse, R170, PT ;  /* 0x000000aa0400720c */ /* 0x040fe20003fc4070 */
[----:B------:R-:W-:-:S02]  /*4330*/  IMAD R171, R4, R0, R171 ;  /* 0x0000000004ab7224 */ /* 0x000fc400078e02ab */
[----:B------:R-:W-:Y:S02]  /*4340*/  IMAD R172, R4, R5, R172 ;  /* 0x0000000504ac7224 */ /* 0x000fe400078e02ac */
[----:B------:R-:W-:-:S04]  /*4350*/  IMAD.HI.U32 R0, R3, R173, RZ ;  /* 0x000000ad03007227 */ /* 0x000fc800078e00ff */
[----:B------:R-:W-:Y:S01]  /*4360*/  @!P5 IMAD.MOV R167, RZ, RZ, -R167 ;  /* 0x000000ffffa7d224 */ /* 0x000fe200078e0aa7 */
[----:B------:R-:W-:Y:S01]  /*4370*/  ISETP.GE.AND P5, PT, R6, RZ, PT ;  /* 0x000000ff0600720c */ /* 0x000fe20003fa6270 */
[--C-:B------:R-:W-:Y:S01]  /*4380*/  @!P2 IMAD.IADD R169, R169, 0x1, -R4.reuse ;  /* 0x00000001a9a9a824 */ /* 0x100fe200078e0a04 */
[----:B------:R-:W-:Y:S01]  /*4390*/  ISETP.GT.U32.AND P2, PT, R4, R171, PT ;  /* 0x000000ab0400720c */ /* 0x000fe20003f44070 */
[----:B------:R-:W-:Y:S01]  /*43a0*/  @!P6 IMAD.IADD R170, R170, 0x1, -R4 ;  /* 0x00000001aaaae824 */ /* 0x000fe200078e0a04 */
[----:B------:R-:W-:Y:S01]  /*43b0*/  ISETP.GT.U32.AND P6, PT, R4, R172, PT ;  /* 0x000000ac0400720c */ /* 0x000fe20003fc4070 */
[----:B------:R-:W-:Y:S02]  /*43c0*/  IMAD.MOV R6, RZ, RZ, -R0 ;  /* 0x000000ffff067224 */ /* 0x000fe400078e0a00 */
[----:B------:R-:W-:-:S04]  /*43d0*/  IMAD.HI.U32 R0, R3, R174, RZ ;  /* 0x000000ae03007227 */ /* 0x000fc800078e00ff */
[----:B------:R-:W-:Y:S01]  /*43e0*/  @!P3 IMAD.IADD R168, R168, 0x1, -R4 ;  /* 0x00000001a8a8b824 */ /* 0x000fe200078e0a04 */
[----:B------:R-:W-:Y:S01]  /*43f0*/  ISETP.GE.AND P3, PT, R7, RZ, PT ;  /* 0x000000ff0700720c */ /* 0x000fe20003f66270 */
[C---:B------:R-:W-:Y:S02]  /*4400*/  IMAD R173, R4.reuse, R6, R173 ;  /* 0x0000000604ad7224 */ /* 0x040fe400078e02ad */
[----:B------:R-:W-:Y:S02]  /*4410*/  IMAD.MOV R7, RZ, RZ, -R0 ;  /* 0x000000ffff077224 */ /* 0x000fe400078e0a00 */
[----:B------:R-:W-:Y:S01]  /*4420*/  @!P2 IMAD.IADD R171, R171, 0x1, -R4 ;  /* 0x00000001ababa824 */ /* 0x000fe200078e0a04 */
[C---:B------:R-:W-:Y:S01]  /*4430*/  ISETP.GT.U32.AND P2, PT, R4.reuse, R173, PT ;  /* 0x000000ad0400720c */ /* 0x040fe20003f44070 */
[----:B------:R-:W-:Y:S02]  /*4440*/  IMAD R174, R4, R7, R174 ;  /* 0x0000000704ae7224 */ /* 0x000fe400078e02ae */
[----:B------:R-:W-:-:S02]  /*4450*/  @!P6 IMAD.IADD R172, R172, 0x1, -R4 ;  /* 0x00000001acace824 */ /* 0x000fc400078e0a04 */
[----:B------:R-:W-:Y:S01]  /*4460*/  IMAD.HI.U32 R5, R3, R175, RZ ;  /* 0x000000af03057227 */ /* 0x000fe200078e00ff */
[----:B------:R-:W-:-:S03]  /*4470*/  ISETP.GT.U32.AND P6, PT, R4, R174, PT ;  /* 0x000000ae0400720c */ /* 0x000fc60003fc4070 */
[----:B------:R-:W-:Y:S02]  /*4480*/  IMAD.MOV R5, RZ, RZ, -R5 ;  /* 0x000000ffff057224 */ /* 0x000fe400078e0a05 */
[----:B------:R-:W-:-:S04]  /*4490*/  IMAD.HI.U32 R0, R3, R177, RZ ;  /* 0x000000b103007227 */ /* 0x000fc800078e00ff */
[--C-:B------:R-:W-:Y:S01]  /*44a0*/  @!P2 IMAD.IADD R173, R173, 0x1, -R4.reuse ;  /* 0x00000001adada824 */ /* 0x100fe200078e0a04 */
[C---:B------:R-:W-:Y:S01]  /*44b0*/  ISETP.GT.U32.AND P2, PT, R4.reuse, R171, PT ;  /* 0x000000ab0400720c */ /* 0x040fe20003f44070 */
[----:B------:R-:W-:Y:S02]  /*44c0*/  IMAD R175, R4, R5, R175 ;  /* 0x0000000504af7224 */ /* 0x000fe400078e02af */
[----:B------:R-:W-:Y:S01]  /*44d0*/  @!P6 IMAD.IADD R174, R174, 0x1, -R4 ;  /* 0x00000001aeaee824 */ /* 0x000fe200078e0a04 */
[C---:B------:R-:W-:Y:S01]  /*44e0*/  ISETP.GT.U32.AND P6, PT, R4.reuse, R173, PT ;  /* 0x000000ad0400720c */ /* 0x040fe20003fc4070 */
[----:B------:R-:W-:Y:S01]  /*44f0*/  @!P1 IMAD.MOV R168, RZ, RZ, -R168 ;  /* 0x000000ffffa89224 */ /* 0x000fe200078e0aa8 */
[C---:B------:R-:W-:Y:S01]  /*4500*/  ISETP.GT.U32.AND P1, PT, R4.reuse, R172, PT ;  /* 0x000000ac0400720c */ /* 0x040fe20003f24070 */
[----:B------:R-:W-:Y:S01]  /*4510*/  @!P0 IMAD.MOV R170, RZ, RZ, -R170 ;  /* 0x000000ffffaa8224 */ /* 0x000fe200078e0aaa */
[----:B------:R-:W-:Y:S01]  /*4520*/  ISETP.GT.U32.AND P0, PT, R4, R175, PT ;  /* 0x000000af0400720c */ /* 0x000fe20003f04070 */
[----:B------:R-:W-:-:S04]  /*4530*/  IMAD.HI.U32 R6, R3, R176, RZ ;  /* 0x000000b003067227 */ /* 0x000fc800078e00ff */
[----:B------:R-:W-:Y:S02]  /*4540*/  IMAD.MOV R0, RZ, RZ, -R0 ;  /* 0x000000ffff007224 */ /* 0x000fe400078e0a00 */
[----:B------:R-:W-:Y:S01]  /*4550*/  @!P4 IMAD.MOV R169, RZ, RZ, -R169 ;  /* 0x000000ffffa9c224 */ /* 0x000fe200078e0aa9 */
[----:B------:R-:W-:Y:S01]  /*4560*/  ISETP.GT.U32.AND P4, PT, R4, R174, PT ;  /* 0x000000ae0400720c */ /* 0x000fe20003f84070 */
[----:B------:R-:W-:Y:S01]  /*4570*/  IMAD.MOV R7, RZ, RZ, -R6 ;  /* 0x000000ffff077224 */ /* 0x000fe200078e0a06 */
[----:B------:R-:W-:Y:S01]  /*4580*/  LOP3.LUT R6, R12, 0xa0, RZ, 0xfc, !PT ;  /* 0x000000a00c067812 */ /* 0x000fe200078efcff */
[C---:B------:R-:W-:Y:S02]  /*4590*/  IMAD R177, R4.reuse, R0, R177 ;  /* 0x0000000004b17224 */ /* 0x040fe400078e02b1 */
[----:B------:R-:W-:Y:S01]  /*45a0*/  @!P6 IMAD.IADD R173, R173, 0x1, -R4 ;  /* 0x00000001adade824 */ /* 0x000fe200078e0a04 */
[----:B------:R-:W-:Y:S01]  /*45b0*/  IABS R178, R6 ;  /* 0x0000000600b27213 */ /* 0x000fe20000000000 */
[C---:B------:R-:W-:Y:S01]  /*45c0*/  IMAD R176, R4.reuse, R7, R176 ;  /* 0x0000000704b07224 */ /* 0x040fe200078e02b0 */
[----:B------:R-:W-:Y:S01]  /*45d0*/  ISETP.GT.U32.AND P6, PT, R4, R177, PT ;  /* 0x000000b10400720c */ /* 0x000fe20003fc4070 */
[----:B------:R-:W-:-:S02]  /*45e0*/  @!P2 IMAD.IADD R171, R171, 0x1, -R4 ;  /* 0x00000001ababa824 */ /* 0x000fc400078e0a04 */
[--C-:B------:R-:W-:Y:S01]  /*45f0*/  @!P1 IMAD.IADD R172, R172, 0x1, -R4.reuse ;  /* 0x00000001acac9824 */ /* 0x100fe200078e0a04 */
[----:B------:R-:W-:Y:S01]  /*4600*/  ISETP.GE.AND P1, PT, R8, RZ, PT ;  /* 0x000000ff0800720c */ /* 0x000fe20003f26270 */
[--C-:B------:R-:W-:Y:S01]  /*4610*/  @!P0 IMAD.IADD R175, R175, 0x1, -R4.reuse ;  /* 0x00000001afaf8824 */ /* 0x100fe200078e0a04 */
[----:B------:R-:W-:Y:S01]  /*4620*/  ISETP.GT.U32.AND P2, PT, R4, R176, PT ;  /* 0x000000b00400720c */ /* 0x000fe20003f44070 */
[C---:B------:R-:W-:Y:S01]  /*4630*/  IMAD.HI.U32 R0, R3.reuse, R178, RZ ;  /* 0x000000b203007227 */ /* 0x040fe200078e00ff */
[----:B------:R-:W-:Y:S02]  /*4640*/  ISETP.GE.AND P0, PT, R10, RZ, PT ;  /* 0x000000ff0a00720c */ /* 0x000fe40003f06270 */
[C---:B------:R-:W-:Y:S01]  /*4650*/  LOP3.LUT R8, R12.reuse, 0xa6, RZ, 0xfc, !PT ;  /* 0x000000a60c087812 */ /* 0x040fe200078efcff */
[----:B------:R-:W-:Y:S01]  /*4660*/  IMAD.HI.U32 R5, R3, R179, RZ ;  /* 0x000000b303057227 */ /* 0x000fe200078e00ff */
[----:B------:R-:W-:Y:S02]  /*4670*/  LOP3.LUT R10, R12, 0xb4, RZ, 0xfc, !PT ;  /* 0x000000b40c0a7812 */ /* 0x000fe400078efcff */
[----:B------:R-:W-:Y:S01]  /*4680*/  IABS R181, R8 ;  /* 0x0000000800b57213 */ /* 0x000fe20000000000 */
[----:B------:R-:W-:Y:S01]  /*4690*/  @!P4 IMAD.IADD R174, R174, 0x1, -R4 ;  /* 0x00000001aeaec824 */ /* 0x000fe200078e0a04 */
[----:B------:R-:W-:Y:S01]  /*46a0*/  ISETP.GE.AND P4, PT, R9, RZ, PT ;  /* 0x000000ff0900720c */ /* 0x000fe20003f86270 */
[----:B------:R-:W-:Y:S01]  /*46b0*/  @!P5 IMAD.MOV R171, RZ, RZ, -R171 ;  /* 0x000000ffffabd224 */ /* 0x000fe200078e0aab */
[----:B------:R-:W-:Y:S01]  /*46c0*/  ISETP.GT.U32.AND P5, PT, R4, R175, PT ;  /* 0x000000af0400720c */ /* 0x000fe20003fa4070 */
[----:B------:R-:W-:Y:S01]  /*46d0*/  IMAD.MOV R7, RZ, RZ, -R0 ;  /* 0x000000ffff077224 */ /* 0x000fe200078e0a00 */
[----:B------:R-:W-:Y:S01]  /*46e0*/  LOP3.LUT R9, R12, 0xb2, RZ, 0xfc, !PT ;  /* 0x000000b20c097812 */ /* 0x000fe200078efcff */
[----:B------:R-:W-:Y:S01]  /*46f0*/  IMAD.MOV R5, RZ, RZ, -R5 ;  /* 0x000000ffff057224 */ /* 0x000fe200078e0a05 */
[----:B------:R-:W-:Y:S01]  /*4700*/  IABS R188, R10 ;  /* 0x0000000a00bc7213 */ /* 0x000fe20000000000 */
[C---:B------:R-:W-:Y:S01]  /*4710*/  IMAD R178, R4.reuse, R7, R178 ;  /* 0x0000000704b27224 */ /* 0x040fe200078e02b2 */
[----:B------:R-:W-:Y:S01]  /*4720*/  IABS R187, R9 ;  /* 0x0000000900bb7213 */ /* 0x000fe20000000000 */
[----:B------:R-:W-:Y:S01]  /*4730*/  IMAD R179, R4, R5, R179 ;  /* 0x0000000504b37224 */ /* 0x000fe200078e02b3 */
[----:B------:R-:W-:Y:S01]  /*4740*/  LOP3.LUT R5, R12, 0xa4, RZ, 0xfc, !PT ;  /* 0x000000a40c057812 */ /* 0x000fe200078efcff */
[----:B------:R-:W-:-:S02]  /*4750*/  @!P6 IMAD.IADD R177, R177, 0x1, -R4 ;  /* 0x00000001b1b1e824 */ /* 0x000fc400078e0a04 */
[----:B------:R-:W-:Y:S01]  /*4760*/  @!P1 IMAD.MOV R173, RZ, RZ, -R173 ;  /* 0x000000ffffad9224 */ /* 0x000fe200078e0aad */
[----:B------:R-:W-:Y:S01]  /*4770*/  ISETP.GT.U32.AND P1, PT, R4, R178, PT ;  /* 0x000000b20400720c */ /* 0x000fe20003f24070 */
[----:B------:R-:W-:Y:S01]  /*4780*/  @!P2 IMAD.IADD R176, R176, 0x1, -R4 ;  /* 0x00000001b0b0a824 */ /* 0x000fe200078e0a04 */
[----:B------:R-:W-:Y:S01]  /*4790*/  ISETP.GT.U32.AND P6, PT, R4, R177, PT ;  /* 0x000000b10400720c */ /* 0x000fe20003fc4070 */
[----:B------:R-:W-:Y:S01]  /*47a0*/  @!P4 IMAD.MOV R174, RZ, RZ, -R174 ;  /* 0x000000ffffaec224 */ /* 0x000fe200078e0aae */
[----:B------:R-:W-:Y:S01]  /*47b0*/  IABS R180, R5 ;  /* 0x0000000500b47213 */ /* 0x000fe20000000000 */
[----:B------:R-:W-:Y:S01]  /*47c0*/  @!P5 IMAD.IADD R175, R175, 0x1, -R4 ;  /* 0x00000001afafd824 */ /* 0x000fe200078e0a04 */
[----:B------:R-:W-:Y:S01]  /*47d0*/  ISETP.GE.AND P4, PT, R14, RZ, PT ;  /* 0x000000ff0e00720c */ /* 0x000fe20003f86270 */
[----:B------:R-:W-:Y:S01]  /*47e0*/  @!P3 IMAD.MOV R172, RZ, RZ, -R172 ;  /* 0x000000ffffacb224 */ /* 0x000fe200078e0aac */
[C---:B------:R-:W-:Y:S01]  /*47f0*/  ISETP.GT.U32.AND P5, PT, R4.reuse, R179, PT ;  /* 0x000000b30400720c */ /* 0x040fe20003fa4070 */
[----:B------:R-:W-:Y:S01]  /*4800*/  IMAD.HI.U32 R0, R3, R180, RZ ;  /* 0x000000b403007227 */ /* 0x000fe200078e00ff */
[----:B------:R-:W-:-:S02]  /*4810*/  ISETP.GT.U32.AND P3, PT, R4, R176, PT ;  /* 0x000000b00400720c */ /* 0x000fc40003f64070 */
[----:B------:R-:W-:Y:S01]  /*4820*/  ISETP.GE.AND P2, PT, R13, RZ, PT ;  /* 0x000000ff0d00720c */ /* 0x000fe20003f46270 */
[----:B------:R-:W-:Y:S01]  /*4830*/  IMAD.MOV R7, RZ, RZ, -R0 ;  /* 0x000000ffff077224 */ /* 0x000fe200078e0a00 */
[----:B------:R-:W-:Y:S01]  /*4840*/  LOP3.LUT R0, R12, 0xa8, RZ, 0xfc, !PT ;  /* 0x000000a80c007812 */ /* 0x000fe200078efcff */
[--C-:B------:R-:W-:Y:S01]  /*4850*/  @!P6 IMAD.IADD R177, R177, 0x1, -R4.reuse ;  /* 0x00000001b1b1e824 */ /* 0x100fe200078e0a04 */
[----:B------:R-:W-:Y:S01]  /*4860*/  ISETP.GE.AND P6, PT, R15, RZ, PT ;  /* 0x000000ff0f00720c */ /* 0x000fe20003fc6270 */
[----:B------:R-:W-:Y:S01]  /*4870*/  @!P1 IMAD.IADD R178, R178, 0x1, -R4 ;  /* 0x00000001b2b29824 */ /* 0x000fe200078e0a04 */
[----:B------:R-:W-:Y:S01]  /*4880*/  ISETP.GE.AND P1, PT, R5, RZ, PT ;  /* 0x000000ff0500720c */ /* 0x000fe20003f26270 */
[----:B------:R-:W-:Y:S01]  /*4890*/  IMAD R180, R4, R7, R180 ;  /* 0x0000000704b47224 */ /* 0x000fe200078e02b4 */
[----:B------:R-:W-:Y:S01]  /*48a0*/  IABS R182, R0 ;  /* 0x0000000000b67213 */ /* 0x000fe20000000000 */
[--C-:B------:R-:W-:Y:S01]  /*48b0*/  @!P5 IMAD.IADD R179, R179, 0x1, -R4.reuse ;  /* 0x00000001b3b3d824 */ /* 0x100fe200078e0a04 */
[----:B------:R-:W-:Y:S01]  /*48c0*/  LOP3.LUT R13, R12, 0x10c, RZ, 0xfc, !PT ;  /* 0x0000010c0c0d7812 */ /* 0x000fe200078efcff */
[----:B------:R-:W-:Y:S01]  /*48d0*/  @!P0 IMAD.MOV R175, RZ, RZ, -R175 ;  /* 0x000000ffffaf8224 */ /* 0x000fe200078e0aaf */
[C---:B------:R-:W-:Y:S01]  /*48e0*/  ISETP.GT.U32.AND P0, PT, R4.reuse, R178, PT ;  /* 0x000000b20400720c */ /* 0x040fe20003f04070 */
[----:B------:R-:W-:Y:S01]  /*48f0*/  @!P4 IMAD.MOV R177, RZ, RZ, -R177 ;  /* 0x000000ffffb1c224 */ /* 0x000fe200078e0ab1 */
[----:B------:R-:W-:Y:S01]  /*4900*/  ISETP.GT.U32.AND P4, PT, R4, R180, PT ;  /* 0x000000b40400720c */ /* 0x000fe20003f84070 */
[----:B------:R-:W-:Y:S01]  /*4910*/  @!P3 IMAD.IADD R176, R176, 0x1, -R4 ;  /* 0x00000001b0b0b824 */ /* 0x000fe200078e0a04 */
[----:B------:R-:W-:Y:S01]  /*4920*/  ISETP.GE.AND P3, PT, R6, RZ, PT ;  /* 0x000000ff0600720c */ /* 0x000fe20003f66270 */
[----:B------:R-:W-:Y:S01]  /*4930*/  IMAD.HI.U32 R5, R3, R181, RZ ;  /* 0x000000b503057227 */ /* 0x000fe200078e00ff */
[----:B------:R-:W-:-:S02]  /*4940*/  ISETP.GT.U32.AND P5, PT, R4, R179, PT ;  /* 0x000000b30400720c */ /* 0x000fc40003fa4070 */
[----:B------:R-:W-:Y:S01]  /*4950*/  LOP3.LUT R14, R12, 0x10e, RZ, 0xfc, !PT ;  /* 0x0000010e0c0e7812 */ /* 0x000fe200078efcff */
[----:B------:R-:W-:Y:S01]  /*4960*/  IMAD.MOV R5, RZ, RZ, -R5 ;  /* 0x000000ffff057224 */ /* 0x000fe200078e0a05 */
[----:B------:R-:W-:Y:S01]  /*4970*/  IABS R232, R13 ;  /* 0x0000000d00e87213 */ /* 0x000fe20000000000 */
[----:B------:R-:W-:Y:S01]  /*4980*/  @!P2 IMAD.MOV R176, RZ, RZ, -R176 ;  /* 0x000000ffffb0a224 */ /* 0x000fe200078e0ab0 */
[----:B------:R-:W-:Y:S01]  /*4990*/  ISETP.GE.AND P2, PT, R8, RZ, PT ;  /* 0x000000ff0800720c */ /* 0x000fe20003f46270 */
[----:B------:R-:W-:Y:S01]  /*49a0*/  IMAD R181, R4, R5, R181 ;  /* 0x0000000504b57224 */ /* 0x000fe200078e02b5 */
[----:B------:R-:W-:Y:S01]  /*49b0*/  LOP3.LUT R8, R12, 0xac, RZ, 0xfc, !PT ;  /* 0x000000ac0c087812 */ /* 0x000fe200078efcff */
[--C-:B------:R-:W-:Y:S01]  /*49c0*/  @!P0 IMAD.IADD R178, R178, 0x1, -R4.reuse ;  /* 0x00000001b2b28824 */ /* 0x100fe200078e0a04 */
[----:B------:R-:W-:Y:S01]  /*49d0*/  ISETP.GE.AND P0, PT, R0, RZ, PT ;  /* 0x000000ff0000720c */ /* 0x000fe20003f06270 */
[--C-:B------:R-:W-:Y:S01]  /*49e0*/  @!P4 IMAD.IADD R180, R180, 0x1, -R4.reuse ;  /* 0x00000001b4b4c824 */ /* 0x100fe200078e0a04 */
[----:B------:R-:W-:Y:S01]  /*49f0*/  LOP3.LUT R5, R12, 0xaa, RZ, 0xfc, !PT ;  /* 0x000000aa0c057812 */ /* 0x000fe200078efcff */
[----:B------:R-:W-:Y:S01]  /*4a00*/  @!P5 IMAD.IADD R179, R179, 0x1, -R4 ;  /* 0x00000001b3b3d824 */ /* 0x000fe200078e0a04 */
[C---:B------:R-:W-:Y:S01]  /*4a10*/  ISETP.GT.U32.AND P5, PT, R4.reuse, R181, PT ;  /* 0x000000b50400720c */ /* 0x040fe20003fa4070 */
[----:B------:R-:W-:Y:S01]  /*4a20*/  @!P3 IMAD.MOV R178, RZ, RZ, -R178 ;  /* 0x000000ffffb2b224 */ /* 0x000fe200078e0ab2 */
[----:B------:R-:W-:Y:S01]  /*4a30*/  IABS R184, R8 ;  /* 0x0000000800b87213 */ /* 0x000fe20000000000 */
[----:B------:R-:W-:Y:S01]  /*4a40*/  IMAD.HI.U32 R0, R3, R182, RZ ;  /* 0x000000b603007227 */ /* 0x000fe200078e00ff */
[----:B------:R-:W-:-:S02]  /*4a50*/  ISETP.GT.U32.AND P3, PT, R4, R180, PT ;  /* 0x000000b40400720c */ /* 0x000fc40003f64070 */
[----:B------:R-:W-:Y:S01]  /*4a60*/  IABS R183, R5 ;  /* 0x0000000500b77213 */ /* 0x000fe20000000000 */
[----:B------:R-:W-:Y:S01]  /*4a70*/  IMAD.MOV R7, RZ, RZ, -R0 ;  /* 0x000000ffff077224 */ /* 0x000fe200078e0a00 */
[----:B------:R-:W-:Y:S01]  /*4a80*/  ISETP.GE.AND P4, PT, R5, RZ, PT ;  /* 0x000000ff0500720c */ /* 0x000fe20003f86270 */
[C---:B------:R-:W-:Y:S01]  /*4a90*/  IMAD.HI.U32 R6, R3.reuse, R184, RZ ;  /* 0x000000b803067227 */ /* 0x040fe200078e00ff */
[----:B------:R-:W-:Y:S02]  /*4aa0*/  LOP3.LUT R15, R12, 0x110, RZ, 0xfc, !PT ;  /* 0x000001100c0f7812 */ /* 0x000fe400078efcff */
[----:B------:R-:W-:Y:S01]  /*4ab0*/  IABS R233, R14 ;  /* 0x0000000e00e97213 */ /* 0x000fe20000000000 */
[----:B------:R-:W-:Y:S01]  /*4ac0*/  IMAD R182, R4, R7, R182 ;  /* 0x0000000704b67224 */ /* 0x000fe200078e02b6 */
[----:B------:R-:W-:Y:S01]  /*4ad0*/  IABS R234, R15 ;  /* 0x0000000f00ea7213 */ /* 0x000fe20000000000 */
[----:B------:R-:W-:-:S04]  /*4ae0*/  IMAD.HI.U32 R5, R3, R183, RZ ;  /* 0x000000b703057227 */ /* 0x000fc800078e00ff */
[----:B------:R-:W-:Y:S02]  /*4af0*/  IMAD.MOV R7, RZ, RZ, -R6 ;  /* 0x000000ffff077224 */ /* 0x000fe400078e0a06 */
[--C-:B------:R-:W-:Y:S02]  /*4b00*/  @!P5 IMAD.IADD R181, R181, 0x1, -R4.reuse ;  /* 0x00000001b5b5d824 */ /* 0x100fe400078e0a04 */
[----:B------:R-:W-:Y:S02]  /*4b10*/  IMAD.MOV R5, RZ, RZ, -R5 ;  /* 0x000000ffff057224 */ /* 0x000fe400078e0a05 */
[----:B------:R-:W-:Y:S01]  /*4b20*/  @!P3 IMAD.IADD R180, R180, 0x1, -R4 ;  /* 0x00000001b4b4b824 */ /* 0x000fe200078e0a04 */
[C---:B------:R-:W-:Y:S01]  /*4b30*/  ISETP.GT.U32.AND P5, PT, R4.reuse, R181, PT ;  /* 0x000000b50400720c */ /* 0x040fe20003fa4070 */
[C---:B------:R-:W-:Y:S01]  /*4b40*/  IMAD R184, R4.reuse, R7, R184 ;  /* 0x0000000704b87224 */ /* 0x040fe200078e02b8 */
[C---:B------:R-:W-:Y:S01]  /*4b50*/  ISETP.GT.U32.AND P3, PT, R4.reuse, R182, PT ;  /* 0x000000b60400720c */ /* 0x040fe20003f64070 */
[----:B------:R-:W-:Y:S01]  /*4b60*/  IMAD R183, R4, R5, R183 ;  /* 0x0000000504b77224 */ /* 0x000fe200078e02b7 */
[----:B------:R-:W-:Y:S01]  /*4b70*/  LOP3.LUT R5, R12, 0xae, RZ, 0xfc, !PT ;  /* 0x000000ae0c057812 */ /* 0x000fe200078efcff */
[----:B------:R-:W-:Y:S01]  /*4b80*/  @!P1 IMAD.MOV R180, RZ, RZ, -R180 ;  /* 0x000000ffffb49224 */ /* 0x000fe200078e0ab4 */
[----:B------:R-:W-:Y:S01]  /*4b90*/  ISETP.GT.U32.AND P1, PT, R4, R184, PT ;  /* 0x000000b80400720c */ /* 0x000fe20003f24070 */
[----:B------:R-:W-:Y:S01]  /*4ba0*/  @!P6 IMAD.MOV R179, RZ, RZ, -R179 ;  /* 0x000000ffffb3e224 */ /* 0x000fe200078e0ab3 */
[----:B------:R-:W-:Y:S01]  /*4bb0*/  IABS R185, R5 ;  /* 0x0000000500b97213 */ /* 0x000fe20000000000 */
[----:B------:R-:W-:Y:S01]  /*4bc0*/  IMAD.HI.U32 R6, R3, R188, RZ ;  /* 0x000000bc03067227 */ /* 0x000fe200078e00ff */
[----:B------:R-:W-:-:S02]  /*4bd0*/  ISETP.GE.AND P6, PT, R8, RZ, PT ;  /* 0x000000ff0800720c */ /* 0x000fc40003fc6270 */
[----:B------:R-:W-:Y:S01]  /*4be0*/  LOP3.LUT R8, R12, 0xb0, RZ, 0xfc, !PT ;  /* 0x000000b00c087812 */ /* 0x000fe200078efcff */
[----:B------:R-:W-:-:S03]  /*4bf0*/  IMAD.HI.U32 R0, R3, R185, RZ ;  /* 0x000000b903007227 */ /* 0x000fc600078e00ff */
[----:B------:R-:W-:Y:S01]  /*4c00*/  IABS R186, R8 ;  /* 0x0000000800ba7213 */ /* 0x000fe20000000000 */
[--C-:B------:R-:W-:Y:S01]  /*4c10*/  @!P5 IMAD.IADD R181, R181, 0x1, -R4.reuse ;  /* 0x00000001b5b5d824 */ /* 0x100fe200078e0a04 */
[----:B------:R-:W-:Y:S01]  /*4c20*/  ISETP.GT.U32.AND P5, PT, R4, R183, PT ;  /* 0x000000b70400720c */ /* 0x000fe20003fa4070 */
[----:B------:R-:W-:Y:S02]  /*4c30*/  @!P3 IMAD.IADD R182, R182, 0x1, -R4 ;  /* 0x00000001b6b6b824 */ /* 0x000fe400078e0a04 */
[----:B------:R-:W-:Y:S02]  /*4c40*/  IMAD.MOV R0, RZ, RZ, -R0 ;  /* 0x000000ffff007224 */ /* 0x000fe400078e0a00 */
[----:B------:R-:W-:Y:S01]  /*4c50*/  @!P1 IMAD.IADD R184, R184, 0x1, -R4 ;  /* 0x00000001b8b89824 */ /* 0x000fe200078e0a04 */
[C---:B------:R-:W-:Y:S01]  /*4c60*/  ISETP.GT.U32.AND P3, PT, R4.reuse, R182, PT ;  /* 0x000000b60400720c */ /* 0x040fe20003f64070 */
[----:B------:R-:W-:Y:S01]  /*4c70*/  @!P2 IMAD.MOV R181, RZ, RZ, -R181 ;  /* 0x000000ffffb5a224 */ /* 0x000fe200078e0ab5 */
[----:B------:R-:W-:Y:S01]  /*4c80*/  ISETP.GE.AND P2, PT, R5, RZ, PT ;  /* 0x000000ff0500720c */ /* 0x000fe20003f46270 */
[C---:B------:R-:W-:Y:S01]  /*4c90*/  IMAD R185, R4.reuse, R0, R185 ;  /* 0x0000000004b97224 */ /* 0x040fe200078e02b9 */
[----:B------:R-:W-:Y:S01]  /*4ca0*/  ISETP.GT.U32.AND P1, PT, R4, R184, PT ;  /* 0x000000b80400720c */ /* 0x000fe20003f24070 */
[----:B------:R-:W-:-:S04]  /*4cb0*/  IMAD.HI.U32 R0, R3, R186, RZ ;  /* 0x000000ba03007227 */ /* 0x000fc800078e00ff */
[----:B------:R-:W-:-:S04]  /*4cc0*/  IMAD.HI.U32 R5, R3, R187, RZ ;  /* 0x000000bb03057227 */ /* 0x000fc800078e00ff */
[----:B------:R-:W-:Y:S02]  /*4cd0*/  IMAD.MOV R7, RZ, RZ, -R0 ;  /* 0x000000ffff077224 */ /* 0x000fe400078e0a00 */
[----:B------:R-:W-:Y:S02]  /*4ce0*/  IMAD.MOV R5, RZ, RZ, -R5 ;  /* 0x000000ffff057224 */ /* 0x000fe400078e0a05 */
[----:B------:R-:W-:Y:S02]  /*4cf0*/  IMAD R186, R4, R7, R186 ;  /* 0x0000000704ba7224 */ /* 0x000fe400078e02ba */
[----:B------:R-:W-:Y:S01]  /*4d00*/  IMAD.MOV R7, RZ, RZ, -R6 ;  /* 0x000000ffff077224 */ /* 0x000fe200078e0a06 */
[----:B------:R-:W-:Y:S01]  /*4d10*/  LOP3.LUT R6, R12, 0xb8, RZ, 0xfc, !PT ;  /* 0x000000b80c067812 */ /* 0x000fe200078efcff */
[----:B------:R-:W-:Y:S01]  /*4d20*/  IMAD R187, R4, R5, R187 ;  /* 0x0000000504bb7224 */ /* 0x000fe200078e02bb */
[----:B------:R-:W-:Y:S01]  /*4d30*/  LOP3.LUT R5, R12, 0xb6, RZ, 0xfc, !PT ;  /* 0x000000b60c057812 */ /* 0x000fe200078efcff */
[----:B------:R-:W-:Y:S01]  /*4d40*/  @!P3 IMAD.IADD R182, R182, 0x1, -R4 ;  /* 0x00000001b6b6b824 */ /* 0x000fe200078e0a04 */
[C---:B------:R-:W-:Y:S01]  /*4d50*/  ISETP.GT.U32.AND P3, PT, R4.reuse, R185, PT ;  /* 0x000000b90400720c */ /* 0x040fe20003f64070 */
[----:B------:R-:W-:Y:S01]  /*4d60*/  IMAD R188, R4, R7, R188 ;  /* 0x0000000704bc7224 */ /* 0x000fe200078e02bc */
[----:B------:R-:W-:Y:S01]  /*4d70*/  IABS R189, R5 ;  /* 0x0000000500bd7213 */ /* 0x000fe20000000000 */
[----:B------:R-:W-:Y:S01]  /*4d80*/  @!P1 IMAD.IADD R184, R184, 0x1, -R4 ;  /* 0x00000001b8b89824 */ /* 0x000fe200078e0a04 */
[C---:B------:R-:W-:Y:S01]  /*4d90*/  ISETP.GT.U32.AND P1, PT, R4.reuse, R187, PT ;  /* 0x000000bb0400720c */ /* 0x040fe20003f24070 */
[----:B------:R-:W-:Y:S01]  /*4da0*/  @!P0 IMAD.MOV R182, RZ, RZ, -R182 ;  /* 0x000000ffffb68224 */ /* 0x000fe200078e0ab6 */
[C---:B------:R-:W-:Y:S01]  /*4db0*/  ISETP.GT.U32.AND P0, PT, R4.reuse, R186, PT ;  /* 0x000000ba0400720c */ /* 0x040fe20003f04070 */
[----:B------:R-:W-:Y:S01]  /*4dc0*/  @!P6 IMAD.MOV R184, RZ, RZ, -R184 ;  /* 0x000000ffffb8e224 */ /* 0x000fe200078e0ab8 */
[----:B------:R-:W-:Y:S01]  /*4dd0*/  ISETP.GT.U32.AND P6, PT, R4, R188, PT ;  /* 0x000000bc0400720c */ /* 0x000fe20003fc4070 */
[----:B------:R-:W-:Y:S01]  /*4de0*/  IMAD.HI.U32 R0, R3, R189, RZ ;  /* 0x000000bd03007227 */ /* 0x000fe200078e00ff */
[----:B------:R-:W-:-:S02]  /*4df0*/  IABS R190, R6 ;  /* 0x0000000600be7213 */ /* 0x000fc40000000000 */
[----:B------:R-:W-:Y:S01]  /*4e00*/  LOP3.LUT R7, R12, 0xba, RZ, 0xfc, !PT ;  /* 0x000000ba0c077812 */ /* 0x000fe200078efcff */
[----:B------:R-:W-:Y:S02]  /*4e10*/  @!P3 IMAD.IADD R185, R185, 0x1, -R4 ;  /* 0x00000001b9b9b824 */ /* 0x000fe400078e0a04 */
[----:B------:R-:W-:Y:S01]  /*4e20*/  IMAD.MOV R0, RZ, RZ, -R0 ;  /* 0x000000ffff007224 */ /* 0x000fe200078e0a00 */
[----:B------:R-:W-:Y:S01]  /*4e30*/  IABS R191, R7 ;  /* 0x0000000700bf7213 */ /* 0x000fe20000000000 */
[--C-:B------:R-:W-:Y:S01]  /*4e40*/  @!P1 IMAD.IADD R187, R187, 0x1, -R4.reuse ;  /* 0x00000001bbbb9824 */ /* 0x100fe200078e0a04 */
[----:B------:R-:W-:Y:S01]  /*4e50*/  ISETP.GT.U32.AND P3, PT, R4, R185, PT ;  /* 0x000000b90400720c */ /* 0x000fe20003f64070 */
[--C-:B------:R-:W-:Y:S02]  /*4e60*/  @!P5 IMAD.IADD R183, R183, 0x1, -R4.reuse ;  /* 0x00000001b7b7d824 */ /* 0x100fe400078e0a04 */
[----:B------:R-:W-:Y:S01]  /*4e70*/  @!P6 IMAD.IADD R188, R188, 0x1, -R4 ;  /* 0x00000001bcbce824 */ /* 0x000fe200078e0a04 */
[C---:B------:R-:W-:Y:S01]  /*4e80*/  ISETP.GT.U32.AND P6, PT, R4.reuse, R187, PT ;  /* 0x000000bb0400720c */ /* 0x040fe20003fc4070 */
[C---:B------:R-:W-:Y:S01]  /*4e90*/  IMAD R189, R4.reuse, R0, R189 ;  /* 0x0000000004bd7224 */ /* 0x040fe200078e02bd */
[----:B------:R-:W-:Y:S01]  /*4ea0*/  ISETP.GT.U32.AND P5, PT, R4, R183, PT ;  /* 0x000000b70400720c */ /* 0x000fe20003fa4070 */
[----:B------:R-:W-:-:S04]  /*4eb0*/  IMAD.HI.U32 R0, R3, R190, RZ ;  /* 0x000000be03007227 */ /* 0x000fc800078e00ff */
[----:B------:R-:W-:Y:S01]  /*4ec0*/  @!P0 IMAD.IADD R186, R186, 0x1, -R4 ;  /* 0x00000001baba8824 */ /* 0x000fe200078e0a04 */
[----:B------:R-:W-:Y:S01]  /*4ed0*/  ISETP.GE.AND P0, PT, R5, RZ, PT ;  /* 0x000000ff0500720c */ /* 0x000fe20003f06270 */
[----:B------:R-:W-:Y:S02]  /*4ee0*/  IMAD.MOV R5, RZ, RZ, -R0 ;  /* 0x000000ffff057224 */ /* 0x000fe400078e0a00 */
[----:B------:R-:W-:Y:S01]  /*4ef0*/  @!P3 IMAD.IADD R185, R185, 0x1, -R4 ;  /* 0x00000001b9b9b824 */ /* 0x000fe200078e0a04 */
[C---:B------:R-:W-:Y:S01]  /*4f00*/  ISETP.GT.U32.AND P1, PT, R4.reuse, R186, PT ;  /* 0x000000ba0400720c */ /* 0x040fe20003f24070 */
[----:B------:R-:W-:Y:S01]  /*4f10*/  IMAD R190, R4, R5, R190 ;  /* 0x0000000504be7224 */ /* 0x000fe200078e02be */
[----:B------:R-:W-:Y:S01]  /*4f20*/  ISETP.GE.AND P3, PT, R10, RZ, PT ;  /* 0x000000ff0a00720c */ /* 0x000fe20003f66270 */
[--C-:B------:R-:W-:Y:S01]  /*4f30*/  @!P6 IMAD.IADD R187, R187, 0x1, -R4.reuse ;  /* 0x00000001bbbbe824 */ /* 0x100fe200078e0a04 */
[----:B------:R-:W-:Y:S01]  /*4f40*/  LOP3.LUT R10, R12, 0xc8, RZ, 0xfc, !PT ;  /* 0x000000c80c0a7812 */ /* 0x000fe200078efcff */
[----:B------:R-:W-:Y:S01]  /*4f50*/  @!P2 IMAD.MOV R185, RZ, RZ, -R185 ;  /* 0x000000ffffb9a224 */ /* 0x000fe200078e0ab9 */
[C---:B------:R-:W-:Y:S01]  /*4f60*/  ISETP.GT.U32.AND P6, PT, R4.reuse, R190, PT ;  /* 0x000000be0400720c */ /* 0x040fe20003fc4070 */
[----:B------:R-:W-:Y:S01]  /*4f70*/  @!P5 IMAD.IADD R183, R183, 0x1, -R4 ;  /* 0x00000001b7b7d824 */ /* 0x000fe200078e0a04 */
[----:B------:R-:W-:Y:S01]  /*4f80*/  ISETP.GT.U32.AND P2, PT, R4, R188, PT ;  /* 0x000000bc0400720c */ /* 0x000fe20003f44070 */
[----:B------:R-:W-:Y:S01]  /*4f90*/  IMAD.HI.U32 R0, R3, R191, RZ ;  /* 0x000000bf03007227 */ /* 0x000fe200078e00ff */
[----:B------:R-:W-:-:S02]  /*4fa0*/  ISETP.GE.AND P5, PT, R8, RZ, PT ;  /* 0x000000ff0800720c */ /* 0x000fc40003fa6270 */
[C---:B------:R-:W-:Y:S01]  /*4fb0*/  LOP3.LUT R8, R12.reuse, 0xbc, RZ, 0xfc, !PT ;  /* 0x000000bc0c087812 */ /* 0x040fe200078efcff */
[----:B------:R-:W-:Y:S01]  /*4fc0*/  @!P4 IMAD.MOV R183, RZ, RZ, -R183 ;  /* 0x000000ffffb7c224 */ /* 0x000fe200078e0ab7 */
[----:B------:R-:W-:Y:S01]  /*4fd0*/  ISETP.GE.AND P4, PT, R9, RZ, PT ;  /* 0x000000ff0900720c */ /* 0x000fe20003f86270 */
[----:B------:R-:W-:Y:S01]  /*4fe0*/  IMAD.MOV R0, RZ, RZ, -R0 ;  /* 0x000000ffff007224 */ /* 0x000fe200078e0a00 */
[----:B------:R-:W-:Y:S01]  /*4ff0*/  LOP3.LUT R9, R12, 0xbe, RZ, 0xfc, !PT ;  /* 0x000000be0c097812 */ /* 0x000fe200078efcff */
        /* <DEDUP_REMOVED lines=8> */
[----:B------:R-:W-:Y:S01]  /*5080*/  ISETP.GT.U32.AND P1, PT, R4, R189, PT ;  /* 0x000000bd0400720c */ /* 0x000fe20003f24070 */
[----:B------:R-:W-:Y:S01]  /*5090*/  IMAD.HI.U32 R6, R3, R193, RZ ;  /* 0x000000c103067227 */ /* 0x000fe200078e00ff */
[----:B------:R-:W-:-:S03]  /*50a0*/  IABS R198, R10 ;  /* 0x0000000a00c67213 */ /* 0x000fc60000000000 */
[----:B------:R-:W-:Y:S02]  /*50b0*/  IMAD.MOV R5, RZ, RZ, -R5 ;  /* 0x000000ffff057224 */ /* 0x000fe400078e0a05 */
[C---:B------:R-:W-:Y:S02]  /*50c0*/  IMAD R191, R4.reuse, R0, R191 ;  /* 0x0000000004bf7224 */ /* 0x040fe400078e02bf */
[----:B------:R-:W-:Y:S02]  /*50d0*/  IMAD.MOV R6, RZ, RZ, -R6 ;  /* 0x000000ffff067224 */ /* 0x000fe400078e0a06 */
[C---:B------:R-:W-:Y:S02]  /*50e0*/  IMAD R192, R4.reuse, R5, R192 ;  /* 0x0000000504c07224 */ /* 0x040fe400078e02c0 */
[----:B------:R-:W-:Y:S01]  /*50f0*/  @!P4 IMAD.MOV R187, RZ, RZ, -R187 ;  /* 0x000000ffffbbc224 */ /* 0x000fe200078e0abb */
[C---:B------:R-:W-:Y:S01]  /*5100*/  ISETP.GT.U32.AND P4, PT, R4.reuse, R191, PT ;  /* 0x000000bf0400720c */ /* 0x040fe20003f84070 */
[----:B------:R-:W-:Y:S01]  /*5110*/  IMAD R193, R4, R6, R193 ;  /* 0x0000000604c17224 */ /* 0x000fe200078e02c1 */
[----:B------:R-:W-:Y:S01]  /*5120*/  LOP3.LUT R6, R12, 0xc0, RZ, 0xfc, !PT ;  /* 0x000000c00c067812 */ /* 0x000fe200078efcff */
[----:B------:R-:W-:Y:S01]  /*5130*/  @!P3 IMAD.MOV R188, RZ, RZ, -R188 ;  /* 0x000000ffffbcb224 */ /* 0x000fe200078e0abc */
[----:B------:R-:W-:Y:S01]  /*5140*/  ISETP.GT.U32.AND P3, PT, R4, R192, PT ;  /* 0x000000c00400720c */ /* 0x000fe20003f64070 */
[--C-:B------:R-:W-:Y:S01]  /*5150*/  @!P6 IMAD.IADD R190, R190, 0x1, -R4.reuse ;  /* 0x00000001bebee824 */ /* 0x100fe200078e0a04 */
[----:B------:R-:W-:Y:S01]  /*5160*/  ISETP.GT.U32.AND P6, PT, R4, R193, PT ;  /* 0x000000c10400720c */ /* 0x000fe20003fc4070 */
[----:B------:R-:W-:Y:S01]  /*5170*/  @!P1 IMAD.IADD R189, R189, 0x1, -R4 ;  /* 0x00000001bdbd9824 */ /* 0x000fe200078e0a04 */
[----:B------:R-:W-:Y:S01]  /*5180*/  ISETP.GE.AND P1, PT, R7, RZ, PT ;  /* 0x000000ff0700720c */ /* 0x000fe20003f26270 */
[----:B------:R-:W-:Y:S01]  /*5190*/  @!P5 IMAD.MOV R186, RZ, RZ, -R186 ;  /* 0x000000ffffbad224 */ /* 0x000fe200078e0aba */
[----:B------:R-:W-:Y:S01]  /*51a0*/  IABS R194, R6 ;  /* 0x0000000600c27213 */ /* 0x000fe20000000000 */
[----:B------:R-:W-:Y:S01]  /*51b0*/  @!P2 IMAD.MOV R190, RZ, RZ, -R190 ;  /* 0x000000ffffbea224 */ /* 0x000fe200078e0abe */
[----:B------:R-:W-:Y:S01]  /*51c0*/  LOP3.LUT R7, R12, 0xc2, RZ, 0xfc, !PT ;  /* 0x000000c20c077812 */ /* 0x000fe200078efcff */
[----:B------:R-:W-:Y:S01]  /*51d0*/  @!P4 IMAD.IADD R191, R191, 0x1, -R4 ;  /* 0x00000001bfbfc824 */ /* 0x000fe200078e0a04 */
[----:B------:R-:W-:Y:S01]  /*51e0*/  ISETP.GT.U32.AND P5, PT, R4, R189, PT ;  /* 0x000000bd0400720c */ /* 0x000fe20003fa4070 */
[----:B------:R-:W-:Y:S01]  /*51f0*/  IMAD.HI.U32 R0, R3, R194, RZ ;  /* 0x000000c203007227 */ /* 0x000fe200078e00ff */
[----:B------:R-:W-:-:S02]  /*5200*/  IABS R195, R7 ;  /* 0x0000000700c37213 */ /* 0x000fc40000000000 */
[----:B------:R-:W-:Y:S01]  /*5210*/  ISETP.GE.AND P4, PT, R9, RZ, PT ;  /* 0x000000ff0900720c */ /* 0x000fe20003f86270 */
[--C-:B------:R-:W-:Y:S01]  /*5220*/  @!P3 IMAD.IADD R192, R192, 0x1, -R4.reuse ;  /* 0x00000001c0c0b824 */ /* 0x100fe200078e0a04 */
[----:B------:R-:W-:Y:S01]  /*5230*/  ISETP.GT.U32.AND P3, PT, R4, R191, PT ;  /* 0x000000bf0400720c */ /* 0x000fe20003f64070 */
[----:B------:R-:W-:Y:S01]  /*5240*/  @!P6 IMAD.IADD R193, R193, 0x1, -R4 ;  /* 0x00000001c1c1e824 */ /* 0x000fe200078e0a04 */
[----:B------:R-:W-:Y:S01]  /*5250*/  LOP3.LUT R9, R12, 0xc6, RZ, 0xfc, !PT ;  /* 0x000000c60c097812 */ /* 0x000fe200078efcff */
[----:B------:R-:W-:Y:S01]  /*5260*/  IMAD.MOV R5, RZ, RZ, -R0 ;  /* 0x000000ffff057224 */ /* 0x000fe200078e0a00 */
[----:B------:R-:W-:Y:S01]  /*5270*/  ISETP.GT.U32.AND P6, PT, R4, R192, PT ;  /* 0x000000c00400720c */ /* 0x000fe20003fc4070 */
[----:B------:R-:W-:Y:S01]  /*5280*/  IMAD.HI.U32 R0, R3, R195, RZ ;  /* 0x000000c303007227 */ /* 0x000fe200078e00ff */
[----:B------:R-:W-:-:S03]  /*5290*/  IABS R197, R9 ;  /* 0x0000000900c57213 */ /* 0x000fc60000000000 */
[C---:B------:R-:W-:Y:S02]  /*52a0*/  IMAD R194, R4.reuse, R5, R194 ;  /* 0x0000000504c27224 */ /* 0x040fe400078e02c2 */
[----:B------:R-:W-:Y:S02]  /*52b0*/  IMAD.MOV R0, RZ, RZ, -R0 ;  /* 0x000000ffff007224 */ /* 0x000fe400078e0a00 */
[--C-:B------:R-:W-:Y:S01]  /*52c0*/  @!P3 IMAD.IADD R191, R191, 0x1, -R4.reuse ;  /* 0x00000001bfbfb824 */ /* 0x100fe200078e0a04 */
[C---:B------:R-:W-:Y:S01]  /*52d0*/  ISETP.GT.U32.AND P3, PT, R4.reuse, R194, PT ;  /* 0x000000c20400720c */ /* 0x040fe20003f64070 */
[----:B------:R-:W-:Y:S02]  /*52e0*/  IMAD R195, R4, R0, R195 ;  /* 0x0000000004c37224 */ /* 0x000fe400078e02c3 */
[--C-:B------:R-:W-:Y:S01]  /*52f0*/  @!P5 IMAD.IADD R189, R189, 0x1, -R4.reuse ;  /* 0x00000001bdbdd824 */ /* 0x100fe200078e0a04 */
[----:B------:R-:W-:Y:S01]  /*5300*/  ISETP.GE.AND P5, PT, R8, RZ, PT ;  /* 0x000000ff0800720c */ /* 0x000fe20003fa6270 */
[----:B------:R-:W-:Y:S01]  /*5310*/  @!P6 IMAD.IADD R192, R192, 0x1, -R4 ;  /* 0x00000001c0c0e824 */ /* 0x000fe200078e0a04 */
[----:B------:R-:W-:Y:S01]  /*5320*/  ISETP.GT.U32.AND P6, PT, R4, R195, PT ;  /* 0x000000c30400720c */ /* 0x000fe20003fc4070 */
[----:B------:R-:W-:Y:S01]  /*5330*/  @!P0 IMAD.MOV R189, RZ, RZ, -R189 ;  /* 0x000000ffffbd8224 */ /* 0x000fe200078e0abd */
[----:B------:R-:W-:Y:S01]  /*5340*/  LOP3.LUT R8, R12, 0xc4, RZ, 0xfc, !PT ;  /* 0x000000c40c087812 */ /* 0x000fe200078efcff */
[----:B------:R-:W-:Y:S01]  /*5350*/  @!P1 IMAD.MOV R191, RZ, RZ, -R191 ;  /* 0x000000ffffbf9224 */ /* 0x000fe200078e0abf */
[----:B------:R-:W-:-:S02]  /*5360*/  ISETP.GT.U32.AND P0, PT, R4, R193, PT ;  /* 0x000000c10400720c */ /* 0x000fc40003f04070 */
[----:B------:R-:W-:Y:S01]  /*5370*/  IABS R196, R8 ;  /* 0x0000000800c47213 */ /* 0x000fe20000000000 */
[----:B------:R-:W-:Y:S01]  /*5380*/  @!P3 IMAD.IADD R194, R194, 0x1, -R4 ;  /* 0x00000001c2c2b824 */ /* 0x000fe200078e0a04 */
[----:B------:R-:W-:-:S03]  /*5390*/  ISETP.GE.AND P3, PT, R7, RZ, PT ;  /* 0x000000ff0700720c */ /* 0x000fc60003f66270 */
[----:B------:R-:W-:-:S04]  /*53a0*/  IMAD.HI.U32 R0, R3, R196, RZ ;  /* 0x000000c403007227 */ /* 0x000fc800078e00ff */
[----:B------:R-:W-:Y:S01]  /*53b0*/  @!P6 IMAD.IADD R195, R195, 0x1, -R4 ;  /* 0x00000001c3c3e824 */ /* 0x000fe200078e0a04 */
[C---:B------:R-:W-:Y:S01]  /*53c0*/  ISETP.GT.U32.AND P6, PT, R4.reuse, R194, PT ;  /* 0x000000c20400720c */ /* 0x040fe20003fc4070 */
[----:B------:R-:W-:Y:S02]  /*53d0*/  IMAD.MOV R5, RZ, RZ, -R0 ;  /* 0x000000ffff057224 */ /* 0x000fe400078e0a00 */
[----:B------:R-:W-:Y:S01]  /*53e0*/  IMAD.HI.U32 R0, R3, R197, RZ ;  /* 0x000000c503007227 */ /* 0x000fe200078e00ff */
[----:B------:R-:W-:-:S03]  /*53f0*/  ISETP.GT.U32.AND P2, PT, R4, R195, PT ;  /* 0x000000c30400720c */ /* 0x000fc60003f44070 */
[C---:B------:R-:W-:Y:S02]  /*5400*/  IMAD R196, R4.reuse, R5, R196 ;  /* 0x0000000504c47224 */ /* 0x040fe400078e02c4 */
[----:B------:R-:W-:Y:S02]  /*5410*/  IMAD.MOV R5, RZ, RZ, -R0 ;  /* 0x000000ffff057224 */ /* 0x000fe400078e0a00 */
[----:B------:R-:W-:Y:S01]  /*5420*/  IMAD.HI.U32 R0, R3, R198, RZ ;  /* 0x000000c603007227 */ /* 0x000fe200078e00ff */
[----:B------:R-:W-:-:S03]  /*5430*/  ISETP.GT.U32.AND P1, PT, R4, R196, PT ;  /* 0x000000c40400720c */ /* 0x000fc60003f24070 */
[----:B------:R-:W-:Y:S02]  /*5440*/  IMAD R197, R4, R5, R197 ;  /* 0x0000000504c57224 */ /* 0x000fe400078e02c5 */
[--C-:B------:R-:W-:Y:S02]  /*5450*/  @!P6 IMAD.IADD R194, R194, 0x1, -R4.reuse ;  /* 0x00000001c2c2e824 */ /* 0x100fe400078e0a04 */
[----:B------:R-:W-:Y:S01]  /*5460*/  @!P0 IMAD.IADD R193, R193, 0x1, -R4 ;  /* 0x00000001c1c18824 */ /* 0x000fe200078e0a04 */
[----:B------:R-:W-:Y:S01]  /*5470*/  ISETP.GT.U32.AND P6, PT, R4, R197, PT ;  /* 0x000000c50400720c */ /* 0x000fe20003fc4070 */
[----:B------:R-:W-:Y:S01]  /*5480*/  IMAD.MOV R5, RZ, RZ, -R0 ;  /* 0x000000ffff057224 */ /* 0x000fe200078e0a00 */
[----:B------:R-:W-:Y:S01]  /*5490*/  ISETP.GE.AND P0, PT, R6, RZ, PT ;  /* 0x000000ff0600720c */ /* 0x000fe20003f06270 */
[--C-:B------:R-:W-:Y:S01]  /*54a0*/  @!P2 IMAD.IADD R195, R195, 0x1, -R4.reuse ;  /* 0x00000001c3c3a824 */ /* 0x100fe200078e0a04 */
[----:B------:R-:W-:Y:S01]  /*54b0*/  LOP3.LUT R6, R12, 0xca, RZ, 0xfc, !PT ;  /* 0x000000ca0c067812 */ /* 0x000fe200078efcff */
[----:B------:R-:W-:Y:S01]  /*54c0*/  @!P1 IMAD.IADD R196, R196, 0x1, -R4 ;  /* 0x00000001c4c49824 */ /* 0x000fe200078e0a04 */
[----:B------:R-:W-:Y:S01]  /*54d0*/  ISETP.GE.AND P2, PT, R10, RZ, PT ;  /* 0x000000ff0a00720c */ /* 0x000fe20003f46270 */
[----:B------:R-:W-:Y:S01]  /*54e0*/  IMAD R198, R4, R5, R198 ;  /* 0x0000000504c67224 */ /* 0x000fe200078e02c6 */
[----:B------:R-:W-:Y:S01]  /*54f0*/  IABS R199, R6 ;  /* 0x0000000600c77213 */ /* 0x000fe20000000000 */
[----:B------:R-:W-:Y:S01]  /*5500*/  @!P3 IMAD.MOV R195, RZ, RZ, -R195 ;  /* 0x000000ffffc3b224 */ /* 0x000fe200078e0ac3 */
[----:B------:R-:W-:Y:S01]  /*5510*/  ISETP.GE.AND P1, PT, R6, RZ, PT ;  /* 0x000000ff0600720c */ /* 0x000fe20003f26270 */
[----:B------:R-:W-:Y:S01]  /*5520*/  @!P5 IMAD.MOV R192, RZ, RZ, -R192 ;  /* 0x000000ffffc0d224 */ /* 0x000fe200078e0ac0 */
[C---:B------:R-:W-:Y:S01]  /*5530*/  ISETP.GT.U32.AND P3, PT, R4.reuse, R198, PT ;  /* 0x000000c60400720c */ /* 0x040fe20003f64070 */
[----:B------:R-:W-:Y:S01]  /*5540*/  @!P6 IMAD.IADD R197, R197, 0x1, -R4 ;  /* 0x00000001c5c5e824 */ /* 0x000fe200078e0a04 */
[----:B------:R-:W-:Y:S01]  /*5550*/  ISETP.GT.U32.AND P6, PT, R4, R196, PT ;  /* 0x000000c40400720c */ /* 0x000fe20003fc4070 */
[----:B------:R-:W-:Y:S01]  /*5560*/  IMAD.HI.U32 R0, R3, R199, RZ ;  /* 0x000000c703007227 */ /* 0x000fe200078e00ff */
[----:B------:R-:W-:-:S02]  /*5570*/  ISETP.GE.AND P5, PT, R8, RZ, PT ;  /* 0x000000ff0800720c */ /* 0x000fc40003fa6270 */
[C---:B------:R-:W-:Y:S01]  /*5580*/  LOP3.LUT R6, R12.reuse, 0xcc, RZ, 0xfc, !PT ;  /* 0x000000cc0c067812 */ /* 0x040fe200078efcff */
[----:B------:R-:W-:Y:S01]  /*5590*/  IMAD.MOV R0, RZ, RZ, -R0 ;  /* 0x000000ffff007224 */ /* 0x000fe200078e0a00 */
[----:B------:R-:W-:Y:S01]  /*55a0*/  LOP3.LUT R8, R12, 0xce, RZ, 0xfc, !PT ;  /* 0x000000ce0c087812 */ /* 0x000fe200078efcff */
[----:B------:R-:W-:Y:S01]  /*55b0*/  @!P0 IMAD.MOV R194, RZ, RZ, -R194 ;  /* 0x000000ffffc28224 */ /* 0x000fe200078e0ac2 */
[----:B------:R-:W-:Y:S01]  /*55c0*/  IABS R200, R6 ;  /* 0x0000000600c87213 */ /* 0x000fe20000000000 */
[C---:B------:R-:W-:Y:S01]  /*55d0*/  IMAD R199, R4.reuse, R0, R199 ;  /* 0x0000000004c77224 */ /* 0x040fe200078e02c7 */
[----:B------:R-:W-:Y:S01]  /*55e0*/  ISETP.GT.U32.AND P0, PT, R4, R197, PT ;  /* 0x000000c50400720c */ /* 0x000fe20003f04070 */
[----:B------:R-:W-:Y:S01]  /*55f0*/  @!P4 IMAD.MOV R193, RZ, RZ, -R193 ;  /* 0x000000ffffc1c224 */ /* 0x000fe200078e0ac1 */
[----:B------:R-:W-:Y:S01]  /*5600*/  ISETP.GE.AND P4, PT, R9, RZ, PT ;  /* 0x000000ff0900720c */ /* 0x000fe20003f86270 */
[--C-:B------:R-:W-:Y:S01]  /*5610*/  @!P6 IMAD.IADD R196, R196, 0x1, -R4.reuse ;  /* 0x00000001c4c4e824 */ /* 0x100fe200078e0a04 */
[----:B------:R-:W-:Y:S01]  /*5620*/  IABS R201, R8 ;  /* 0x0000000800c97213 */ /* 0x000fe20000000000 */
[----:B------:R-:W-:Y:S01]  /*5630*/  @!P3 IMAD.IADD R198, R198, 0x1, -R4 ;  /* 0x00000001c6c6b824 */ /* 0x000fe200078e0a04 */
[----:B------:R-:W-:Y:S01]  /*5640*/  ISETP.GT.U32.AND P6, PT, R4, R199, PT ;  /* 0x000000c70400720c */ /* 0x000fe20003fc4070 */
[----:B------:R-:W-:Y:S01]  /*5650*/  IMAD.HI.U32 R0, R3, R200, RZ ;  /* 0x000000c803007227 */ /* 0x000fe200078e00ff */
[----:B------:R-:W-:-:S02]  /*5660*/  LOP3.LUT R9, R12, 0xd0, RZ, 0xfc, !PT ;  /* 0x000000d00c097812 */ /* 0x000fc400078efcff */
[----:B------:R-:W-:Y:S01]  /*5670*/  LOP3.LUT R10, R12, 0xd8, RZ, 0xfc, !PT ;  /* 0x000000d80c0a7812 */ /* 0x000fe200078efcff */
[----:B------:R-:W-:Y:S01]  /*5680*/  @!P5 IMAD.MOV R196, RZ, RZ, -R196 ;  /* 0x000000ffffc4d224 */ /* 0x000fe200078e0ac4 */
[----:B------:R-:W-:Y:S01]  /*5690*/  ISETP.GT.U32.AND P5, PT, R4, R198, PT ;  /* 0x000000c60400720c */ /* 0x000fe20003fa4070 */
[----:B------:R-:W-:Y:S01]  /*56a0*/  IMAD.HI.U32 R5, R3, R201, RZ ;  /* 0x000000c903057227 */ /* 0x000fe200078e00ff */
[----:B------:R-:W-:Y:S02]  /*56b0*/  IABS R202, R9 ;  /* 0x0000000900ca7213 */ /* 0x000fe40000000000 */
[----:B------:R-:W-:Y:S01]  /*56c0*/  IABS R206, R10 ;  /* 0x0000000a00ce7213 */ /* 0x000fe20000000000 */
[----:B------:R-:W-:Y:S01]  /*56d0*/  IMAD.MOV R7, RZ, RZ, -R0 ;  /* 0x000000ffff077224 */ /* 0x000fe200078e0a00 */
[----:B------:R-:W-:Y:S01]  /*56e0*/  ISETP.GE.AND P3, PT, R8, RZ, PT ;  /* 0x000000ff0800720c */ /* 0x000fe20003f66270 */
[----:B------:R-:W-:Y:S01]  /*56f0*/  @!P0 IMAD.IADD R197, R197, 0x1, -R4 ;  /* 0x00000001c5c58824 */ /* 0x000fe200078e0a04 */
[----:B------:R-:W-:Y:S01]  /*5700*/  ISETP.GE.AND P0, PT, R6, RZ, PT ;  /* 0x000000ff0600720c */ /* 0x000fe20003f06270 */
[----:B------:R-:W-:Y:S01]  /*5710*/  IMAD.MOV R5, RZ, RZ, -R5 ;  /* 0x000000ffff057224 */ /* 0x000fe200078e0a05 */
[----:B------:R-:W-:Y:S01]  /*5720*/  LOP3.LUT R6, R12, 0xd2, RZ, 0xfc, !PT ;  /* 0x000000d20c067812 */ /* 0x000fe200078efcff */
[----:B------:R-:W-:Y:S01]  /*5730*/  IMAD R200, R4, R7, R200 ;  /* 0x0000000704c87224 */ /* 0x000fe200078e02c8 */
[----:B------:R-:W-:Y:S01]  /*5740*/  LOP3.LUT R8, R12, 0xd6, RZ, 0xfc, !PT ;  /* 0x000000d60c087812 */ /* 0x000fe200078efcff */
[C---:B------:R-:W-:Y:S01]  /*5750*/  IMAD R201, R4.reuse, R5, R201 ;  /* 0x0000000504c97224 */ /* 0x040fe200078e02c9 */
[----:B------:R-:W-:Y:S01]  /*5760*/  IABS R203, R6 ;  /* 0x0000000600cb7213 */ /* 0x000fe20000000000 */
[--C-:B------:R-:W-:Y:S01]  /*5770*/  @!P6 IMAD.IADD R199, R199, 0x1, -R4.reuse ;  /* 0x00000001c7c7e824 */ /* 0x100fe200078e0a04 */
[----:B------:R-:W-:Y:S01]  /*5780*/  IABS R205, R8 ;  /* 0x0000000800cd7213 */ /* 0x000fe20000000000 */
[----:B------:R-:W-:Y:S01]  /*5790*/  @!P4 IMAD.MOV R197, RZ, RZ, -R197 ;  /* 0x000000ffffc5c224 */ /* 0x000fe200078e0ac5 */
[----:B------:R-:W-:Y:S01]  /*57a0*/  ISETP.GT.U32.AND P4, PT, R4, R200, PT ;  /* 0x000000c80400720c */ /* 0x000fe20003f84070 */
[----:B------:R-:W-:Y:S01]  /*57b0*/  @!P5 IMAD.IADD R198, R198, 0x1, -R4 ;  /* 0x00000001c6c6d824 */ /* 0x000fe200078e0a04 */
[C---:B------:R-:W-:Y:S01]  /*57c0*/  ISETP.GT.U32.AND P6, PT, R4.reuse, R199, PT ;  /* 0x000000c70400720c */ /* 0x040fe20003fc4070 */
[----:B------:R-:W-:Y:S01]  /*57d0*/  IMAD.HI.U32 R0, R3, R202, RZ ;  /* 0x000000ca03007227 */ /* 0x000fe200078e00ff */
[----:B------:R-:W-:-:S03]  /*57e0*/  ISETP.GT.U32.AND P5, PT, R4, R201, PT ;  /* 0x000000c90400720c */ /* 0x000fc60003fa4070 */
[----:B------:R-:W-:Y:S02]  /*57f0*/  IMAD.MOV R7, RZ, RZ, -R0 ;  /* 0x000000ffff077224 */ /* 0x000fe400078e0a00 */
[----:B------:R-:W-:-:S04]  /*5800*/  IMAD.HI.U32 R0, R3, R203, RZ ;  /* 0x000000cb03007227 */ /* 0x000fc800078e00ff */
[----:B------:R-:W-:Y:S01]  /*5810*/  IMAD R202, R4, R7, R202 ;  /* 0x0000000704ca7224 */ /* 0x000fe200078e02ca */
[----:B------:R-:W-:Y:S01]  /*5820*/  LOP3.LUT R7, R12, 0xd4, RZ, 0xfc, !PT ;  /* 0x000000d40c077812 */ /* 0x000fe200078efcff */
[--C-:B------:R-:W-:Y:S01]  /*5830*/  @!P4 IMAD.IADD R200, R200, 0x1, -R4.reuse ;  /* 0x00000001c8c8c824 */ /* 0x100fe200078e0a04 */
[----:B------:R-:W-:Y:S01]  /*5840*/  ISETP.GE.AND P4, PT, R9, RZ, PT ;  /* 0x000000ff0900720c */ /* 0x000fe20003f86270 */
[--C-:B------:R-:W-:Y:S01]  /*5850*/  @!P6 IMAD.IADD R199, R199, 0x1, -R4.reuse ;  /* 0x00000001c7c7e824 */ /* 0x100fe200078e0a04 */
[C---:B------:R-:W-:Y:S01]  /*5860*/  ISETP.GT.U32.AND P6, PT, R4.reuse, R202, PT ;  /* 0x000000ca0400720c */ /* 0x040fe20003fc4070 */
[----:B------:R-:W-:Y:S01]  /*5870*/  @!P5 IMAD.IADD R201, R201, 0x1, -R4 ;  /* 0x00000001c9c9d824 */ /* 0x000fe200078e0a04 */
[----:B------:R-:W-:Y:S01]  /*5880*/  ISETP.GT.U32.AND P5, PT, R4, R200, PT ;  /* 0x000000c80400720c */ /* 0x000fe20003fa4070 */
[----:B------:R-:W-:Y:S01]  /*5890*/  IMAD.MOV R0, RZ, RZ, -R0 ;  /* 0x000000ffff007224 */ /* 0x000fe200078e0a00 */
[----:B------:R-:W-:Y:S01]  /*58a0*/  IABS R204, R7 ;  /* 0x0000000700cc7213 */ /* 0x000fe20000000000 */
[----:B------:R-:W-:Y:S01]  /*58b0*/  @!P2 IMAD.MOV R198, RZ, RZ, -R198 ;  /* 0x000000ffffc6a224 */ /* 0x000fe200078e0ac6 */
[----:B------:R-:W-:Y:S01]  /*58c0*/  LOP3.LUT R9, R12, 0xec, RZ, 0xfc, !PT ;  /* 0x000000ec0c097812 */ /* 0x000fe200078efcff */
[----:B------:R-:W-:-:S02]  /*58d0*/  IMAD R203, R4, R0, R203 ;  /* 0x0000000004cb7224 */ /* 0x000fc400078e02cb */
[----:B------:R-:W-:Y:S01]  /*58e0*/  IMAD.HI.U32 R5, R3, R204, RZ ;  /* 0x000000cc03057227 */ /* 0x000fe200078e00ff */
[----:B------:R-:W-:-:S03]  /*58f0*/  IABS R216, R9 ;  /* 0x0000000900d87213 */ /* 0x000fc60000000000 */
[--C-:B------:R-:W-:Y:S01]  /*5900*/  @!P6 IMAD.IADD R202, R202, 0x1, -R4.reuse ;  /* 0x00000001cacae824 */ /* 0x100fe200078e0a04 */
[----:B------:R-:W-:Y:S01]  /*5910*/  ISETP.GT.U32.AND P6, PT, R4, R201, PT ;  /* 0x000000c90400720c */ /* 0x000fe20003fc4070 */
[----:B------:R-:W-:Y:S01]  /*5920*/  @!P5 IMAD.IADD R200, R200, 0x1, -R4 ;  /* 0x00000001c8c8d824 */ /* 0x000fe200078e0a04 */
[C---:B------:R-:W-:Y:S01]  /*5930*/  ISETP.GT.U32.AND P5, PT, R4.reuse, R203, PT ;  /* 0x000000cb0400720c */ /* 0x040fe20003fa4070 */
[----:B------:R-:W-:Y:S01]  /*5940*/  IMAD.MOV R5, RZ, RZ, -R5 ;  /* 0x000000ffff057224 */ /* 0x000fe200078e0a05 */
[----:B------:R-:W-:Y:S01]  /*5950*/  ISETP.GT.U32.AND P2, PT, R4, R202, PT ;  /* 0x000000ca0400720c */ /* 0x000fe20003f44070 */
[----:B------:R-:W-:Y:S01]  /*5960*/  @!P1 IMAD.MOV R199, RZ, RZ, -R199 ;  /* 0x000000ffffc79224 */ /* 0x000fe200078e0ac7 */
[----:B------:R-:W-:Y:S01]  /*5970*/  ISETP.GE.AND P1, PT, R6, RZ, PT ;  /* 0x000000ff0600720c */ /* 0x000fe20003f26270 */
[----:B------:R-:W-:Y:S01]  /*5980*/  IMAD R204, R4, R5, R204 ;  /* 0x0000000504cc7224 */ /* 0x000fe200078e02cc */
[----:B------:R-:W-:Y:S01]  /*5990*/  LOP3.LUT R6, R12, 0xda, RZ, 0xfc, !PT ;  /* 0x000000da0c067812 */ /* 0x000fe200078efcff */
[----:B------:R-:W-:-:S03]  /*59a0*/  IMAD.HI.U32 R5, R3, R206, RZ ;  /* 0x000000ce03057227 */ /* 0x000fc600078e00ff */
[----:B------:R-:W-:Y:S01]  /*59b0*/  IABS R207, R6 ;  /* 0x0000000600cf7213 */ /* 0x000fe20000000000 */
[----:B------:R-:W-:Y:S02]  /*59c0*/  IMAD.MOV R5, RZ, RZ, -R5 ;  /* 0x000000ffff057224 */ /* 0x000fe400078e0a05 */
[----:B------:R-:W-:Y:S01]  /*59d0*/  @!P6 IMAD.IADD R201, R201, 0x1, -R4 ;  /* 0x00000001c9c9e824 */ /* 0x000fe200078e0a04 */
[C---:B------:R-:W-:Y:S01]  /*59e0*/  ISETP.GT.U32.AND P6, PT, R4.reuse, R204, PT ;  /* 0x000000cc0400720c */ /* 0x040fe20003fc4070 */
[C---:B------:R-:W-:Y:S02]  /*59f0*/  IMAD R206, R4.reuse, R5, R206 ;  /* 0x0000000504ce7224 */ /* 0x040fe400078e02ce */
[----:B------:R-:W-:Y:S02]  /*5a00*/  @!P5 IMAD.IADD R203, R203, 0x1, -R4 ;  /* 0x00000001cbcbd824 */ /* 0x000fe400078e0a04 */
[----:B------:R-:W-:Y:S02]  /*5a10*/  @!P0 IMAD.MOV R200, RZ, RZ, -R200 ;  /* 0x000000ffffc88224 */ /* 0x000fe400078e0ac8 */
[----:B------:R-:W-:Y:S01]  /*5a20*/  @!P3 IMAD.MOV R201, RZ, RZ, -R201 ;  /* 0x000000ffffc9b224 */ /* 0x000fe200078e0ac9 */
[C---:B------:R-:W-:Y:S01]  /*5a30*/  ISETP.GT.U32.AND P0, PT, R4.reuse, R203, PT ;  /* 0x000000cb0400720c */ /* 0x040fe20003f04070 */
[----:B------:R-:W-:Y:S01]  /*5a40*/  IMAD.HI.U32 R0, R3, R205, RZ ;  /* 0x000000cd03007227 */ /* 0x000fe200078e00ff */
[----:B------:R-:W-:-:S03]  /*5a50*/  ISETP.GT.U32.AND P3, PT, R4, R206, PT ;  /* 0x000000ce0400720c */ /* 0x000fc60003f64070 */
[----:B------:R-:W-:Y:S02]  /*5a60*/  IMAD.MOV R0, RZ, RZ, -R0 ;  /* 0x000000ffff007224 */ /* 0x000fe400078e0a00 */
[--C-:B------:R-:W-:Y:S01]  /*5a70*/  @!P2 IMAD.IADD R202, R202, 0x1, -R4.reuse ;  /* 0x00000001cacaa824 */ /* 0x100fe200078e0a04 */
[----:B------:R-:W-:Y:S01]  /*5a80*/  ISETP.GE.AND P2, PT, R7, RZ, PT ;  /* 0x000000ff0700720c */ /* 0x000fe20003f46270 */
[----:B------:R-:W-:Y:S01]  /*5a90*/  IMAD R205, R4, R0, R205 ;  /* 0x0000000004cd7224 */ /* 0x000fe200078e02cd */
[----:B------:R-:W-:Y:S01]  /*5aa0*/  LOP3.LUT R7, R12, 0xdc, RZ, 0xfc, !PT ;  /* 0x000000dc0c077812 */ /* 0x000fe200078efcff */
[--C-:B------:R-:W-:Y:S02]  /*5ab0*/  @!P6 IMAD.IADD R204, R204, 0x1, -R4.reuse ;  /* 0x00000001cccce824 */ /* 0x100fe400078e0a04 */
[----:B------:R-:W-:Y:S01]  /*5ac0*/  IMAD.HI.U32 R0, R3, R207, RZ ;  /* 0x000000cf03007227 */ /* 0x000fe200078e00ff */
[----:B------:R-:W-:Y:S02]  /*5ad0*/  IABS R208, R7 ;  /* 0x0000000700d07213 */ /* 0x000fe40000000000 */
[C---:B------:R-:W-:Y:S01]  /*5ae0*/  ISETP.GT.U32.AND P6, PT, R4.reuse, R204, PT ;  /* 0x000000cc0400720c */ /* 0x040fe20003fc4070 */
[--C-:B------:R-:W-:Y:S01]  /*5af0*/  @!P0 IMAD.IADD R203, R203, 0x1, -R4.reuse ;  /* 0x00000001cbcb8824 */ /* 0x100fe200078e0a04 */
[----:B------:R-:W-:Y:S01]  /*5b00*/  ISETP.GT.U32.AND P5, PT, R4, R205, PT ;  /* 0x000000cd0400720c */ /* 0x000fe20003fa4070 */
[----:B------:R-:W-:Y:S01]  /*5b10*/  @!P3 IMAD.IADD R206, R206, 0x1, -R4 ;  /* 0x00000001ceceb824 */ /* 0x000fe200078e0a04 */
[----:B------:R-:W-:Y:S01]  /*5b20*/  ISETP.GE.AND P0, PT, R10, RZ, PT ;  /* 0x000000ff0a00720c */ /* 0x000fe20003f06270 */
[----:B------:R-:W-:Y:S01]  /*5b30*/  IMAD.MOV R0, RZ, RZ, -R0 ;  /* 0x000000ffff007224 */ /* 0x000fe200078e0a00 */
[----:B------:R-:W-:Y:S01]  /*5b40*/  ISETP.GE.AND P3, PT, R6, RZ, PT ;  /* 0x000000ff0600720c */ /* 0x000fe20003f66270 */
[----:B------:R-:W-:Y:S01]  /*5b50*/  @!P1 IMAD.MOV R203, RZ, RZ, -R203 ;  /* 0x000000ffffcb9224 */ /* 0x000fe200078e0acb */
[C---:B------:R-:W-:Y:S01]  /*5b60*/  ISETP.GT.U32.AND P1, PT, R4.reuse, R206, PT ;  /* 0x000000ce0400720c */ /* 0x040fe20003f24070 */
[----:B------:R-:W-:Y:S01]  /*5b70*/  IMAD R207, R4, R0, R207 ;  /* 0x0000000004cf7224 */ /* 0x000fe200078e02cf */
[C---:B------:R-:W-:Y:S01]  /*5b80*/  LOP3.LUT R6, R12.reuse, 0xe2, RZ, 0xfc, !PT ;  /* 0x000000e20c067812 */ /* 0x040fe200078efcff */
[----:B------:R-:W-:Y:S01]  /*5b90*/  IMAD.HI.U32 R0, R3, R208, RZ ;  /* 0x000000d003007227 */ /* 0x000fe200078e00ff */
[----:B------:R-:W-:-:S02]  /*5ba0*/  LOP3.LUT R10, R12, 0xee, RZ, 0xfc, !PT ;  /* 0x000000ee0c0a7812 */ /* 0x000fc400078efcff */
[----:B------:R-:W-:Y:S01]  /*5bb0*/  IABS R211, R6 ;  /* 0x0000000600d37213 */ /* 0x000fe20000000000 */
[----:B------:R-:W-:Y:S01]  /*5bc0*/  IMAD.MOV R5, RZ, RZ, -R0 ;  /* 0x000000ffff057224 */ /* 0x000fe200078e0a00 */
[----:B------:R-:W-:Y:S01]  /*5bd0*/  LOP3.LUT R0, R12, 0xde, RZ, 0xfc, !PT ;  /* 0x000000de0c007812 */ /* 0x000fe200078efcff */
[----:B------:R-:W-:Y:S01]  /*5be0*/  @!P6 IMAD.IADD R204, R204, 0x1, -R4 ;  /* 0x00000001cccce824 */ /* 0x000fe200078e0a04 */
[C---:B------:R-:W-:Y:S01]  /*5bf0*/  ISETP.GT.U32.AND P6, PT, R4.reuse, R207, PT ;  /* 0x000000cf0400720c */ /* 0x040fe20003fc4070 */
[----:B------:R-:W-:Y:S01]  /*5c00*/  IMAD R208, R4, R5, R208 ;  /* 0x0000000504d07224 */ /* 0x000fe200078e02d0 */
[----:B------:R-:W-:Y:S01]  /*5c10*/  IABS R209, R0 ;  /* 0x0000000000d17213 */ /* 0x000fe20000000000 */
[--C-:B------:R-:W-:Y:S01]  /*5c20*/  @!P5 IMAD.IADD R205, R205, 0x1, -R4.reuse ;  /* 0x00000001cdcdd824 */ /* 0x100fe200078e0a04 */
[----:B------:R-:W-:Y:S01]  /*5c30*/  LOP3.LUT R5, R12, 0xe0, RZ, 0xfc, !PT ;  /* 0x000000e00c057812 */ /* 0x000fe200078efcff */
[----:B------:R-:W-:Y:S01]  /*5c40*/  @!P1 IMAD.IADD R206, R206, 0x1, -R4 ;  /* 0x00000001cece9824 */ /* 0x000fe200078e0a04 */
[C---:B------:R-:W-:Y:S01]  /*5c50*/  ISETP.GT.U32.AND P1, PT, R4.reuse, R208, PT ;  /* 0x000000d00400720c */ /* 0x040fe20003f24070 */
[----:B------:R-:W-:Y:S01]  /*5c60*/  @!P4 IMAD.MOV R202, RZ, RZ, -R202 ;  /* 0x000000ffffcac224 */ /* 0x000fe200078e0aca */
[----:B------:R-:W-:Y:S01]  /*5c70*/  ISETP.GT.U32.AND P5, PT, R4, R205, PT ;  /* 0x000000cd0400720c */ /* 0x000fe20003fa4070 */
[----:B------:R-:W-:Y:S01]  /*5c80*/  @!P2 IMAD.MOV R204, RZ, RZ, -R204 ;  /* 0x000000ffffcca224 */ /* 0x000fe200078e0acc */
[----:B------:R-:W-:Y:S01]  /*5c90*/  ISETP.GE.AND P4, PT, R8, RZ, PT ;  /* 0x000000ff0800720c */ /* 0x000fe20003f86270 */
[----:B------:R-:W-:Y:S01]  /*5ca0*/  @!P0 IMAD.MOV R206, RZ, RZ, -R206 ;  /* 0x000000ffffce8224 */ /* 0x000fe200078e0ace */
[----:B------:R-:W-:Y:S01]  /*5cb0*/  ISETP.GE.AND P2, PT, R0, RZ, PT ;  /* 0x000000ff0000720c */ /* 0x000fe20003f46270 */
[----:B------:R-:W-:Y:S01]  /*5cc0*/  @!P6 IMAD.IADD R207, R207, 0x1, -R4 ;  /* 0x00000001cfcfe824 */ /* 0x000fe200078e0a04 */
[----:B------:R-:W-:Y:S01]  /*5cd0*/  IABS R210, R5 ;  /* 0x0000000500d27213 */ /* 0x000fe20000000000 */
[----:B------:R-:W-:Y:S01]  /*5ce0*/  IMAD.HI.U32 R0, R3, R209, RZ ;  /* 0x000000d103007227 */ /* 0x000fe200078e00ff */
[----:B------:R-:W-:-:S02]  /*5cf0*/  ISETP.GE.AND P0, PT, R6, RZ, PT ;  /* 0x000000ff0600720c */ /* 0x000fc40003f06270 */
[----:B------:R-:W-:Y:S01]  /*5d00*/  ISETP.GT.U32.AND P6, PT, R4, R207, PT ;  /* 0x000000cf0400720c */ /* 0x000fe20003fc4070 */
[--C-:B------:R-:W-:Y:S01]  /*5d10*/  @!P1 IMAD.IADD R208, R208, 0x1, -R4.reuse ;  /* 0x00000001d0d09824 */ /* 0x100fe200078e0a04 */
[----:B------:R-:W-:Y:S01]  /*5d20*/  LOP3.LUT R8, R12, 0xea, RZ, 0xfc, !PT ;  /* 0x000000ea0c087812 */ /* 0x000fe200078efcff */
[----:B------:R-:W-:Y:S01]  /*5d30*/  @!P5 IMAD.IADD R205, R205, 0x1, -R4 ;  /* 0x00000001cdcdd824 */ /* 0x000fe200078e0a04 */
[----:B------:R-:W-:Y:S01]  /*5d40*/  ISETP.GE.AND P5, PT, R7, RZ, PT ;  /* 0x000000ff0700720c */ /* 0x000fe20003fa6270 */
[----:B------:R-:W-:Y:S01]  /*5d50*/  IMAD.MOV R6, RZ, RZ, -R0 ;  /* 0x000000ffff067224 */ /* 0x000fe200078e0a00 */
[----:B------:R-:W-:Y:S01]  /*5d60*/  ISETP.GT.U32.AND P1, PT, R4, R208, PT ;  /* 0x000000d00400720c */ /* 0x000fe20003f24070 */
[----:B------:R-:W-:Y:S01]  /*5d70*/  @!P4 IMAD.MOV R205, RZ, RZ, -R205 ;  /* 0x000000ffffcdc224 */ /* 0x000fe200078e0acd */
[----:B------:R-:W-:Y:S01]  /*5d80*/  ISETP.GE.AND P4, PT, R5, RZ, PT ;  /* 0x000000ff0500720c */ /* 0x000fe20003f86270 */
[----:B------:R-:W-:Y:S01]  /*5d90*/  IMAD.HI.U32 R5, R3, R211, RZ ;  /* 0x000000d303057227 */ /* 0x000fe200078e00ff */
[----:B------:R-:W-:-:S02]  /*5da0*/  LOP3.LUT R7, R12, 0xe4, RZ, 0xfc, !PT ;  /* 0x000000e40c077812 */ /* 0x000fc400078efcff */
[----:B------:R-:W-:Y:S01]  /*5db0*/  IABS R215, R8 ;  /* 0x0000000800d77213 */ /* 0x000fe20000000000 */
[--C-:B------:R-:W-:Y:S01]  /*5dc0*/  @!P6 IMAD.IADD R207, R207, 0x1, -R4.reuse ;  /* 0x00000001cfcfe824 */ /* 0x100fe200078e0a04 */
[----:B------:R-:W-:Y:S01]  /*5dd0*/  IABS R212, R7 ;  /* 0x0000000700d47213 */ /* 0x000fe20000000000 */
[----:B------:R-:W-:Y:S01]  /*5de0*/  IMAD R209, R4, R6, R209 ;  /* 0x0000000604d17224 */ /* 0x000fe200078e02d1 */
[----:B------:R-:W-:Y:S01]  /*5df0*/  ISETP.GE.AND P6, PT, R7, RZ, PT ;  /* 0x000000ff0700720c */ /* 0x000fe20003fc6270 */
[----:B------:R-:W-:Y:S01]  /*5e00*/  IMAD.MOV R5, RZ, RZ, -R5 ;  /* 0x000000ffff057224 */ /* 0x000fe200078e0a05 */
[----:B------:R-:W-:Y:S01]  /*5e10*/  LOP3.LUT R6, R12, 0xe6, RZ, 0xfc, !PT ;  /* 0x000000e60c067812 */ /* 0x000fe200078efcff */
[----:B------:R-:W-:Y:S01]  /*5e20*/  @!P3 IMAD.MOV R207, RZ, RZ, -R207 ;  /* 0x000000ffffcfb224 */ /* 0x000fe200078e0acf */
[----:B------:R-:W-:Y:S01]  /*5e30*/  ISETP.GT.U32.AND P3, PT, R4, R209, PT ;  /* 0x000000d10400720c */ /* 0x000fe20003f64070 */
[----:B------:R-:W-:Y:S01]  /*5e40*/  @!P1 IMAD.IADD R208, R208, 0x1, -R4 ;  /* 0x00000001d0d09824 */ /* 0x000fe200078e0a04 */
[----:B------:R-:W-:Y:S01]  /*5e50*/  IABS R213, R6 ;  /* 0x0000000600d57213 */ /* 0x000fe20000000000 */
[----:B------:R-:W-:Y:S01]  /*5e60*/  IMAD R211, R4, R5, R211 ;  /* 0x0000000504d37224 */ /* 0x000fe200078e02d3 */
[----:B------:R-:W-:Y:S01]  /*5e70*/  IABS R217, R10 ;  /* 0x0000000a00d97213 */ /* 0x000fe20000000000 */
[----:B------:R-:W-:-:S04]  /*5e80*/  IMAD.HI.U32 R0, R3, R210, RZ ;  /* 0x000000d203007227 */ /* 0x000fc800078e00ff */
[----:B------:R-:W-:Y:S01]  /*5e90*/  @!P5 IMAD.MOV R208, RZ, RZ, -R208 ;  /* 0x000000ffffd0d224 */ /* 0x000fe200078e0ad0 */
[----:B------:R-:W-:Y:S01]  /*5ea0*/  ISETP.GT.U32.AND P5, PT, R4, R211, PT ;  /* 0x000000d30400720c */ /* 0x000fe20003fa4070 */
[----:B------:R-:W-:Y:S02]  /*5eb0*/  IMAD.MOV R7, RZ, RZ, -R0 ;  /* 0x000000ffff077224 */ /* 0x000fe400078e0a00 */
[----:B------:R-:W-:-:S04]  /*5ec0*/  IMAD.HI.U32 R0, R3, R212, RZ ;  /* 0x000000d403007227 */ /* 0x000fc800078e00ff */
[C---:B------:R-:W-:Y:S02]  /*5ed0*/  IMAD R210, R4.reuse, R7, R210 ;  /* 0x0000000704d27224 */ /* 0x040fe400078e02d2 */
[----:B------:R-:W-:Y:S02]  /*5ee0*/  IMAD.MOV R7, RZ, RZ, -R0 ;  /* 0x000000ffff077224 */ /* 0x000fe400078e0a00 */
[----:B------:R-:W-:Y:S01]  /*5ef0*/  @!P3 IMAD.IADD R209, R209, 0x1, -R4 ;  /* 0x00000001d1d1b824 */ /* 0x000fe200078e0a04 */
[C---:B------:R-:W-:Y:S01]  /*5f00*/  ISETP.GT.U32.AND P1, PT, R4.reuse, R210, PT ;  /* 0x000000d20400720c */ /* 0x040fe20003f24070 */
[----:B------:R-:W-:Y:S01]  /*5f10*/  IMAD R212, R4, R7, R212 ;  /* 0x0000000704d47224 */ /* 0x000fe200078e02d4 */
[----:B------:R-:W-:Y:S01]  /*5f20*/  LOP3.LUT R7, R12, 0xe8, RZ, 0xfc, !PT ;  /* 0x000000e80c077812 */ /* 0x000fe200078efcff */
[----:B------:R-:W-:Y:S01]  /*5f30*/  @!P5 IMAD.IADD R211, R211, 0x1, -R4 ;  /* 0x00000001d3d3d824 */ /* 0x000fe200078e0a04 */
[----:B------:R-:W-:Y:S01]  /*5f40*/  ISETP.GT.U32.AND P3, PT, R4, R209, PT ;  /* 0x000000d10400720c */ /* 0x000fe20003f64070 */
[----:B------:R-:W-:Y:S01]  /*5f50*/  IMAD.HI.U32 R0, R3, R213, RZ ;  /* 0x000000d503007227 */ /* 0x000fe200078e00ff */
[----:B------:R-:W-:-:S02]  /*5f60*/  IABS R214, R7 ;  /* 0x0000000700d67213 */ /* 0x000fc40000000000 */
[----:B------:R-:W-:Y:S01]  /*5f70*/  ISETP.GT.U32.AND P5, PT, R4, R211, PT ;  /* 0x000000d30400720c */ /* 0x000fe20003fa4070 */
[----:B------:R-:W-:Y:S02]  /*5f80*/  IMAD.MOV R0, RZ, RZ, -R0 ;  /* 0x000000ffff007224 */ /* 0x000fe400078e0a00 */
[----:B------:R-:W-:-:S04]  /*5f90*/  IMAD.HI.U32 R5, R3, R214, RZ ;  /* 0x000000d603057227 */ /* 0x000fc800078e00ff */
[----:B------:R-:W-:Y:S02]  /*5fa0*/  IMAD.MOV R5, RZ, RZ, -R5 ;  /* 0x000000ffff057224 */ /* 0x000fe400078e0a05 */
[----:B------:R-:W-:Y:S01]  /*5fb0*/  @!P3 IMAD.IADD R209, R209, 0x1, -R4 ;  /* 0x00000001d1d1b824 */ /* 0x000fe200078e0a04 */
[C---:B------:R-:W-:Y:S01]  /*5fc0*/  ISETP.GT.U32.AND P3, PT, R4.reuse, R212, PT ;  /* 0x000000d40400720c */ /* 0x040fe20003f64070 */
[----:B------:R-:W-:Y:S02]  /*5fd0*/  IMAD R214, R4, R5, R214 ;  /* 0x0000000504d67224 */ /* 0x000fe400078e02d6 */
[--C-:B------:R-:W-:Y:S02]  /*5fe0*/  @!P5 IMAD.IADD R211, R211, 0x1, -R4.reuse ;  /* 0x00000001d3d3d824 */ /* 0x100fe400078e0a04 */
[----:B------:R-:W-:Y:S01]  /*5ff0*/  @!P1 IMAD.IADD R210, R210, 0x1, -R4 ;  /* 0x00000001d2d29824 */ /* 0x000fe200078e0a04 */
[C---:B------:R-:W-:Y:S01]  /*6000*/  ISETP.GT.U32.AND P5, PT, R4.reuse, R214, PT ;  /* 0x000000d60400720c */ /* 0x040fe20003fa4070 */
[----:B------:R-:W-:-:S02]  /*6010*/  IMAD R213, R4, R0, R213 ;  /* 0x0000000004d57224 */ /* 0x000fc400078e02d5 */
[----:B------:R-:W-:Y:S01]  /*6020*/  IMAD.HI.U32 R0, R3, R215, RZ ;  /* 0x000000d703007227 */ /* 0x000fe200078e00ff */
[----:B------:R-:W-:-:S03]  /*6030*/  ISETP.GT.U32.AND P1, PT, R4, R210, PT ;  /* 0x000000d20400720c */ /* 0x000fc60003f24070 */
[----:B------:R-:W-:Y:S01]  /*6040*/  @!P3 IMAD.IADD R212, R212, 0x1, -R4 ;  /* 0x00000001d4d4b824 */ /* 0x000fe200078e0a04 */
[----:B------:R-:W-:Y:S01]  /*6050*/  ISETP.GE.AND P3, PT, R6, RZ, PT ;  /* 0x000000ff0600720c */ /* 0x000fe20003f66270 */
[----:B------:R-:W-:Y:S01]  /*6060*/  @!P2 IMAD.MOV R209, RZ, RZ, -R209 ;  /* 0x000000ffffd1a224 */ /* 0x000fe200078e0ad1 */
[----:B------:R-:W-:Y:S01]  /*6070*/  LOP3.LUT R6, R12, 0xf0, RZ, 0xfc, !PT ;  /* 0x000000f00c067812 */ /* 0x000fe200078efcff */
[----:B------:R-:W-:Y:S01]  /*6080*/  IMAD.MOV R0, RZ, RZ, -R0 ;  /* 0x000000ffff007224 */ /* 0x000fe200078e0a00 */
[----:B------:R-:W-:Y:S01]  /*6090*/  ISETP.GT.U32.AND P2, PT, R4, R212, PT ;  /* 0x000000d40400720c */ /* 0x000fe20003f44070 */
[----:B------:R-:W-:Y:S01]  /*60a0*/  @!P5 IMAD.IADD R214, R214, 0x1, -R4 ;  /* 0x00000001d6d6d824 */ /* 0x000fe200078e0a04 */
[----:B------:R-:W-:Y:S01]  /*60b0*/  IABS R218, R6 ;  /* 0x0000000600da7213 */ /* 0x000fe20000000000 */
[C---:B------:R-:W-:Y:S02]  /*60c0*/  IMAD R215, R4.reuse, R0, R215 ;  /* 0x0000000004d77224 */ /* 0x040fe400078e02d7 */
[----:B------:R-:W-:Y:S01]  /*60d0*/  IMAD.HI.U32 R5, R3, R216, RZ ;  /* 0x000000d803057227 */ /* 0x000fe200078e00ff */
[----:B------:R-:W-:-:S03]  /*60e0*/  ISETP.GT.U32.AND P5, PT, R4, R214, PT ;  /* 0x000000d60400720c */ /* 0x000fc60003fa4070 */
[----:B------:R-:W-:-:S04]  /*60f0*/  IMAD.HI.U32 R0, R3, R217, RZ ;  /* 0x000000d903007227 */ /* 0x000fc800078e00ff */
[----:B------:R-:W-:Y:S01]  /*6100*/  @!P1 IMAD.IADD R210, R210, 0x1, -R4 ;  /* 0x00000001d2d29824 */ /* 0x000fe200078e0a04 */
[C---:B------:R-:W-:Y:S01]  /*6110*/  ISETP.GT.U32.AND P1, PT, R4.reuse, R213, PT ;  /* 0x000000d50400720c */ /* 0x040fe20003f24070 */
[----:B------:R-:W-:Y:S02]  /*6120*/  IMAD.MOV R5, RZ, RZ, -R5 ;  /* 0x000000ffff057224 */ /* 0x000fe400078e0a05 */
[----:B------:R-:W-:Y:S02]  /*6130*/  IMAD.MOV R0, RZ, RZ, -R0 ;  /* 0x000000ffff007224 */ /* 0x000fe400078e0a00 */
[----:B------:R-:W-:Y:S02]  /*6140*/  IMAD R216, R4, R5, R216 ;  /* 0x0000000504d87224 */ /* 0x000fe400078e02d8 */
[----:B------:R-:W-:Y:S01]  /*6150*/  @!P2 IMAD.IADD R212, R212, 0x1, -R4 ;  /* 0x00000001d4d4a824 */ /* 0x000fe200078e0a04 */
[C---:B------:R-:W-:Y:S01]  /*6160*/  ISETP.GT.U32.AND P2, PT, R4.reuse, R215, PT ;  /* 0x000000d70400720c */ /* 0x040fe20003f44070 */
[----:B------:R-:W-:-:S02]  /*6170*/  IMAD R217, R4, R0, R217 ;  /* 0x0000000004d97224 */ /* 0x000fc400078e02d9 */
[----:B------:R-:W-:Y:S01]  /*6180*/  @!P6 IMAD.MOV R212, RZ, RZ, -R212 ;  /* 0x000000ffffd4e224 */ /* 0x000fe200078e0ad4 */
[----:B------:R-:W-:Y:S01]  /*6190*/  ISETP.GT.U32.AND P6, PT, R4, R216, PT ;  /* 0x000000d80400720c */ /* 0x000fe20003fc4070 */
[--C-:B------:R-:W-:Y:S01]  /*61a0*/  @!P5 IMAD.IADD R214, R214, 0x1, -R4.reuse ;  /* 0x00000001d6d6d824 */ /* 0x100fe200078e0a04 */
[C---:B------:R-:W-:Y:S01]  /*61b0*/  ISETP.GT.U32.AND P5, PT, R4.reuse, R217, PT ;  /* 0x000000d90400720c */ /* 0x040fe20003fa4070 */
[----:B------:R-:W-:Y:S01]  /*61c0*/  @!P1 IMAD.IADD R213, R213, 0x1, -R4 ;  /* 0x00000001d5d59824 */ /* 0x000fe200078e0a04 */
[----:B------:R-:W-:Y:S01]  /*61d0*/  ISETP.GE.AND P1, PT, R7, RZ, PT ;  /* 0x000000ff0700720c */ /* 0x000fe20003f26270 */
[----:B------:R-:W-:Y:S02]  /*61e0*/  @!P4 IMAD.MOV R210, RZ, RZ, -R210 ;  /* 0x000000ffffd2c224 */ /* 0x000fe400078e0ad2 */
[----:B------:R-:W-:Y:S01]  /*61f0*/  @!P0 IMAD.MOV R211, RZ, RZ, -R211 ;  /* 0x000000ffffd38224 */ /* 0x000fe200078e0ad3 */
[----:B------:R-:W-:Y:S01]  /*6200*/  ISETP.GT.U32.AND P4, PT, R4, R213, PT ;  /* 0x000000d50400720c */ /* 0x000fe20003f84070 */
[----:B------:R-:W-:Y:S01]  /*6210*/  @!P2 IMAD.IADD R215, R215, 0x1, -R4 ;  /* 0x00000001d7d7a824 */ /* 0x000fe200078e0a04 */
[----:B------:R-:W-:Y:S01]  /*6220*/  ISETP.GE.AND P0, PT, R8, RZ, PT ;  /* 0x000000ff0800720c */ /* 0x000fe20003f06270 */
[----:B------:R-:W-:Y:S01]  /*6230*/  IMAD.HI.U32 R0, R3, R218, RZ ;  /* 0x000000da03007227 */ /* 0x000fe200078e00ff */
[----:B------:R-:W-:-:S02]  /*6240*/  LOP3.LUT R8, R12, 0xf2, RZ, 0xfc, !PT ;  /* 0x000000f20c087812 */ /* 0x000fc400078efcff */
[----:B------:R-:W-:Y:S01]  /*6250*/  ISETP.GE.AND P2, PT, R10, RZ, PT ;  /* 0x000000ff0a00720c */ /* 0x000fe20003f46270 */
[--C-:B------:R-:W-:Y:S01]  /*6260*/  @!P6 IMAD.IADD R216, R216, 0x1, -R4.reuse ;  /* 0x00000001d8d8e824 */ /* 0x100fe200078e0a04 */
[----:B------:R-:W-:Y:S01]  /*6270*/  IABS R219, R8 ;  /* 0x0000000800db7213 */ /* 0x000fe20000000000 */
[----:B------:R-:W-:Y:S01]  /*6280*/  @!P5 IMAD.IADD R217, R217, 0x1, -R4 ;  /* 0x00000001d9d9d824 */ /* 0x000fe200078e0a04 */
[----:B------:R-:W-:Y:S01]  /*6290*/  ISETP.GT.U32.AND P6, PT, R4, R215, PT ;  /* 0x000000d70400720c */ /* 0x000fe20003fc4070 */
[----:B------:R-:W-:Y:S01]  /*62a0*/  IMAD.MOV R5, RZ, RZ, -R0 ;  /* 0x000000ffff057224 */ /* 0x000fe200078e0a00 */
[----:B------:R-:W-:Y:S01]  /*62b0*/  LOP3.LUT R10, R12, 0xf6, RZ, 0xfc, !PT ;  /* 0x000000f60c0a7812 */ /* 0x000fe200078efcff */
[----:B------:R-:W-:Y:S01]  /*62c0*/  IMAD.HI.U32 R0, R3, R219, RZ ;  /* 0x000000db03007227 */ /* 0x000fe200078e00ff */
[C---:B------:R-:W-:Y:S02]  /*62d0*/  ISETP.GT.U32.AND P5, PT, R4.reuse, R217, PT ;  /* 0x000000d90400720c */ /* 0x040fe40003fa4070 */
[----:B------:R-:W-:Y:S01]  /*62e0*/  IABS R221, R10 ;  /* 0x0000000a00dd7213 */ /* 0x000fe20000000000 */
[----:B------:R-:W-:Y:S01]  /*62f0*/  @!P4 IMAD.IADD R213, R213, 0x1, -R4 ;  /* 0x00000001d5d5c824 */ /* 0x000fe200078e0a04 */
[----:B------:R-:W-:Y:S01]  /*6300*/  ISETP.GE.AND P4, PT, R9, RZ, PT ;  /* 0x000000ff0900720c */ /* 0x000fe20003f86270 */
[----:B------:R-:W-:Y:S01]  /*6310*/  IMAD R218, R4, R5, R218 ;  /* 0x0000000504da7224 */ /* 0x000fe200078e02da */
[----:B------:R-:W-:Y:S01]  /*6320*/  LOP3.LUT R9, R12, 0xf4, RZ, 0xfc, !PT ;  /* 0x000000f40c097812 */ /* 0x000fe200078efcff */
[----:B------:R-:W-:-:S02]  /*6330*/  IMAD.MOV R0, RZ, RZ, -R0 ;  /* 0x000000ffff007224 */ /* 0x000fc400078e0a00 */
[----:B------:R-:W-:Y:S01]  /*6340*/  @!P3 IMAD.MOV R213, RZ, RZ, -R213 ;  /* 0x000000ffffd5b224 */ /* 0x000fe200078e0ad5 */
[C---:B------:R-:W-:Y:S01]  /*6350*/  ISETP.GT.U32.AND P3, PT, R4.reuse, R216, PT ;  /* 0x000000d80400720c */ /* 0x040fe20003f64070 */
[--C-:B------:R-:W-:Y:S01]  /*6360*/  @!P6 IMAD.IADD R215, R215, 0x1, -R4.reuse ;  /* 0x00000001d7d7e824 */ /* 0x100fe200078e0a04 */
[C---:B------:R-:W-:Y:S01]  /*6370*/  ISETP.GT.U32.AND P6, PT, R4.reuse, R218, PT ;  /* 0x000000da0400720c */ /* 0x040fe20003fc4070 */
[C---:B------:R-:W-:Y:S01]  /*6380*/  IMAD R219, R4.reuse, R0, R219 ;  /* 0x0000000004db7224 */ /* 0x040fe200078e02db */
[----:B------:R-:W-:Y:S01]  /*6390*/  IABS R220, R9 ;  /* 0x0000000900dc7213 */ /* 0x000fe20000000000 */
[----:B------:R-:W-:Y:S02]  /*63a0*/  @!P5 IMAD.IADD R217, R217, 0x1, -R4 ;  /* 0x00000001d9d9d824 */ /* 0x000fe400078e0a04 */
[----:B------:R-:W-:Y:S01]  /*63b0*/  IMAD.HI.U32 R5, R3, R221, RZ ;  /* 0x000000dd03057227 */ /* 0x000fe200078e00ff */
[----:B------:R-:W-:-:S03]  /*63c0*/  ISETP.GT.U32.AND P5, PT, R4, R219, PT ;  /* 0x000000db0400720c */ /* 0x000fc60003fa4070 */
[----:B------:R-:W-:Y:S02]  /*63d0*/  IMAD.MOV R5, RZ, RZ, -R5 ;  /* 0x000000ffff057224 */ /* 0x000fe400078e0a05 */
[--C-:B------:R-:W-:Y:S01]  /*63e0*/  @!P3 IMAD.IADD R216, R216, 0x1, -R4.reuse ;  /* 0x00000001d8d8b824 */ /* 0x100fe200078e0a04 */
[----:B------:R-:W-:Y:S01]  /*63f0*/  ISETP.GE.AND P3, PT, R6, RZ, PT ;  /* 0x000000ff0600720c */ /* 0x000fe20003f66270 */
[--C-:B------:R-:W-:Y:S01]  /*6400*/  @!P6 IMAD.IADD R218, R218, 0x1, -R4.reuse ;  /* 0x00000001dadae824 */ /* 0x100fe200078e0a04 */
[----:B------:R-:W-:Y:S01]  /*6410*/  LOP3.LUT R6, R12, 0xf8, RZ, 0xfc, !PT ;  /* 0x000000f80c067812 */ /* 0x000fe200078efcff */
[----:B------:R-:W-:Y:S01]  /*6420*/  IMAD.HI.U32 R0, R3, R220, RZ ;  /* 0x000000dc03007227 */ /* 0x000fe200078e00ff */
[----:B------:R-:W-:Y:S02]  /*6430*/  ISETP.GE.AND P6, PT, R8, RZ, PT ;  /* 0x000000ff0800720c */ /* 0x000fe40003fc6270 */
[----:B------:R-:W-:Y:S01]  /*6440*/  LOP3.LUT R8, R12, 0xfa, RZ, 0xfc, !PT ;  /* 0x000000fa0c087812 */ /* 0x000fe200078efcff */
[----:B------:R-:W-:Y:S01]  /*6450*/  @!P5 IMAD.IADD R219, R219, 0x1, -R4 ;  /* 0x00000001dbdbd824 */ /* 0x000fe200078e0a04 */
[----:B------:R-:W-:Y:S01]  /*6460*/  IABS R222, R6 ;  /* 0x0000000600de7213 */ /* 0x000fe20000000000 */
[C---:B------:R-:W-:Y:S01]  /*6470*/  IMAD R221, R4.reuse, R5, R221 ;  /* 0x0000000504dd7224 */ /* 0x040fe200078e02dd */
[C---:B------:R-:W-:Y:S01]  /*6480*/  ISETP.GT.U32.AND P5, PT, R4.reuse, R218, PT ;  /* 0x000000da0400720c */ /* 0x040fe20003fa4070 */
[----:B------:R-:W-:Y:S01]  /*6490*/  @!P0 IMAD.MOV R215, RZ, RZ, -R215 ;  /* 0x000000ffffd78224 */ /* 0x000fe200078e0ad7 */
[----:B------:R-:W-:Y:S01]  /*64a0*/  IABS R223, R8 ;  /* 0x0000000800df7213 */ /* 0x000fe20000000000 */
[----:B------:R-:W-:Y:S01]  /*64b0*/  IMAD.MOV R7, RZ, RZ, -R0 ;  /* 0x000000ffff077224 */ /* 0x000fe200078e0a00 */
[----:B------:R-:W-:Y:S01]  /*64c0*/  ISETP.GT.U32.AND P0, PT, R4, R219, PT ;  /* 0x000000db0400720c */ /* 0x000fe20003f04070 */
[----:B------:R-:W-:-:S04]  /*64d0*/  IMAD.HI.U32 R0, R3, R222, RZ ;  /* 0x000000de03007227 */ /* 0x000fc800078e00ff */
[----:B------:R-:W-:Y:S01]  /*64e0*/  @!P4 IMAD.MOV R216, RZ, RZ, -R216 ;  /* 0x000000ffffd8c224 */ /* 0x000fe200078e0ad8 */
[C---:B------:R-:W-:Y:S01]  /*64f0*/  ISETP.GT.U32.AND P4, PT, R4.reuse, R221, PT ;  /* 0x000000dd0400720c */ /* 0x040fe20003f84070 */
[----:B------:R-:W-:Y:S02]  /*6500*/  IMAD R220, R4, R7, R220 ;  /* 0x0000000704dc7224 */ /* 0x000fe400078e02dc */
[----:B------:R-:W-:-:S04]  /*6510*/  IMAD.HI.U32 R5, R3, R223, RZ ;  /* 0x000000df03057227 */ /* 0x000fc800078e00ff */
[----:B------:R-:W-:Y:S02]  /*6520*/  IMAD.MOV R7, RZ, RZ, -R0 ;  /* 0x000000ffff077224 */ /* 0x000fe400078e0a00 */
[----:B------:R-:W-:Y:S01]  /*6530*/  @!P5 IMAD.IADD R218, R218, 0x1, -R4 ;  /* 0x00000001dadad824 */ /* 0x000fe200078e0a04 */
        /* <DEDUP_REMOVED lines=9> */
[C---:B------:R-:W-:Y:S01]  /*65d0*/  ISETP.GT.U32.AND P3, PT, R4.reuse, R222, PT ;  /* 0x000000de0400720c */ /* 0x040fe20003f64070 */
[----:B------:R-:W-:Y:S01]  /*65e0*/  @!P1 IMAD.MOV R214, RZ, RZ, -R214 ;  /* 0x000000ffffd69224 */ /* 0x000fe200078e0ad6 */
[----:B------:R-:W-:Y:S01]  /*65f0*/  ISETP.GT.U32.AND P1, PT, R4, R220, PT ;  /* 0x000000dc0400720c */ /* 0x000fe20003f24070 */
[----:B------:R-:W-:Y:S01]  /*6600*/  @!P4 IMAD.IADD R221, R221, 0x1, -R4 ;  /* 0x00000001ddddc824 */ /* 0x000fe200078e0a04 */
[----:B------:R-:W-:Y:S01]  /*6610*/  LOP3.LUT R6, R12, 0xfe, RZ, 0xfc, !PT ;  /* 0x000000fe0c067812 */ /* 0x000fe200078efcff */
[----:B------:R-:W-:Y:S01]  /*6620*/  @!P6 IMAD.MOV R219, RZ, RZ, -R219 ;  /* 0x000000ffffdbe224 */ /* 0x000fe200078e0adb */
[C---:B------:R-:W-:Y:S01]  /*6630*/  ISETP.GT.U32.AND P6, PT, R4.reuse, R223, PT ;  /* 0x000000df0400720c */ /* 0x040fe20003fc4070 */
[----:B------:R-:W-:Y:S01]  /*6640*/  @!P2 IMAD.MOV R217, RZ, RZ, -R217 ;  /* 0x000000ffffd9a224 */ /* 0x000fe200078e0ad9 */
[----:B------:R-:W-:-:S02]  /*6650*/  ISETP.GT.U32.AND P4, PT, R4, R221, PT ;  /* 0x000000dd0400720c */ /* 0x000fc40003f84070 */
[----:B------:R-:W-:Y:S02]  /*6660*/  IABS R224, R5 ;  /* 0x0000000500e07213 */ /* 0x000fe40000000000 */
[----:B------:R-:W-:Y:S01]  /*6670*/  IABS R225, R6 ;  /* 0x0000000600e17213 */ /* 0x000fe20000000000 */
[--C-:B------:R-:W-:Y:S01]  /*6680*/  @!P3 IMAD.IADD R222, R222, 0x1, -R4.reuse ;  /* 0x00000001dedeb824 */ /* 0x100fe200078e0a04 */
[----:B------:R-:W-:Y:S01]  /*6690*/  ISETP.GE.AND P2, PT, R9, RZ, PT ;  /* 0x000000ff0900720c */ /* 0x000fe20003f46270 */
[--C-:B------:R-:W-:Y:S01]  /*66a0*/  @!P1 IMAD.IADD R220, R220, 0x1, -R4.reuse ;  /* 0x00000001dcdc9824 */ /* 0x100fe200078e0a04 */
[----:B------:R-:W-:Y:S01]  /*66b0*/  LOP3.LUT R9, R12, 0x106, RZ, 0xfc, !PT ;  /* 0x000001060c097812 */ /* 0x000fe200078efcff */
[----:B------:R-:W-:Y:S01]  /*66c0*/  IMAD.HI.U32 R0, R3, R224, RZ ;  /* 0x000000e003007227 */ /* 0x000fe200078e00ff */
[C---:B------:R-:W-:Y:S02]  /*66d0*/  ISETP.GT.U32.AND P3, PT, R4.reuse, R222, PT ;  /* 0x000000de0400720c */ /* 0x040fe40003f64070 */
[C---:B------:R-:W-:Y:S01]  /*66e0*/  ISETP.GT.U32.AND P1, PT, R4.reuse, R220, PT ;  /* 0x000000dc0400720c */ /* 0x040fe20003f24070 */
[--C-:B------:R-:W-:Y:S01]  /*66f0*/  @!P6 IMAD.IADD R223, R223, 0x1, -R4.reuse ;  /* 0x00000001dfdfe824 */ /* 0x100fe200078e0a04 */
[----:B------:R-:W-:Y:S01]  /*6700*/  IABS R229, R9 ;  /* 0x0000000900e57213 */ /* 0x000fe20000000000 */
[----:B------:R-:W-:Y:S01]  /*6710*/  @!P4 IMAD.IADD R221, R221, 0x1, -R4 ;  /* 0x00000001ddddc824 */ /* 0x000fe200078e0a04 */
[----:B------:R-:W-:Y:S01]  /*6720*/  ISETP.GE.AND P4, PT, R5, RZ, PT ;  /* 0x000000ff0500720c */ /* 0x000fe20003f86270 */
[----:B------:R-:W-:Y:S01]  /*6730*/  IMAD.HI.U32 R5, R3, R225, RZ ;  /* 0x000000e103057227 */ /* 0x000fe200078e00ff */
[----:B------:R-:W-:-:S02]  /*6740*/  ISETP.GT.U32.AND P6, PT, R4, R223, PT ;  /* 0x000000df0400720c */ /* 0x000fc40003fc4070 */
[----:B------:R-:W-:Y:S01]  /*6750*/  IABS R230, R10 ;  /* 0x0000000a00e67213 */ /* 0x000fe20000000000 */
[----:B------:R-:W-:Y:S02]  /*6760*/  IMAD.MOV R7, RZ, RZ, -R0 ;  /* 0x000000ffff077224 */ /* 0x000fe400078e0a00 */
[----:B------:R-:W-:Y:S02]  /*6770*/  IMAD.MOV R5, RZ, RZ, -R5 ;  /* 0x000000ffff057224 */ /* 0x000fe400078e0a05 */
[----:B------:R-:W-:Y:S01]  /*6780*/  IMAD R224, R4, R7, R224 ;  /* 0x0000000704e07224 */ /* 0x000fe200078e02e0 */
[----:B------:R-:W-:Y:S01]  /*6790*/  LOP3.LUT R7, R12, 0x104, RZ, 0xfc, !PT ;  /* 0x000001040c077812 */ /* 0x000fe200078efcff */
[----:B------:R-:W-:Y:S02]  /*67a0*/  IMAD R225, R4, R5, R225 ;  /* 0x0000000504e17224 */ /* 0x000fe400078e02e1 */
[--C-:B------:R-:W-:Y:S01]  /*67b0*/  @!P3 IMAD.IADD R222, R222, 0x1, -R4.reuse ;  /* 0x00000001dedeb824 */ /* 0x100fe200078e0a04 */
[----:B------:R-:W-:Y:S01]  /*67c0*/  ISETP.GT.U32.AND P3, PT, R4, R224, PT ;  /* 0x000000e00400720c */ /* 0x000fe20003f64070 */
[--C-:B------:R-:W-:Y:S01]  /*67d0*/  @!P1 IMAD.IADD R220, R220, 0x1, -R4.reuse ;  /* 0x00000001dcdc9824 */ /* 0x100fe200078e0a04 */
[----:B------:R-:W-:Y:S01]  /*67e0*/  ISETP.GE.AND P1, PT, R8, RZ, PT ;  /* 0x000000ff0800720c */ /* 0x000fe20003f26270 */
[----:B------:R-:W-:Y:S01]  /*67f0*/  @!P6 IMAD.IADD R223, R223, 0x1, -R4 ;  /* 0x00000001dfdfe824 */ /* 0x000fe200078e0a04 */
[----:B------:R-:W-:Y:S01]  /*6800*/  LOP3.LUT R8, R12, 0x100, RZ, 0xfc, !PT ;  /* 0x000001000c087812 */ /* 0x000fe200078efcff */
[----:B------:R-:W-:Y:S01]  /*6810*/  @!P2 IMAD.MOV R220, RZ, RZ, -R220 ;  /* 0x000000ffffdca224 */ /* 0x000fe200078e0adc */
[----:B------:R-:W-:Y:S01]  /*6820*/  ISETP.GT.U32.AND P6, PT, R4, R225, PT ;  /* 0x000000e10400720c */ /* 0x000fe20003fc4070 */
[----:B------:R-:W-:Y:S01]  /*6830*/  @!P5 IMAD.MOV R221, RZ, RZ, -R221 ;  /* 0x000000ffffddd224 */ /* 0x000fe200078e0add */
[----:B------:R-:W-:Y:S01]  /*6840*/  IABS R226, R8 ;  /* 0x0000000800e27213 */ /* 0x000fe20000000000 */
[----:B------:R-:W-:Y:S01]  /*6850*/  @!P0 IMAD.MOV R222, RZ, RZ, -R222 ;  /* 0x000000ffffde8224 */ /* 0x000fe200078e0ade */
[----:B------:R-:W-:-:S02]  /*6860*/  ISETP.GE.AND P2, PT, R6, RZ, PT ;  /* 0x000000ff0600720c */ /* 0x000fc40003f46270 */
[----:B------:R-:W-:Y:S01]  /*6870*/  LOP3.LUT R6, R12, 0x102, RZ, 0xfc, !PT ;  /* 0x000001020c067812 */ /* 0x000fe200078efcff */
[----:B------:R-:W-:Y:S01]  /*6880*/  IMAD.HI.U32 R0, R3, R226, RZ ;  /* 0x000000e203007227 */ /* 0x000fe200078e00ff */
[----:B------:R-:W-:Y:S02]  /*6890*/  IABS R228, R7 ;  /* 0x0000000700e47213 */ /* 0x000fe40000000000 */
[----:B------:R-:W-:Y:S01]  /*68a0*/  IABS R227, R6 ;  /* 0x0000000600e37213 */ /* 0x000fe20000000000 */
[----:B------:R-:W-:Y:S01]  /*68b0*/  @!P3 IMAD.IADD R224, R224, 0x1, -R4 ;  /* 0x00000001e0e0b824 */ /* 0x000fe200078e0a04 */
[----:B------:R-:W-:Y:S01]  /*68c0*/  ISETP.GE.AND P5, PT, R8, RZ, PT ;  /* 0x000000ff0800720c */ /* 0x000fe20003fa6270 */
[----:B------:R-:W-:Y:S01]  /*68d0*/  IMAD.MOV R5, RZ, RZ, -R0 ;  /* 0x000000ffff057224 */ /* 0x000fe200078e0a00 */
[----:B------:R-:W-:Y:S01]  /*68e0*/  LOP3.LUT R8, R12, 0x10a, RZ, 0xfc, !PT ;  /* 0x0000010a0c087812 */ /* 0x000fe200078efcff */
[----:B------:R-:W-:Y:S01]  /*68f0*/  @!P6 IMAD.IADD R225, R225, 0x1, -R4 ;  /* 0x00000001e1e1e824 */ /* 0x000fe200078e0a04 */
[----:B------:R-:W-:Y:S01]  /*6900*/  ISETP.GT.U32.AND P6, PT, R4, R224, PT ;  /* 0x000000e00400720c */ /* 0x000fe20003fc4070 */
[----:B------:R-:W-:Y:S01]  /*6910*/  IMAD.HI.U32 R0, R3, R227, RZ ;  /* 0x000000e303007227 */ /* 0x000fe200078e00ff */
[----:B------:R-:W-:-:S03]  /*6920*/  IABS R231, R8 ;  /* 0x0000000800e77213 */ /* 0x000fc60000000000 */
[C---:B------:R-:W-:Y:S02]  /*6930*/  IMAD R226, R4.reuse, R5, R226 ;  /* 0x0000000504e27224 */ /* 0x040fe400078e02e2 */
[----:B------:R-:W-:Y:S02]  /*6940*/  IMAD.MOV R0, RZ, RZ, -R0 ;  /* 0x000000ffff007224 */ /* 0x000fe400078e0a00 */
[----:B------:R-:W-:Y:S01]  /*6950*/  IMAD.HI.U32 R5, R3, R228, RZ ;  /* 0x000000e403057227 */ /* 0x000fe200078e00ff */
[----:B------:R-:W-:-:S03]  /*6960*/  ISETP.GT.U32.AND P3, PT, R4, R226, PT ;  /* 0x000000e20400720c */ /* 0x000fc60003f64070 */
[----:B------:R-:W-:Y:S02]  /*6970*/  IMAD R227, R4, R0, R227 ;  /* 0x0000000004e37224 */ /* 0x000fe400078e02e3 */
[----:B------:R-:W-:Y:S02]  /*6980*/  @!P6 IMAD.IADD R224, R224, 0x1, -R4 ;  /* 0x00000001e0e0e824 */ /* 0x000fe400078e0a04 */
[----:B------:R-:W-:Y:S01]  /*6990*/  IMAD.HI.U32 R0, R3, R229, RZ ;  /* 0x000000e503007227 */ /* 0x000fe200078e00ff */
[----:B------:R-:W-:-:S03]  /*69a0*/  ISETP.GT.U32.AND P6, PT, R4, R227, PT ;  /* 0x000000e30400720c */ /* 0x000fc60003fc4070 */
[----:B------:R-:W-:Y:S02]  /*69b0*/  IMAD.MOV R0, RZ, RZ, -R0 ;  /* 0x000000ffff007224 */ /* 0x000fe400078e0a00 */
[----:B------:R-:W-:Y:S01]  /*69c0*/  @!P3 IMAD.IADD R226, R226, 0x1, -R4 ;  /* 0x00000001e2e2b824 */ /* 0x000fe200078e0a04 */
[C---:B------:R-:W-:Y:S01]  /*69d0*/  ISETP.GT.U32.AND P3, PT, R4.reuse, R225, PT ;  /* 0x000000e10400720c */ /* 0x040fe20003f64070 */
[C---:B------:R-:W-:Y:S02]  /*69e0*/  IMAD R229, R4.reuse, R0, R229 ;  /* 0x0000000004e57224 */ /* 0x040fe400078e02e5 */
[----:B------:R-:W-:Y:S01]  /*69f0*/  IMAD.MOV R5, RZ, RZ, -R5 ;  /* 0x000000ffff057224 */ /* 0x000fe200078e0a05 */
[C---:B------:R-:W-:Y:S01]  /*6a00*/  ISETP.GT.U32.AND P0, PT, R4.reuse, R226, PT ;  /* 0x000000e20400720c */ /* 0x040fe20003f04070 */
[----:B------:R-:W-:Y:S02]  /*6a10*/  @!P4 IMAD.MOV R224, RZ, RZ, -R224 ;  /* 0x000000ffffe0c224 */ /* 0x000fe400078e0ae0 */
[----:B------:R-:W-:Y:S01]  /*6a20*/  @!P6 IMAD.IADD R227, R227, 0x1, -R4 ;  /* 0x00000001e3e3e824 */ /* 0x000fe200078e0a04 */
[C---:B------:R-:W-:Y:S01]  /*6a30*/  ISETP.GT.U32.AND P6, PT, R4.reuse, R229, PT ;  /* 0x000000e50400720c */ /* 0x040fe20003fc4070 */
[----:B------:R-:W-:-:S02]  /*6a40*/  IMAD R228, R4, R5, R228 ;  /* 0x0000000504e47224 */ /* 0x000fc400078e02e4 */
[----:B------:R-:W-:-:S03]  /*6a50*/  IMAD.HI.U32 R5, R3, R230, RZ ;  /* 0x000000e603057227 */ /* 0x000fc600078e00ff */
[C---:B------:R-:W-:Y:S01]  /*6a60*/  ISETP.GT.U32.AND P4, PT, R4.reuse, R228, PT ;  /* 0x000000e40400720c */ /* 0x040fe20003f84070 */
[--C-:B------:R-:W-:Y:S01]  /*6a70*/  @!P3 IMAD.IADD R225, R225, 0x1, -R4.reuse ;  /* 0x00000001e1e1b824 */ /* 0x100fe200078e0a04 */
[----:B------:R-:W-:Y:S01]  /*6a80*/  ISETP.GE.AND P3, PT, R7, RZ, PT ;  /* 0x000000ff0700720c */ /* 0x000fe20003f66270 */
[----:B------:R-:W-:Y:S02]  /*6a90*/  IMAD.MOV R5, RZ, RZ, -R5 ;  /* 0x000000ffff057224 */ /* 0x000fe400078e0a05 */
[----:B------:R-:W-:Y:S01]  /*6aa0*/  @!P2 IMAD.MOV R225, RZ, RZ, -R225 ;  /* 0x000000ffffe1a224 */ /* 0x000fe200078e0ae1 */
[----:B------:R-:W-:Y:S01]  /*6ab0*/  ISETP.GT.U32.AND P2, PT, R4, R227, PT ;  /* 0x000000e30400720c */ /* 0x000fe20003f44070 */
[----:B------:R-:W-:Y:S02]  /*6ac0*/  @!P6 IMAD.IADD R229, R229, 0x1, -R4 ;  /* 0x00000001e5e5e824 */ /* 0x000fe400078e0a04 */
[----:B------:R-:W-:-:S03]  /*6ad0*/  IMAD.HI.U32 R0, R3, R231, RZ ;  /* 0x000000e703007227 */ /* 0x000fc600078e00ff */
[C---:B------:R-:W-:Y:S01]  /*6ae0*/  ISETP.GT.U32.AND P6, PT, R4.reuse, R229, PT ;  /* 0x000000e50400720c */ /* 0x040fe20003fc4070 */
[----:B------:R-:W-:Y:S02]  /*6af0*/  IMAD R230, R4, R5, R230 ;  /* 0x0000000504e67224 */ /* 0x000fe400078e02e6 */
[----:B------:R-:W-:Y:S02]  /*6b00*/  IMAD.MOV R0, RZ, RZ, -R0 ;  /* 0x000000ffff007224 */ /* 0x000fe400078e0a00 */
[--C-:B------:R-:W-:Y:S02]  /*6b10*/  @!P4 IMAD.IADD R228, R228, 0x1, -R4.reuse ;  /* 0x00000001e4e4c824 */ /* 0x100fe400078e0a04 */
[--C-:B------:R-:W-:Y:S01]  /*6b20*/  @!P2 IMAD.IADD R227, R227, 0x1, -R4.reuse ;  /* 0x00000001e3e3a824 */ /* 0x100fe200078e0a04 */
[C---:B------:R-:W-:Y:S01]  /*6b30*/  ISETP.GT.U32.AND P2, PT, R4.reuse, R230, PT ;  /* 0x000000e60400720c */ /* 0x040fe20003f44070 */
[C---:B------:R-:W-:Y:S01]  /*6b40*/  IMAD R231, R4.reuse, R0, R231 ;  /* 0x0000000004e77224 */ /* 0x040fe200078e02e7 */
[----:B------:R-:W-:Y:S01]  /*6b50*/  ISETP.GT.U32.AND P4, PT, R4, R228, PT ;  /* 0x000000e40400720c */ /* 0x000fe20003f84070 */
[----:B------:R-:W-:Y:S01]  /*6b60*/  @!P1 IMAD.MOV R223, RZ, RZ, -R223 ;  /* 0x000000ffffdf9224 */ /* 0x000fe200078e0adf */
[----:B------:R-:W-:Y:S01]  /*6b70*/  ISETP.GE.AND P1, PT, R6, RZ, PT ;  /* 0x000000ff0600720c */ /* 0x000fe20003f26270 */
[----:B------:R-:W-:Y:S01]  /*6b80*/  @!P6 IMAD.IADD R229, R229, 0x1, -R4 ;  /* 0x00000001e5e5e824 */ /* 0x000fe200078e0a04 */
[----:B------:R-:W-:Y:S01]  /*6b90*/  ISETP.GT.U32.AND P6, PT, R4, R231, PT ;  /* 0x000000e70400720c */ /* 0x000fe20003fc4070 */
[----:B------:R-:W-:-:S04]  /*6ba0*/  IMAD.HI.U32 R0, R3, R232, RZ ;  /* 0x000000e803007227 */ /* 0x000fc800078e00ff */
[--C-:B------:R-:W-:Y:S01]  /*6bb0*/  @!P0 IMAD.IADD R226, R226, 0x1, -R4.reuse ;  /* 0x00000001e2e28824 */ /* 0x100fe200078e0a04 */
[----:B------:R-:W-:Y:S01]  /*6bc0*/  ISETP.GE.AND P0, PT, R9, RZ, PT ;  /* 0x000000ff0900720c */ /* 0x000fe20003f06270 */
[----:B------:R-:W-:Y:S01]  /*6bd0*/  @!P2 IMAD.IADD R230, R230, 0x1, -R4 ;  /* 0x00000001e6e6a824 */ /* 0x000fe200078e0a04 */
[----:B------:R-:W-:Y:S01]  /*6be0*/  ISETP.GE.AND P2, PT, R8, RZ, PT ;  /* 0x000000ff0800720c */ /* 0x000fe20003f46270 */
[----:B------:R-:W-:Y:S01]  /*6bf0*/  IMAD.HI.U32 R5, R3, R233, RZ ;  /* 0x000000e903057227 */ /* 0x000fe200078e00ff */
[----:B------:R-:W-:-:S03]  /*6c00*/  LOP3.LUT R8, R12, 0x116, RZ, 0xfc, !PT ;  /* 0x000001160c087812 */ /* 0x000fc600078efcff */
[----:B------:R-:W-:Y:S01]  /*6c10*/  IMAD.MOV R7, RZ, RZ, -R0 ;  /* 0x000000ffff077224 */ /* 0x000fe200078e0a00 */
[----:B------:R-:W-:Y:S01]  /*6c20*/  IABS R237, R8 ;  /* 0x0000000800ed7213 */ /* 0x000fe20000000000 */
[----:B------:R-:W-:-:S04]  /*6c30*/  IMAD.HI.U32 R6, R3, R234, RZ ;  /* 0x000000ea03067227 */ /* 0x000fc800078e00ff */
[----:B------:R-:W-:Y:S01]  /*6c40*/  @!P5 IMAD.MOV R226, RZ, RZ, -R226 ;  /* 0x000000ffffe2d224 */ /* 0x000fe200078e0ae2 */
[C---:B------:R-:W-:Y:S01]  /*6c50*/  ISETP.GT.U32.AND P5, PT, R4.reuse, R230, PT ;  /* 0x000000e60400720c */ /* 0x040fe20003fa4070 */
[----:B------:R-:W-:Y:S02]  /*6c60*/  IMAD.MOV R5, RZ, RZ, -R5 ;  /* 0x000000ffff057224 */ /* 0x000fe400078e0a05 */
[----:B------:R-:W-:Y:S01]  /*6c70*/  IMAD R232, R4, R7, R232 ;  /* 0x0000000704e87224 */ /* 0x000fe200078e02e8 */
[C---:B------:R-:W-:Y:S01]  /*6c80*/  LOP3.LUT R7, R12.reuse, 0x114, RZ, 0xfc, !PT ;  /* 0x000001140c077812 */ /* 0x040fe200078efcff */
[----:B------:R-:W-:Y:S01]  /*6c90*/  IMAD.MOV R9, RZ, RZ, -R6 ;  /* 0x000000ffff097224 */ /* 0x000fe200078e0a06 */
[----:B------:R-:W-:Y:S01]  /*6ca0*/  LOP3.LUT R6, R12, 0x112, RZ, 0xfc, !PT ;  /* 0x000001120c067812 */ /* 0x000fe200078efcff */
[--C-:B------:R-:W-:Y:S01]  /*6cb0*/  @!P6 IMAD.IADD R231, R231, 0x1, -R4.reuse ;  /* 0x00000001e7e7e824 */ /* 0x100fe200078e0a04 */
[----:B------:R-:W-:Y:S01]  /*6cc0*/  IABS R236, R7 ;  /* 0x0000000700ec7213 */ /* 0x000fe20000000000 */
[----:B------:R-:W-:Y:S01]  /*6cd0*/  @!P4 IMAD.IADD R228, R228, 0x1, -R4 ;  /* 0x00000001e4e4c824 */ /* 0x000fe200078e0a04 */
[----:B------:R-:W-:Y:S01]  /*6ce0*/  IABS R235, R6 ;  /* 0x0000000600eb7213 */ /* 0x000fe20000000000 */
[C---:B------:R-:W-:Y:S01]  /*6cf0*/  IMAD R233, R4.reuse, R5, R233 ;  /* 0x0000000504e97224 */ /* 0x040fe200078e02e9 */
[C---:B------:R-:W-:Y:S01]  /*6d00*/  ISETP.GT.U32.AND P6, PT, R4.reuse, R231, PT ;  /* 0x000000e70400720c */ /* 0x040fe20003fc4070 */
[----:B------:R-:W-:Y:S01]  /*6d10*/  @!P1 IMAD.MOV R227, RZ, RZ, -R227 ;  /* 0x000000ffffe39224 */ /* 0x000fe200078e0ae3 */
[C---:B------:R-:W-:Y:S01]  /*6d20*/  ISETP.GT.U32.AND P1, PT, R4.reuse, R232, PT ;  /* 0x000000e80400720c */ /* 0x040fe20003f24070 */
[----:B------:R-:W-:Y:S01]  /*6d30*/  @!P3 IMAD.MOV R228, RZ, RZ, -R228 ;  /* 0x000000ffffe4b224 */ /* 0x000fe200078e0ae4 */
[C---:B------:R-:W-:Y:S01]  /*6d40*/  ISETP.GT.U32.AND P3, PT, R4.reuse, R233, PT ;  /* 0x000000e90400720c */ /* 0x040fe20003f64070 */
[----:B------:R-:W-:Y:S01]  /*6d50*/  IMAD R234, R4, R9, R234 ;  /* 0x0000000904ea7224 */ /* 0x000fe200078e02ea */
[----:B------:R-:W-:Y:S01]  /*6d60*/  ISETP.GE.AND P4, PT, R10, RZ, PT ;  /* 0x000000ff0a00720c */ /* 0x000fe20003f86270 */
[----:B------:R-:W-:Y:S01]  /*6d70*/  IMAD.HI.U32 R0, R3, R235, RZ ;  /* 0x000000eb03007227 */ /* 0x000fe200078e00ff */
[----:B------:R-:W-:-:S02]  /*6d80*/  LOP3.LUT R9, R12, 0x118, RZ, 0xfc, !PT ;  /* 0x000001180c097812 */ /* 0x000fc400078efcff */
[----:B------:R-:W-:Y:S01]  /*6d90*/  LOP3.LUT R10, R12, 0x126, RZ, 0xfc, !PT ;  /* 0x000001260c0a7812 */ /* 0x000fe200078efcff */
[----:B------:R-:W-:Y:S01]  /*6da0*/  @!P5 IMAD.IADD R230, R230, 0x1, -R4 ;  /* 0x00000001e6e6d824 */ /* 0x000fe200078e0a04 */
[----:B------:R-:W-:Y:S01]  /*6db0*/  ISETP.GT.U32.AND P5, PT, R4, R234, PT ;  /* 0x000000ea0400720c */ /* 0x000fe20003fa4070 */
[----:B------:R-:W-:Y:S01]  /*6dc0*/  IMAD.MOV R5, RZ, RZ, -R0 ;  /* 0x000000ffff057224 */ /* 0x000fe200078e0a00 */
[----:B------:R-:W-:Y:S01]  /*6dd0*/  IABS R238, R9 ;  /* 0x0000000900ee7213 */ /* 0x000fe20000000000 */
[--C-:B------:R-:W-:Y:S01]  /*6de0*/  @!P1 IMAD.IADD R232, R232, 0x1, -R4.reuse ;  /* 0x00000001e8e89824 */ /* 0x100fe200078e0a04 */
[----:B------:R-:W-:Y:S01]  /*6df0*/  ISETP.GE.AND P1, PT, R15, RZ, PT ;  /* 0x000000ff0f00720c */ /* 0x000fe20003f26270 */
[--C-:B------:R-:W-:Y:S01]  /*6e00*/  @!P6 IMAD.IADD R231, R231, 0x1, -R4.reuse ;  /* 0x00000001e7e7e824 */ /* 0x100fe200078e0a04 */
[----:B------:R-:W-:Y:S01]  /*6e10*/  ISETP.GE.AND P6, PT, R14, RZ, PT ;  /* 0x000000ff0e00720c */ /* 0x000fe20003fc6270 */
[C---:B------:R-:W-:Y:S01]  /*6e20*/  IMAD R235, R4.reuse, R5, R235 ;  /* 0x0000000504eb7224 */ /* 0x040fe200078e02eb */
[----:B------:R-:W-:Y:S01]  /*6e30*/  IABS R245, R10 ;  /* 0x0000000a00f57213 */ /* 0x000fe20000000000 */
[--C-:B------:R-:W-:Y:S01]  /*6e40*/  @!P3 IMAD.IADD R233, R233, 0x1, -R4.reuse ;  /* 0x00000001e9e9b824 */ /* 0x100fe200078e0a04 */
[C---:B------:R-:W-:Y:S01]  /*6e50*/  ISETP.GT.U32.AND P3, PT, R4.reuse, R232, PT ;  /* 0x000000e80400720c */ /* 0x040fe20003f64070 */
[----:B------:R-:W-:Y:S01]  /*6e60*/  @!P2 IMAD.MOV R231, RZ, RZ, -R231 ;  /* 0x000000ffffe7a224 */ /* 0x000fe200078e0ae7 */
[----:B------:R-:W-:Y:S01]  /*6e70*/  ISETP.GT.U32.AND P2, PT, R4, R235, PT ;  /* 0x000000eb0400720c */ /* 0x000fe20003f44070 */
[----:B------:R-:W-:Y:S01]  /*6e80*/  @!P0 IMAD.MOV R229, RZ, RZ, -R229 ;  /* 0x000000ffffe58224 */ /* 0x000fe200078e0ae5 */
[----:B------:R-:W-:Y:S01]  /*6e90*/  ISETP.GE.AND P0, PT, R13, RZ, PT ;  /* 0x000000ff0d00720c */ /* 0x000fe20003f06270 */
[----:B------:R-:W-:Y:S01]  /*6ea0*/  @!P5 IMAD.IADD R234, R234, 0x1, -R4 ;  /* 0x00000001eaead824 */ /* 0x000fe200078e0a04 */
[----:B------:R-:W-:Y:S01]  /*6eb0*/  ISETP.GT.U32.AND P5, PT, R4, R233, PT ;  /* 0x000000e90400720c */ /* 0x000fe20003fa4070 */
[----:B------:R-:W-:Y:S01]  /*6ec0*/  IMAD.HI.U32 R0, R3, R236, RZ ;  /* 0x000000ec03007227 */ /* 0x000fe200078e00ff */
[----:B------:R-:W-:-:S02]  /*6ed0*/  LOP3.LUT R13, R12, 0x128, RZ, 0xfc, !PT ;  /* 0x000001280c0d7812 */ /* 0x000fc400078efcff */
[----:B------:R-:W-:Y:S01]  /*6ee0*/  LOP3.LUT R14, R12, 0x12a, RZ, 0xfc, !PT ;  /* 0x0000012a0c0e7812 */ /* 0x000fe200078efcff */
[----:B------:R-:W-:Y:S01]  /*6ef0*/  IMAD.MOV R5, RZ, RZ, -R0 ;  /* 0x000000ffff057224 */ /* 0x000fe200078e0a00 */
[----:B------:R-:W-:Y:S01]  /*6f00*/  IABS R246, R13 ;  /* 0x0000000d00f67213 */ /* 0x000fe20000000000 */
[----:B------:R-:W-:Y:S01]  /*6f10*/  @!P3 IMAD.IADD R232, R232, 0x1, -R4 ;  /* 0x00000001e8e8b824 */ /* 0x000fe200078e0a04 */
[----:B------:R-:W-:Y:S01]  /*6f20*/  ISETP.GE.AND P3, PT, R6, RZ, PT ;  /* 0x000000ff0600720c */ /* 0x000fe20003f66270 */
[----:B------:R-:W-:Y:S01]  /*6f30*/  IMAD R236, R4, R5, R236 ;  /* 0x0000000504ec7224 */ /* 0x000fe200078e02ec */
[----:B------:R-:W-:Y:S01]  /*6f40*/  LOP3.LUT R6, R12, 0x11a, RZ, 0xfc, !PT ;  /* 0x0000011a0c067812 */ /* 0x000fe200078efcff */
[----:B------:R-:W-:Y:S01]  /*6f50*/  @!P2 IMAD.IADD R235, R235, 0x1, -R4 ;  /* 0x00000001ebeba824 */ /* 0x000fe200078e0a04 */
[----:B------:R-:W-:Y:S01]  /*6f60*/  ISETP.GE.AND P2, PT, R8, RZ, PT ;  /* 0x000000ff0800720c */ /* 0x000fe20003f46270 */
[----:B------:R-:W-:Y:S01]  /*6f70*/  IMAD.HI.U32 R0, R3, R237, RZ ;  /* 0x000000ed03007227 */ /* 0x000fe200078e00ff */
[----:B------:R-:W-:-:S02]  /*6f80*/  IABS R239, R6 ;  /* 0x0000000600ef7213 */ /* 0x000fc40000000000 */
[----:B------:R-:W-:Y:S01]  /*6f90*/  LOP3.LUT R8, R12, 0x120, RZ, 0xfc, !PT ;  /* 0x000001200c087812 */ /* 0x000fe200078efcff */
[----:B------:R-:W-:Y:S01]  /*6fa0*/  @!P5 IMAD.IADD R233, R233, 0x1, -R4 ;  /* 0x00000001e9e9d824 */ /* 0x000fe200078e0a04 */
[C---:B------:R-:W-:Y:S01]  /*6fb0*/  ISETP.GT.U32.AND P5, PT, R4.reuse, R236, PT ;  /* 0x000000ec0400720c */ /* 0x040fe20003fa4070 */
[----:B------:R-:W-:Y:S01]  /*6fc0*/  @!P0 IMAD.MOV R232, RZ, RZ, -R232 ;  /* 0x000000ffffe88224 */ /* 0x000fe200078e0ae8 */
[C---:B------:R-:W-:Y:S01]  /*6fd0*/  ISETP.GT.U32.AND P0, PT, R4.reuse, R235, PT ;  /* 0x000000eb0400720c */ /* 0x040fe20003f04070 */
[----:B------:R-:W-:Y:S01]  /*6fe0*/  IMAD.MOV R0, RZ, RZ, -R0 ;  /* 0x000000ffff007224 */ /* 0x000fe200078e0a00 */
[----:B------:R-:W-:Y:S01]  /*6ff0*/  IABS R242, R8 ;  /* 0x0000000800f27213 */ /* 0x000fe20000000000 */
[----:B------:R-:W-:Y:S01]  /*7000*/  @!P4 IMAD.MOV R230, RZ, RZ, -R230 ;  /* 0x000000ffffe6c224 */ /* 0x000fe200078e0ae6 */
[C---:B------:R-:W-:Y:S01]  /*7010*/  ISETP.GT.U32.AND P4, PT, R4.reuse, R234, PT ;  /* 0x000000ea0400720c */ /* 0x040fe20003f84070 */
[----:B------:R-:W-:Y:S01]  /*7020*/  IMAD R237, R4, R0, R237 ;  /* 0x0000000004ed7224 */ /* 0x000fe200078e02ed */
[----:B------:R-:W-:Y:S01]  /*7030*/  IABS R247, R14 ;  /* 0x0000000e00f77213 */ /* 0x000fe20000000000 */
[----:B------:R-:W-:Y:S01]  /*7040*/  IMAD.HI.U32 R0, R3, R239, RZ ;  /* 0x000000ef03007227 */ /* 0x000fe200078e00ff */
[----:B------:R-:W-:-:S03]  /*7050*/  LOP3.LUT R15, R12, 0x12c, RZ, 0xfc, !PT ;  /* 0x0000012c0c0f7812 */ /* 0x000fc600078efcff */
[----:B------:R-:W-:Y:S02]  /*7060*/  IMAD.MOV R0, RZ, RZ, -R0 ;  /* 0x000000ffff007224 */ /* 0x000fe400078e0a00 */
[--C-:B------:R-:W-:Y:S02]  /*7070*/  @!P5 IMAD.IADD R236, R236, 0x1, -R4.reuse ;  /* 0x00000001ececd824 */ /* 0x100fe400078e0a04 */
[----:B------:R-:W-:Y:S02]  /*7080*/  @!P0 IMAD.IADD R235, R235, 0x1, -R4 ;  /* 0x00000001ebeb8824 */ /* 0x000fe400078e0a04 */
[C---:B------:R-:W-:Y:S01]  /*7090*/  IMAD R239, R4.reuse, R0, R239 ;  /* 0x0000000004ef7224 */ /* 0x040fe200078e02ef */
[C---:B------:R-:W-:Y:S01]  /*70a0*/  ISETP.GT.U32.AND P5, PT, R4.reuse, R236, PT ;  /* 0x000000ec0400720c */ /* 0x040fe20003fa4070 */
[----:B------:R-:W-:Y:S02]  /*70b0*/  @!P3 IMAD.MOV R235, RZ, RZ, -R235 ;  /* 0x000000ffffebb224 */ /* 0x000fe400078e0aeb */
[----:B------:R-:W-:Y:S01]  /*70c0*/  IMAD.HI.U32 R5, R3, R238, RZ ;  /* 0x000000ee03057227 */ /* 0x000fe200078e00ff */
[----:B------:R-:W-:-:S03]  /*70d0*/  ISETP.GT.U32.AND P3, PT, R4, R239, PT ;  /* 0x000000ef0400720c */ /* 0x000fc60003f64070 */
[--C-:B------:R-:W-:Y:S01]  /*70e0*/  @!P4 IMAD.IADD R234, R234, 0x1, -R4.reuse ;  /* 0x00000001eaeac824 */ /* 0x100fe200078e0a04 */
[----:B------:R-:W-:Y:S01]  /*70f0*/  ISETP.GE.AND P4, PT, R7, RZ, PT ;  /* 0x000000ff0700720c */ /* 0x000fe20003f86270 */
[----:B------:R-:W-:Y:S01]  /*7100*/  @!P6 IMAD.MOV R233, RZ, RZ, -R233 ;  /* 0x000000ffffe9e224 */ /* 0x000fe200078e0ae9 */
[----:B------:R-:W-:Y:S01]  /*7110*/  ISETP.GT.U32.AND P6, PT, R4, R237, PT ;  /* 0x000000ed0400720c */ /* 0x000fe20003fc4070 */
[----:B------:R-:W-:Y:S01]  /*7120*/  IMAD.MOV R5, RZ, RZ, -R5 ;  /* 0x000000ffff057224 */ /* 0x000fe200078e0a05 */
[----:B------:R-:W-:Y:S01]  /*7130*/  LOP3.LUT R7, R12, 0x11e, RZ, 0xfc, !PT ;  /* 0x0000011e0c077812 */ /* 0x000fe200078efcff */
[----:B------:R-:W-:Y:S01]  /*7140*/  @!P5 IMAD.IADD R236, R236, 0x1, -R4 ;  /* 0x00000001ececd824 */ /* 0x000fe200078e0a04 */
[----:B------:R-:W-:Y:S01]  /*7150*/  ISETP.GE.AND P5, PT, R6, RZ, PT ;  /* 0x000000ff0600720c */ /* 0x000fe20003fa6270 */
[----:B------:R-:W-:Y:S01]  /*7160*/  IMAD R238, R4, R5, R238 ;  /* 0x0000000504ee7224 */ /* 0x000fe200078e02ee */
[----:B------:R-:W-:Y:S01]  /*7170*/  LOP3.LUT R5, R12, 0x11c, RZ, 0xfc, !PT ;  /* 0x0000011c0c057812 */ /* 0x000fe200078efcff */
[----:B------:R-:W-:Y:S01]  /*7180*/  @!P3 IMAD.IADD R239, R239, 0x1, -R4 ;  /* 0x00000001efefb824 */ /* 0x000fe200078e0a04 */
[----:B------:R-:W-:Y:S01]  /*7190*/  IABS R241, R7 ;  /* 0x0000000700f17213 */ /* 0x000fe20000000000 */
[----:B------:R-:W-:Y:S01]  /*71a0*/  @!P1 IMAD.MOV R234, RZ, RZ, -R234 ;  /* 0x000000ffffea9224 */ /* 0x000fe200078e0aea */
[C---:B------:R-:W-:Y:S01]  /*71b0*/  ISETP.GT.U32.AND P0, PT, R4.reuse, R238, PT ;  /* 0x000000ee0400720c */ /* 0x040fe20003f04070 */
[----:B------:R-:W-:Y:S01]  /*71c0*/  @!P4 IMAD.MOV R236, RZ, RZ, -R236 ;  /* 0x000000ffffecc224 */ /* 0x000fe200078e0aec */
[----:B------:R-:W-:Y:S01]  /*71d0*/  IABS R240, R5 ;  /* 0x0000000500f07213 */ /* 0x000fe20000000000 */
[----:B------:R-:W-:Y:S01]  /*71e0*/  @!P6 IMAD.IADD R237, R237, 0x1, -R4 ;  /* 0x00000001edede824 */ /* 0x000fe200078e0a04 */
[----:B------:R-:W-:Y:S01]  /*71f0*/  ISETP.GE.AND P4, PT, R5, RZ, PT ;  /* 0x000000ff0500720c */ /* 0x000fe20003f86270 */
[----:B------:R-:W-:Y:S01]  /*7200*/  IMAD.HI.U32 R5, R3, R241, RZ ;  /* 0x000000f103057227 */ /* 0x000fe200078e00ff */
[----:B------:R-:W-:-:S02]  /*7210*/  ISETP.GT.U32.AND P3, PT, R4, R239, PT ;  /* 0x000000ef0400720c */ /* 0x000fc40003f64070 */
[----:B------:R-:W-:Y:S01]  /*7220*/  ISETP.GT.U32.AND P6, PT, R4, R237, PT ;  /* 0x000000ed0400720c */ /* 0x000fe20003fc4070 */
[----:B------:R-:W-:Y:S01]  /*7230*/  IMAD.MOV R5, RZ, RZ, -R5 ;  /* 0x000000ffff057224 */ /* 0x000fe200078e0a05 */
[----:B------:R-:W-:Y:S01]  /*7240*/  ISETP.GE.AND P1, PT, R9, RZ, PT ;  /* 0x000000ff0900720c */ /* 0x000fe20003f26270 */
[----:B------:R-:W-:-:S04]  /*7250*/  IMAD.HI.U32 R0, R3, R240, RZ ;  /* 0x000000f003007227 */ /* 0x000fc800078e00ff */
[--C-:B------:R-:W-:Y:S02]  /*7260*/  @!P0 IMAD.IADD R238, R238, 0x1, -R4.reuse ;  /* 0x00000001eeee8824 */ /* 0x100fe400078e0a04 */
[C---:B------:R-:W-:Y:S02]  /*7270*/  IMAD R241, R4.reuse, R5, R241 ;  /* 0x0000000504f17224 */ /* 0x040fe400078e02f1 */
[--C-:B------:R-:W-:Y:S01]  /*7280*/  @!P3 IMAD.IADD R239, R239, 0x1, -R4.reuse ;  /* 0x00000001efefb824 */ /* 0x100fe200078e0a04 */
[C---:B------:R-:W-:Y:S01]  /*7290*/  ISETP.GT.U32.AND P0, PT, R4.reuse, R238, PT ;  /* 0x000000ee0400720c */ /* 0x040fe20003f04070 */
[----:B------:R-:W-:Y:S01]  /*72a0*/  @!P6 IMAD.IADD R237, R237, 0x1, -R4 ;  /* 0x00000001edede824 */ /* 0x000fe200078e0a04 */
[----:B------:R-:W-:Y:S01]  /*72b0*/  ISETP.GT.U32.AND P3, PT, R4, R241, PT ;  /* 0x000000f10400720c */ /* 0x000fe20003f64070 */
[----:B------:R-:W-:Y:S01]  /*72c0*/  IMAD.HI.U32 R6, R3, R242, RZ ;  /* 0x000000f203067227 */ /* 0x000fe200078e00ff */
[----:B------:R-:W-:-:S03]  /*72d0*/  ISETP.GE.AND P6, PT, R7, RZ, PT ;  /* 0x000000ff0700720c */ /* 0x000fc60003fc6270 */
[----:B------:R-:W-:Y:S01]  /*72e0*/  IMAD.MOV R7, RZ, RZ, -R0 ;  /* 0x000000ffff077224 */ /* 0x000fe200078e0a00 */
[----:B------:R-:W-:Y:S01]  /*72f0*/  LOP3.LUT R0, R12, 0x122, RZ, 0xfc, !PT ;  /* 0x000001220c007812 */ /* 0x000fe200078efcff */
[----:B------:R-:W-:Y:S02]  /*7300*/  @!P2 IMAD.MOV R237, RZ, RZ, -R237 ;  /* 0x000000ffffeda224 */ /* 0x000fe400078e0aed */
[----:B------:R-:W-:Y:S01]  /*7310*/  IMAD R240, R4, R7, R240 ;  /* 0x0000000704f07224 */ /* 0x000fe200078e02f0 */
[----:B------:R-:W-:Y:S01]  /*7320*/  IABS R243, R0 ;  /* 0x0000000000f37213 */ /* 0x000fe20000000000 */
[--C-:B------:R-:W-:Y:S01]  /*7330*/  @!P0 IMAD.IADD R238, R238, 0x1, -R4.reuse ;  /* 0x00000001eeee8824 */ /* 0x100fe200078e0a04 */
[----:B------:R-:W-:Y:S01]  /*7340*/  ISETP.GE.AND P0, PT, R8, RZ, PT ;  /* 0x000000ff0800720c */ /* 0x000fe20003f06270 */
[----:B------:R-:W-:Y:S01]  /*7350*/  @!P3 IMAD.IADD R241, R241, 0x1, -R4 ;  /* 0x00000001f1f1b824 */ /* 0x000fe200078e0a04 */
[----:B------:R-:W-:Y:S01]  /*7360*/  ISETP.GT.U32.AND P2, PT, R4, R240, PT ;  /* 0x000000f00400720c */ /* 0x000fe20003f44070 */
[----:B------:R-:W-:Y:S01]  /*7370*/  @!P1 IMAD.MOV R238, RZ, RZ, -R238 ;  /* 0x000000ffffee9224 */ /* 0x000fe200078e0aee */
[----:B------:R-:W-:Y:S01]  /*7380*/  ISETP.GE.AND P1, PT, R0, RZ, PT ;  /* 0x000000ff0000720c */ /* 0x000fe20003f26270 */
[----:B------:R-:W-:Y:S01]  /*7390*/  IMAD.MOV R9, RZ, RZ, -R6 ;  /* 0x000000ffff097224 */ /* 0x000fe200078e0a06 */
[----:B------:R-:W-:Y:S01]  /*73a0*/  ISETP.GT.U32.AND P3, PT, R4, R241, PT ;  /* 0x000000f10400720c */ /* 0x000fe20003f64070 */
[----:B------:R-:W-:Y:S01]  /*73b0*/  IMAD.HI.U32 R0, R3, R243, RZ ;  /* 0x000000f303007227 */ /* 0x000fe200078e00ff */
[----:B------:R-:W-:-:S03]  /*73c0*/  LOP3.LUT R8, R12, 0x124, RZ, 0xfc, !PT ;  /* 0x000001240c087812 */ /* 0x000fc600078efcff */
[----:B------:R-:W-:Y:S01]  /*73d0*/  IMAD R242, R4, R9, R242 ;  /* 0x0000000904f27224 */ /* 0x000fe200078e02f2 */
[----:B------:R-:W-:Y:S01]  /*73e0*/  IABS R244, R8 ;  /* 0x0000000800f47213 */ /* 0x000fe20000000000 */
[----:B------:R-:W-:Y:S01]  /*73f0*/  IMAD.MOV R0, RZ, RZ, -R0 ;  /* 0x000000ffff007224 */ /* 0x000fe200078e0a00 */
[----:B------:R-:W-:Y:S01]  /*7400*/  IABS R9, R17 ;  /* 0x0000001100097213 */ /* 0x000fe20000000000 */
[--C-:B------:R-:W-:Y:S02]  /*7410*/  @!P2 IMAD.IADD R240, R240, 0x1, -R4.reuse ;  /* 0x00000001f0f0a824 */ /* 0x100fe400078e0a04 */
[----:B------:R-:W-:Y:S01]  /*7420*/  @!P5 IMAD.MOV R239, RZ, RZ, -R239 ;  /* 0x000000ffffefd224 */ /* 0x000fe200078e0aef */
[C---:B------:R-:W-:Y:S01]  /*7430*/  ISETP.GT.U32.AND P5, PT, R4.reuse, R242, PT ;  /* 0x000000f20400720c */ /* 0x040fe20003fa4070 */
[C---:B------:R-:W-:Y:S01]  /*7440*/  IMAD R243, R4.reuse, R0, R243 ;  /* 0x0000000004f37224 */ /* 0x040fe200078e02f3 */
[----:B------:R-:W-:Y:S01]  /*7450*/  ISETP.GT.U32.AND P2, PT, R4, R240, PT ;  /* 0x000000f00400720c */ /* 0x000fe20003f44070 */
[----:B------:R-:W-:-:S02]  /*7460*/  @!P3 IMAD.IADD R241, R241, 0x1, -R4 ;  /* 0x00000001f1f1b824 */ /* 0x000fc400078e0a04 */
[----:B------:R-:W-:Y:S01]  /*7470*/  IMAD.HI.U32 R5, R3, R244, RZ ;  /* 0x000000f403057227 */ /* 0x000fe200078e00ff */
[----:B------:R-:W-:-:S03]  /*7480*/  ISETP.GT.U32.AND P3, PT, R4, R243, PT ;  /* 0x000000f30400720c */ /* 0x000fc60003f64070 */
[----:B------:R-:W-:Y:S02]  /*7490*/  IMAD.MOV R5, RZ, RZ, -R5 ;  /* 0x000000ffff057224 */ /* 0x000fe400078e0a05 */
[----:B------:R-:W-:-:S04]  /*74a0*/  IMAD.HI.U32 R6, R3, R245, RZ ;  /* 0x000000f503067227 */ /* 0x000fc800078e00ff */
[----:B------:R-:W-:Y:S02]  /*74b0*/  IMAD R244, R4, R5, R244 ;  /* 0x0000000504f47224 */ /* 0x000fe400078e02f4 */
[--C-:B------:R-:W-:Y:S02]  /*74c0*/  @!P5 IMAD.IADD R242, R242, 0x1, -R4.reuse ;  /* 0x00000001f2f2d824 */ /* 0x100fe400078e0a04 */
[--C-:B------:R-:W-:Y:S01]  /*74d0*/  @!P2 IMAD.IADD R240, R240, 0x1, -R4.reuse ;  /* 0x00000001f0f0a824 */ /* 0x100fe200078e0a04 */
[C---:B------:R-:W-:Y:S01]  /*74e0*/  ISETP.GT.U32.AND P5, PT, R4.reuse, R244, PT ;  /* 0x000000f40400720c */ /* 0x040fe20003fa4070 */
[----:B------:R-:W-:Y:S01]  /*74f0*/  @!P3 IMAD.IADD R243, R243, 0x1, -R4 ;  /* 0x00000001f3f3b824 */ /* 0x000fe200078e0a04 */
[----:B------:R-:W-:Y:S01]  /*7500*/  ISETP.GT.U32.AND P3, PT, R4, R242, PT ;  /* 0x000000f20400720c */ /* 0x000fe20003f64070 */
[----:B------:R-:W-:Y:S01]  /*7510*/  IMAD.HI.U32 R7, R3, R246, RZ ;  /* 0x000000f603077227 */ /* 0x000fe200078e00ff */
[----:B------:R-:W-:Y:S02]  /*7520*/  ISETP.GE.AND P2, PT, R8, RZ, PT ;  /* 0x000000ff0800720c */ /* 0x000fe40003f46270 */
[----:B------:R-:W-:Y:S01]  /*7530*/  IABS R8, R16 ;  /* 0x0000001000087213 */ /* 0x000fe20000000000 */
[----:B------:R-:W-:Y:S01]  /*7540*/  @!P4 IMAD.MOV R240, RZ, RZ, -R240 ;  /* 0x000000fffff0c224 */ /* 0x000fe200078e0af0 */
[----:B------:R-:W-:Y:S01]  /*7550*/  ISETP.GT.U32.AND P4, PT, R4, R243, PT ;  /* 0x000000f30400720c */ /* 0x000fe20003f84070 */
[----:B------:R-:W-:-:S02]  /*7560*/  IMAD.MOV R6, RZ, RZ, -R6 ;  /* 0x000000ffff067224 */ /* 0x000fc400078e0a06 */
[----:B------:R-:W-:Y:S02]  /*7570*/  IMAD.MOV R7, RZ, RZ, -R7 ;  /* 0x000000ffff077224 */ /* 0x000fe400078e0a07 */
[----:B------:R-:W-:-:S04]  /*7580*/  IMAD.HI.U32 R0, R3, R247, RZ ;  /* 0x000000f703007227 */ /* 0x000fc800078e00ff */
[C---:B------:R-:W-:Y:S01]  /*7590*/  IMAD R245, R4.reuse, R6, R245 ;  /* 0x0000000604f57224 */ /* 0x040fe200078e02f5 */
[----:B------:R-:W-:Y:S01]  /*75a0*/  IABS R6, R15 ;  /* 0x0000000f00067213 */ /* 0x000fe20000000000 */
[----:B------:R-:W-:Y:S02]  /*75b0*/  IMAD R246, R4, R7, R246 ;  /* 0x0000000704f67224 */ /* 0x000fe400078e02f6 */
[----:B------:R-:W-:Y:S02]  /*75c0*/  IMAD.MOV R0, RZ, RZ, -R0 ;  /* 0x000000ffff007224 */ /* 0x000fe400078e0a00 */
[--C-:B------:R-:W-:Y:S02]  /*75d0*/  @!P5 IMAD.IADD R244, R244, 0x1, -R4.reuse ;  /* 0x00000001f4f4d824 */ /* 0x100fe400078e0a04 */
[----:B------:R-:W-:Y:S01]  /*75e0*/  @!P6 IMAD.MOV R241, RZ, RZ, -R241 ;  /* 0x000000fffff1e224 */ /* 0x000fe200078e0af1 */
[----:B------:R-:W-:Y:S01]  /*75f0*/  ISETP.GT.U32.AND P6, PT, R4, R245, PT ;  /* 0x000000f50400720c */ /* 0x000fe20003fc4070 */
[--C-:B------:R-:W-:Y:S01]  /*7600*/  @!P3 IMAD.IADD R242, R242, 0x1, -R4.reuse ;  /* 0x00000001f2f2b824 */ /* 0x100fe200078e0a04 */
[C---:B------:R-:W-:Y:S01]  /*7610*/  ISETP.GT.U32.AND P3, PT, R4.reuse, R246, PT ;  /* 0x000000f60400720c */ /* 0x040fe20003f64070 */
[C---:B------:R-:W-:Y:S01]  /*7620*/  IMAD R247, R4.reuse, R0, R247 ;  /* 0x0000000004f77224 */ /* 0x040fe200078e02f7 */
[----:B------:R-:W-:Y:S01]  /*7630*/  ISETP.GT.U32.AND P5, PT, R4, R244, PT ;  /* 0x000000f40400720c */ /* 0x000fe20003fa4070 */
[----:B------:R-:W-:-:S02]  /*7640*/  @!P4 IMAD.IADD R243, R243, 0x1, -R4 ;  /* 0x00000001f3f3c824 */ /* 0x000fc400078e0a04 */
[----:B------:R-:W-:Y:S01]  /*7650*/  IMAD.HI.U32 R5, R3, R6, RZ ;  /* 0x0000000603057227 */ /* 0x000fe200078e00ff */
[----:B------:R-:W-:-:S03]  /*7660*/  ISETP.GT.U32.AND P4, PT, R4, R247, PT ;  /* 0x000000f70400720c */ /* 0x000fc60003f84070 */
[----:B------:R-:W-:Y:S02]  /*7670*/  IMAD.MOV R7, RZ, RZ, -R5 ;  /* 0x000000ffff077224 */ /* 0x000fe400078e0a05 */
[----:B------:R-:W-:Y:S01]  /*7680*/  @!P6 IMAD.IADD R245, R245, 0x1, -R4 ;  /* 0x00000001f5f5e824 */ /* 0x000fe200078e0a04 */
[----:B------:R-:W-:Y:S01]  /*7690*/  ISETP.GE.AND P6, PT, R10, RZ, PT ;  /* 0x000000ff0a00720c */ /* 0x000fe20003fc6270 */
[----:B------:R-:W-:Y:S01]  /*76a0*/  IMAD R6, R4, R7, R6 ;  /* 0x0000000704067224 */ /* 0x000fe200078e0206 */
[----:B------:R-:W-:Y:S01]  /*76b0*/  IABS R10, R19 ;  /* 0x00000013000a7213 */ /* 0x000fe20000000000 */
[----:B------:R-:W-:Y:S01]  /*76c0*/  @!P3 IMAD.IADD R246, R246, 0x1, -R4 ;  /* 0x00000001f6f6b824 */ /* 0x000fe200078e0a04 */
[----:B------:R-:W-:Y:S01]  /*76d0*/  ISETP.GE.AND P3, PT, R13, RZ, PT ;  /* 0x000000ff0d00720c */ /* 0x000fe20003f66270 */
[----:B------:R-:W-:-:S04]  /*76e0*/  IMAD.HI.U32 R0, R3, R8, RZ ;  /* 0x0000000803007227 */ /* 0x000fc800078e00ff */
[--C-:B------:R-:W-:Y:S01]  /*76f0*/  @!P5 IMAD.IADD R244, R244, 0x1, -R4.reuse ;  /* 0x00000001f4f4d824 */ /* 0x100fe200078e0a04 */
[C---:B------:R-:W-:Y:S01]  /*7700*/  ISETP.GT.U32.AND P5, PT, R4.reuse, R6, PT ;  /* 0x000000060400720c */ /* 0x040fe20003fa4070 */
[----:B------:R-:W-:Y:S01]  /*7710*/  @!P4 IMAD.IADD R247, R247, 0x1, -R4 ;  /* 0x00000001f7f7c824 */ /* 0x000fe200078e0a04 */
[C---:B------:R-:W-:Y:S01]  /*7720*/  ISETP.GT.U32.AND P4, PT, R4.reuse, R245, PT ;  /* 0x000000f50400720c */ /* 0x040fe20003f84070 */
[----:B------:R-:W-:Y:S01]  /*7730*/  @!P0 IMAD.MOV R242, RZ, RZ, -R242 ;  /* 0x000000fffff28224 */ /* 0x000fe200078e0af2 */
[----:B------:R-:W-:Y:S01]  /*7740*/  ISETP.GT.U32.AND P0, PT, R4, R246, PT ;  /* 0x000000f60400720c */ /* 0x000fe20003f04070 */
[----:B------:R-:W-:-:S04]  /*7750*/  IMAD.HI.U32 R5, R3, R9, RZ ;  /* 0x0000000903057227 */ /* 0x000fc800078e00ff */
[----:B------:R-:W-:Y:S02]  /*7760*/  IMAD.MOV R7, RZ, RZ, -R0 ;  /* 0x000000ffff077224 */ /* 0x000fe400078e0a00 */
[----:B------:R-:W-:Y:S02]  /*7770*/  IMAD.MOV R5, RZ, RZ, -R5 ;  /* 0x000000ffff057224 */ /* 0x000fe400078e0a05 */
[C---:B------:R-:W-:Y:S01]  /*7780*/  IMAD R8, R4.reuse, R7, R8 ;  /* 0x0000000704087224 */ /* 0x040fe200078e0208 */
[----:B------:R-:W-:Y:S01]  /*7790*/  IABS R7, R18 ;  /* 0x0000001200077213 */ /* 0x000fe20000000000 */
[C---:B------:R-:W-:Y:S02]  /*77a0*/  IMAD R9, R4.reuse, R5, R9 ;  /* 0x0000000504097224 */ /* 0x040fe400078e0209 */
[----:B------:R-:W-:Y:S01]  /*77b0*/  @!P1 IMAD.MOV R243, RZ, RZ, -R243 ;  /* 0x000000fffff39224 */ /* 0x000fe200078e0af3 */
[C---:B------:R-:W-:Y:S01]  /*77c0*/  ISETP.GT.U32.AND P1, PT, R4.reuse, R247, PT ;  /* 0x000000f70400720c */ /* 0x040fe20003f24070 */
[----:B------:R-:W-:Y:S01]  /*77d0*/  @!P2 IMAD.MOV R244, RZ, RZ, -R244 ;  /* 0x000000fffff4a224 */ /* 0x000fe200078e0af4 */
[----:B------:R-:W-:Y:S01]  /*77e0*/  ISETP.GT.U32.AND P2, PT, R4, R8, PT ;  /* 0x000000080400720c */ /* 0x000fe20003f44070 */
[--C-:B------:R-:W-:Y:S01]  /*77f0*/  @!P5 IMAD.IADD R6, R6, 0x1, -R4.reuse ;  /* 0x000000010606d824 */ /* 0x100fe200078e0a04 */
[----:B------:R1:W-:Y:S01]  /*7800*/  STL [R1+0x3c30], R243 ;  /* 0x003c30f301007387 */ /* 0x0003e20000100800 */
[--C-:B------:R-:W-:Y:S01]  /*7810*/  @!P4 IMAD.IADD R245, R245, 0x1, -R4.reuse ;  /* 0x00000001f5f5c824 */ /* 0x100fe200078e0a04 */
[----:B------:R-:W-:Y:S01]  /*7820*/  ISETP.GE.AND P4, PT, R14, RZ, PT ;  /* 0x000000ff0e00720c */ /* 0x000fe20003f86270 */
[----:B------:R-:W-:Y:S01]  /*7830*/  @!P0 IMAD.IADD R246, R246, 0x1, -R4 ;  /* 0x00000001f6f68824 */ /* 0x000fe200078e0a04 */
[C---:B------:R-:W-:Y:S01]  /*7840*/  ISETP.GT.U32.AND P0, PT, R4.reuse, R9, PT ;  /* 0x000000090400720c */ /* 0x040fe20003f04070 */
[----:B------:R-:W-:Y:S01]  /*7850*/  IMAD.HI.U32 R0, R3, R7, RZ ;  /* 0x0000000703007227 */ /* 0x000fe200078e00ff */
[----:B------:R-:W-:-:S02]  /*7860*/  ISETP.GT.U32.AND P5, PT, R4, R6, PT ;  /* 0x000000060400720c */ /* 0x000fc40003fa4070 */
[C---:B------:R-:W-:Y:S01]  /*7870*/  LOP3.LUT R14, R12.reuse, 0x13a, RZ, 0xfc, !PT ;  /* 0x0000013a0c0e7812 */ /* 0x040fe200078efcff */
[----:B------:R-:W-:Y:S01]  /*7880*/  IMAD.HI.U32 R5, R3, R10, RZ ;  /* 0x0000000a03057227 */ /* 0x000fe200078e00ff */
[----:B-1----:R-:W-:-:S03]  /*7890*/  LOP3.LUT R243, R12, 0x1d0, RZ, 0xfc, !PT ;  /* 0x000001d00cf37812 */ /* 0x002fc600078efcff */
[----:B------:R-:W-:Y:S02]  /*78a0*/  IMAD.MOV R0, RZ, RZ, -R0 ;  /* 0x000000ffff007224 */ /* 0x000fe400078e0a00 */
[----:B------:R-:W-:Y:S02]  /*78b0*/  IMAD.MOV R13, RZ, RZ, -R5 ;  /* 0x000000ffff0d7224 */ /* 0x000fe400078e0a05 */
[--C-:B------:R-:W-:Y:S01]  /*78c0*/  @!P1 IMAD.IADD R247, R247, 0x1, -R4.reuse ;  /* 0x00000001f7f79824 */ /* 0x100fe200078e0a04 */
[----:B------:R-:W-:Y:S01]  /*78d0*/  ISETP.GE.AND P1, PT, R15, RZ, PT ;  /* 0x000000ff0f00720c */ /* 0x000fe20003f26270 */
[--C-:B------:R-:W-:Y:S01]  /*78e0*/  @!P2 IMAD.IADD R8, R8, 0x1, -R4.reuse ;  /* 0x000000010808a824 */ /* 0x100fe200078e0a04 */
[----:B------:R-:W-:Y:S01]  /*78f0*/  ISETP.GE.AND P2, PT, R17, RZ, PT ;  /* 0x000000ff1100720c */ /* 0x000fe20003f46270 */
[----:B------:R-:W-:Y:S01]  /*7900*/  IMAD R5, R4, R0, R7 ;  /* 0x0000000004057224 */ /* 0x000fe200078e0207 */
[----:B------:R-:W-:Y:S01]  /*7910*/  LOP3.LUT R0, R12, 0x136, RZ, 0xfc, !PT ;  /* 0x000001360c007812 */ /* 0x000fe200078efcff */
[--C-:B------:R-:W-:Y:S01]  /*7920*/  @!P0 IMAD.IADD R9, R9, 0x1, -R4.reuse ;  /* 0x0000000109098824 */ /* 0x100fe200078e0a04 */
[C---:B------:R-:W-:Y:S01]  /*7930*/  ISETP.GT.U32.AND P0, PT, R4.reuse, R8, PT ;  /* 0x000000080400720c */ /* 0x040fe20003f04070 */
[----:B------:R-:W-:Y:S01]  /*7940*/  @!P4 IMAD.MOV R247, RZ, RZ, -R247 ;  /* 0x000000fffff7c224 */ /* 0x000fe200078e0af7 */
[----:B------:R-:W-:Y:S01]  /*7950*/  ISETP.GT.U32.AND P4, PT, R4, R5, PT ;  /* 0x000000050400720c */ /* 0x000fe20003f84070 */
[----:B------:R-:W-:Y:S01]  /*7960*/  @!P5 IMAD.IADD R6, R6, 0x1, -R4 ;  /* 0x000000010606d824 */ /* 0x000fe200078e0a04 */
[----:B------:R-:W-:Y:S01]  /*7970*/  ISETP.GE.AND P5, PT, R16, RZ, PT ;  /* 0x000000ff1000720c */ /* 0x000fe20003fa6270 */
[----:B------:R-:W-:Y:S01]  /*7980*/  @!P6 IMAD.MOV R245, RZ, RZ, -R245 ;  /* 0x000000fffff5e224 */ /* 0x000fe200078e0af5 */
[C---:B------:R-:W-:Y:S01]  /*7990*/  ISETP.GT.U32.AND P6, PT, R4.reuse, R9, PT ;  /* 0x000000090400720c */ /* 0x040fe20003fc4070 */
[----:B------:R-:W-:Y:S01]  /*79a0*/  IMAD R7, R4, R13, R10 ;  /* 0x0000000d04077224 */ /* 0x000fe200078e020a */
[----:B------:R-:W-:Y:S01]  /*79b0*/  IABS R13, R0 ;  /* 0x00000000000d7213 */ /* 0x000fe20000000000 */
[----:B------:R-:W-:Y:S01]  /*79c0*/  @!P1 IMAD.MOV R6, RZ, RZ, -R6 ;  /* 0x000000ffff069224 */ /* 0x000fe200078e0a06 */
[----:B------:R-:W-:Y:S01]  /*79d0*/  LOP3.LUT R10, R12, 0x138, RZ, 0xfc, !PT ;  /* 0x000001380c0a7812 */ /* 0x000fe200078efcff */
[----:B------:R-:W-:Y:S01]  /*79e0*/  @!P3 IMAD.MOV R246, RZ, RZ, -R246 ;  /* 0x000000fffff6b224 */ /* 0x000fe200078e0af6 */
[----:B------:R-:W-:Y:S01]  /*79f0*/  ISETP.GT.U32.AND P1, PT, R4, R7, PT ;  /* 0x000000070400720c */ /* 0x000fe20003f24070 */
[--C-:B------:R-:W-:Y:S01]  /*7a00*/  @!P0 IMAD.IADD R8, R8, 0x1, -R4.reuse ;  /* 0x0000000108088824 */ /* 0x100fe200078e0a04 */
[----:B------:R-:W-:Y:S01]  /*7a10*/  IABS R15, R10 ;  /* 0x0000000a000f7213 */ /* 0x000fe20000000000 */
[----:B------:R-:W-:Y:S01]  /*7a20*/  @!P4 IMAD.IADD R5, R5, 0x1, -R4 ;  /* 0x000000010505c824 */ /* 0x000fe200078e0a04 */
[----:B------:R-:W-:Y:S01]  /*7a30*/  ISETP.GE.AND P3, PT, R18, RZ, PT ;  /* 0x000000ff1200720c */ /* 0x000fe20003f66270 */
[----:B------:R-:W-:Y:S01]  /*7a40*/  @!P5 IMAD.MOV R8, RZ, RZ, -R8 ;  /* 0x000000ffff08d224 */ /* 0x000fe200078e0a08 */
[----:B------:R-:W-:Y:S01]  /*7a50*/  ISETP.GE.AND P4, PT, R10, RZ, PT ;  /* 0x000000ff0a00720c */ /* 0x000fe20003f86270 */
[----:B------:R-:W-:Y:S01]  /*7a60*/  @!P6 IMAD.IADD R9, R9, 0x1, -R4 ;  /* 0x000000010909e824 */ /* 0x000fe200078e0a04 */
[----:B------:R-:W-:Y:S01]  /*7a70*/  ISETP.GE.AND P6, PT, R0, RZ, PT ;  /* 0x000000ff0000720c */ /* 0x000fe20003fc6270 */
[----:B------:R-:W-:Y:S01]  /*7a80*/  IMAD.HI.U32 R0, R3, R13, RZ ;  /* 0x0000000d03007227 */ /* 0x000fe200078e00ff */
[----:B------:R-:W-:Y:S01]  /*7a90*/  ISETP.GT.U32.AND P5, PT, R4, R5, PT ;  /* 0x000000050400720c */ /* 0x000fe20003fa4070 */
[----:B------:R1:W-:Y:S01]  /*7aa0*/  STL [R1+0x3c2c], R246 ;  /* 0x003c2cf601007387 */ /* 0x0003e20000100800 */
[----:B------:R-:W-:Y:S01]  /*7ab0*/  ISETP.GE.AND P0, PT, R19, RZ, PT ;  /* 0x000000ff1300720c */ /* 0x000fe20003f06270 */
[----:B------:R-:W-:Y:S01]  /*7ac0*/  IMAD.MOV R0, RZ, RZ, -R0 ;  /* 0x000000ffff007224 */ /* 0x000fe200078e0a00 */
[C---:B------:R-:W-:Y:S01]  /*7ad0*/  LOP3.LUT R16, R12.reuse, 0x13e, RZ, 0xfc, !PT ;  /* 0x0000013e0c107812 */ /* 0x040fe200078efcff */
[--C-:B------:R-:W-:Y:S01]  /*7ae0*/  @!P1 IMAD.IADD R7, R7, 0x1, -R4.reuse ;  /* 0x0000000107079824 */ /* 0x100fe200078e0a04 */
[----:B------:R-:W-:Y:S01]  /*7af0*/  LOP3.LUT R19, R12, 0x142, RZ, 0xfc, !PT ;  /* 0x000001420c137812 */ /* 0x000fe200078efcff */
[----:B------:R-:W-:Y:S01]  /*7b00*/  IMAD R13, R4, R0, R13 ;  /* 0x00000000040d7224 */ /* 0x000fe200078e020d */
[----:B------:R-:W-:Y:S01]  /*7b10*/  LOP3.LUT R0, R12, 0x13c, RZ, 0xfc, !PT ;  /* 0x0000013c0c007812 */ /* 0x000fe200078efcff */
[----:B------:R-:W-:Y:S01]  /*7b20*/  IMAD.HI.U32 R10, R3, R15, RZ ;  /* 0x0000000f030a7227 */ /* 0x000fe200078e00ff */
[C---:B------:R-:W-:Y:S01]  /*7b30*/  ISETP.GT.U32.AND P1, PT, R4.reuse, R7, PT ;  /* 0x000000070400720c */ /* 0x040fe20003f24070 */
[----:B------:R-:W-:Y:S01]  /*7b40*/  STL [R1+0x3c28], R8 ;  /* 0x003c280801007387 */ /* 0x000fe20000100800 */
[----:B------:R-:W-:Y:S01]  /*7b50*/  IABS R250, R19 ;  /* 0x0000001300fa7213 */ /* 0x000fe20000000000 */
[----:B------:R-:W-:Y:S01]  /*7b60*/  @!P5 IMAD.IADD R5, R5, 0x1, -R4 ;  /* 0x000000010505d824 */ /* 0x000fe200078e0a04 */
[----:B------:R-:W-:Y:S01]  /*7b70*/  ISETP.GT.U32.AND P5, PT, R4, R13, PT ;  /* 0x0000000d0400720c */ /* 0x000fe20003fa4070 */
[----:B------:R-:W-:Y:S01]  /*7b80*/  IMAD.MOV R10, RZ, RZ, -R10 ;  /* 0x000000ffff0a7224 */ /* 0x000fe200078e0a0a */
[C---:B------:R-:W-:Y:S01]  /*7b90*/  LOP3.LUT R18, R12.reuse, 0x140, RZ, 0xfc, !PT ;  /* 0x000001400c127812 */ /* 0x040fe200078efcff */
[----:B------:R-:W-:Y:S01]  /*7ba0*/  IMAD.MOV.U32 R21, RZ, RZ, R5 ;  /* 0x000000ffff157224 */ /* 0x000fe200078e0005 */
[----:B-1----:R-:W-:Y:S01]  /*7bb0*/  LOP3.LUT R246, R12, 0x1d2, RZ, 0xfc, !PT ;  /* 0x000001d20cf67812 */ /* 0x002fe200078efcff */
[----:B------:R-:W-:Y:S01]  /*7bc0*/  IMAD R15, R4, R10, R15 ;  /* 0x0000000a040f7224 */ /* 0x000fe200078e020f */
[----:B------:R-:W-:Y:S01]  /*7bd0*/  IABS R251, R18 ;  /* 0x0000001200fb7213 */ /* 0x000fe20000000000 */
[----:B------:R-:W-:Y:S01]  /*7be0*/  @!P2 IMAD.MOV R9, RZ, RZ, -R9 ;  /* 0x000000ffff09a224 */ /* 0x000fe200078e0a09 */
[----:B------:R-:W-:Y:S01]  /*7bf0*/  ISETP.GE.AND P2, PT, R14, RZ, PT ;  /* 0x000000ff0e00720c */ /* 0x000fe20003f46270 */
[----:B------:R-:W-:Y:S01]  /*7c00*/  @!P3 IMAD.MOV R21, RZ, RZ, -R21 ;  /* 0x000000ffff15b224 */ /* 0x000fe200078e0a15 */
[----:B------:R-:W-:Y:S01]  /*7c10*/  IABS R14, R14 ;  /* 0x0000000e000e7213 */ /* 0x000fe20000000000 */
[--C-:B------:R-:W-:Y:S01]  /*7c20*/  @!P1 IMAD.IADD R7, R7, 0x1, -R4.reuse ;  /* 0x0000000107079824 */ /* 0x100fe200078e0a04 */
[----:B------:R-:W-:Y:S01]  /*7c30*/  ISETP.GT.U32.AND P3, PT, R4, R15, PT ;  /* 0x0000000f0400720c */ /* 0x000fe20003f64070 */
[----:B------:R-:W-:Y:S01]  /*7c40*/  @!P5 IMAD.IADD R13, R13, 0x1, -R4 ;  /* 0x000000010d0dd824 */ /* 0x000fe200078e0a04 */
[----:B------:R-:W-:Y:S01]  /*7c50*/  ISETP.GE.AND P1, PT, R0, RZ, PT ;  /* 0x000000ff0000720c */ /* 0x000fe20003f26270 */
[----:B------:R-:W-:Y:S01]  /*7c60*/  IMAD.MOV.U32 R10, RZ, RZ, R14 ;  /* 0x000000ffff0a7224 */ /* 0x000fe200078e000e */
[----:B------:R-:W-:Y:S01]  /*7c70*/  IABS R14, R0 ;  /* 0x00000000000e7213 */ /* 0x000fe20000000000 */
[----:B------:R-:W-:Y:S01]  /*7c80*/  IMAD.MOV.U32 R20, RZ, RZ, R7 ;  /* 0x000000ffff147224 */ /* 0x000fe200078e0007 */
[----:B------:R-:W-:Y:S01]  /*7c90*/  ISETP.GT.U32.AND P5, PT, R4, R13, PT ;  /* 0x0000000d0400720c */ /* 0x000fe20003fa4070 */
[----:B------:R-:W-:Y:S01]  /*7ca0*/  IMAD.HI.U32 R0, R3, R10, RZ ;  /* 0x0000000a03007227 */ /* 0x000fe200078e00ff */
[----:B------:R-:W-:Y:S01]  /*7cb0*/  STL [R1+0x18], R21 ;  /* 0x0000181501007387 */ /* 0x000fe20000100800 */
[----:B------:R-:W-:-:S02]  /*7cc0*/  IABS R32, R246 ;  /* 0x000000f600207213 */ /* 0x000fc40000000000 */
[----:B------:R-:W-:Y:S01]  /*7cd0*/  @!P0 IMAD.MOV R20, RZ, RZ, -R20 ;  /* 0x000000ffff148224 */ /* 0x000fe200078e0a14 */
[----:B------:R-:W-:Y:S01]  /*7ce0*/  ISETP.GE.AND P0, PT, R16, RZ, PT ;  /* 0x000000ff1000720c */ /* 0x000fe20003f06270 */
[----:B------:R-:W-:Y:S01]  /*7cf0*/  IMAD.MOV R5, RZ, RZ, -R0 ;  /* 0x000000ffff057224 */ /* 0x000fe200078e0a00 */
[----:B------:R-:W-:Y:S01]  /*7d00*/  IABS R16, R16 ;  /* 0x0000001000107213 */ /* 0x000fe20000000000 */
[----:B------:R-:W-:Y:S01]  /*7d10*/  @!P3 IMAD.IADD R15, R15, 0x1, -R4 ;  /* 0x000000010f0fb824 */ /* 0x000fe200078e0a04 */
[----:B------:R-:W-:Y:S01]  /*7d20*/  STL [R1+0x14], R20 ;  /* 0x0000141401007387 */ /* 0x000fe20000100800 */
[----:B------:R-:W-:-:S03]  /*7d30*/  IMAD.HI.U32 R0, R3, R14, RZ ;  /* 0x0000000e03007227 */ /* 0x000fc600078e00ff */
[----:B------:R-:W-:Y:S01]  /*7d40*/  ISETP.GT.U32.AND P3, PT, R4, R15, PT ;  /* 0x0000000f0400720c */ /* 0x000fe20003f64070 */
[----:B------:R-:W-:Y:S02]  /*7d50*/  IMAD.MOV R7, RZ, RZ, -R0 ;  /* 0x000000ffff077224 */ /* 0x000fe400078e0a00 */
[----:B------:R-:W-:-:S04]  /*7d60*/  IMAD.HI.U32 R0, R3, R16, RZ ;  /* 0x0000001003007227 */ /* 0x000fc800078e00ff */
[----:B------:R-:W-:Y:S02]  /*7d70*/  @!P5 IMAD.IADD R13, R13, 0x1, -R4 ;  /* 0x000000010d0dd824 */ /* 0x000fe400078e0a04 */
[----:B------:R-:W-:Y:S02]  /*7d80*/  IMAD.MOV R17, RZ, RZ, -R0 ;  /* 0x000000ffff117224 */ /* 0x000fe400078e0a00 */
[----:B------:R-:W-:Y:S02]  /*7d90*/  IMAD.MOV.U32 R2, RZ, RZ, R13 ;  /* 0x000000ffff027224 */ /* 0x000fe400078e000d */
[----:B------:R-:W-:Y:S01]  /*7da0*/  IMAD R13, R4, R17, R16 ;  /* 0x00000011040d7224 */ /* 0x000fe200078e0210 */
[----:B------:R-:W-:Y:S01]  /*7db0*/  LOP3.LUT R16, R12, 0x146, RZ, 0xfc, !PT ;  /* 0x000001460c107812 */ /* 0x000fe200078efcff */
[----:B------:R-:W-:Y:S02]  /*7dc0*/  @!P3 IMAD.IADD R15, R15, 0x1, -R4 ;  /* 0x000000010f0fb824 */ /* 0x000fe400078e0a04 */
[C---:B------:R-:W-:Y:S01]  /*7dd0*/  IMAD R7, R4.reuse, R7, R14 ;  /* 0x0000000704077224 */ /* 0x040fe200078e020e */
[----:B------:R-:W-:Y:S01]  /*7de0*/  ISETP.GT.U32.AND P3, PT, R4, R13, PT ;  /* 0x0000000d0400720c */ /* 0x000fe20003f64070 */
[----:B------:R-:W-:Y:S01]  /*7df0*/  @!P6 IMAD.MOV R2, RZ, RZ, -R2 ;  /* 0x000000ffff02e224 */ /* 0x000fe200078e0a02 */
[----:B------:R-:W-:Y:S01]  /*7e00*/  LOP3.LUT R14, R12, 0x144, RZ, 0xfc, !PT ;  /* 0x000001440c0e7812 */ /* 0x000fe200078efcff */
[C---:B------:R-:W-:Y:S01]  /*7e10*/  IMAD R5, R4.reuse, R5, R10 ;  /* 0x0000000504057224 */ /* 0x040fe200078e020a */
[----:B------:R-:W-:Y:S01]  /*7e20*/  ISETP.GT.U32.AND P6, PT, R4, R7, PT ;  /* 0x000000070400720c */ /* 0x000fe20003fc4070 */
[----:B------:R-:W-:Y:S01]  /*7e30*/  IMAD.HI.U32 R0, R3, R250, RZ ;  /* 0x000000fa03007227 */ /* 0x000fe200078e00ff */
[----:B------:R1:W-:Y:S01]  /*7e40*/  STL [R1+0x10], R2 ;  /* 0x0000100201007387 */ /* 0x0003e20000100800 */
[----:B------:R-:W-:-:S02]  /*7e50*/  IABS R249, R14 ;  /* 0x0000000e00f97213 */ /* 0x000fc40000000000 */
[----:B------:R-:W-:Y:S01]  /*7e60*/  IMAD.MOV R17, RZ, RZ, -R0 ;  /* 0x000000ffff117224 */ /* 0x000fe200078e0a00 */
[----:B------:R-:W-:Y:S01]  /*7e70*/  ISETP.GT.U32.AND P5, PT, R4, R5, PT ;  /* 0x000000050400720c */ /* 0x000fe20003fa4070 */
[----:B------:R-:W-:Y:S01]  /*7e80*/  IMAD.HI.U32 R10, R3, R251, RZ ;  /* 0x000000fb030a7227 */ /* 0x000fe200078e00ff */
[----:B------:R-:W-:-:S03]  /*7e90*/  IABS R248, R16 ;  /* 0x0000001000f87213 */ /* 0x000fc60000000000 */
[----:B------:R-:W-:Y:S02]  /*7ea0*/  @!P3 IMAD.IADD R13, R13, 0x1, -R4 ;  /* 0x000000010d0db824 */ /* 0x000fe400078e0a04 */
[----:B-1----:R-:W-:Y:S02]  /*7eb0*/  IMAD.MOV.U32 R2, RZ, RZ, R15 ;  /* 0x000000ffff027224 */ /* 0x002fe400078e000f */
[----:B------:R-:W-:-:S04]  /*7ec0*/  IMAD.HI.U32 R0, R3, R249, RZ ;  /* 0x000000f903007227 */ /* 0x000fc800078e00ff */
[----:B------:R-:W-:Y:S01]  /*7ed0*/  @!P4 IMAD.MOV R2, RZ, RZ, -R2 ;  /* 0x000000ffff02c224 */ /* 0x000fe200078e0a02 */
[C---:B------:R-:W-:Y:S01]  /*7ee0*/  ISETP.GT.U32.AND P4, PT, R4.reuse, R13, PT ;  /* 0x0000000d0400720c */ /* 0x040fe20003f84070 */
[----:B------:R-:W-:Y:S02]  /*7ef0*/  @!P6 IMAD.IADD R7, R7, 0x1, -R4 ;  /* 0x000000010707e824 */ /* 0x000fe400078e0a04 */
[----:B------:R-:W-:Y:S01]  /*7f00*/  IMAD.MOV R0, RZ, RZ, -R0 ;  /* 0x000000ffff007224 */ /* 0x000fe200078e0a00 */
[----:B------:R1:W-:Y:S01]  /*7f10*/  STL [R1+0xc], R2 ;  /* 0x00000c0201007387 */ /* 0x0003e20000100800 */
[----:B------:R-:W-:Y:S01]  /*7f20*/  IMAD.MOV R10, RZ, RZ, -R10 ;  /* 0x000000ffff0a7224 */ /* 0x000fe200078e0a0a */
[C---:B------:R-:W-:Y:S01]  /*7f30*/  ISETP.GT.U32.AND P3, PT, R4.reuse, R7, PT ;  /* 0x000000070400720c */ /* 0x040fe20003f64070 */
[C---:B------:R-:W-:Y:S02]  /*7f40*/  IMAD R249, R4.reuse, R0, R249 ;  /* 0x0000000004f97224 */ /* 0x040fe400078e02f9 */
[----:B------:R-:W-:-:S02]  /*7f50*/  IMAD R251, R4, R10, R251 ;  /* 0x0000000a04fb7224 */ /* 0x000fc400078e02fb */
[--C-:B------:R-:W-:Y:S02]  /*7f60*/  @!P5 IMAD.IADD R5, R5, 0x1, -R4.reuse ;  /* 0x000000010505d824 */ /* 0x100fe400078e0a04 */
[--C-:B------:R-:W-:Y:S01]  /*7f70*/  @!P4 IMAD.IADD R13, R13, 0x1, -R4.reuse ;  /* 0x000000010d0dc824 */ /* 0x100fe200078e0a04 */
[C---:B------:R-:W-:Y:S01]  /*7f80*/  ISETP.GT.U32.AND P4, PT, R4.reuse, R249, PT ;  /* 0x000000f90400720c */ /* 0x040fe20003f84070 */
[----:B------:R-:W-:Y:S01]  /*7f90*/  IMAD.HI.U32 R0, R3, R248, RZ ;  /* 0x000000f803007227 */ /* 0x000fe200078e00ff */
[C---:B------:R-:W-:Y:S02]  /*7fa0*/  ISETP.GT.U32.AND P5, PT, R4.reuse, R251, PT ;  /* 0x000000fb0400720c */ /* 0x040fe40003fa4070 */
[----:B------:R-:W-:Y:S01]  /*7fb0*/  ISETP.GT.U32.AND P6, PT, R4, R5, PT ;  /* 0x000000050400720c */ /* 0x000fe20003fc4070 */
[----:B------:R-:W-:Y:S01]  /*7fc0*/  @!P3 IMAD.IADD R7, R7, 0x1, -R4 ;  /* 0x000000010707b824 */ /* 0x000fe200078e0a04 */
[----:B------:R-:W-:Y:S01]  /*7fd0*/  ISETP.GE.AND P3, PT, R18, RZ, PT ;  /* 0x000000ff1200720c */ /* 0x000fe20003f66270 */
[----:B------:R-:W-:Y:S01]  /*7fe0*/  IMAD R250, R4, R17, R250 ;  /* 0x0000001104fa7224 */ /* 0x000fe200078e02fa */
[C---:B------:R-:W-:Y:S01]  /*7ff0*/  LOP3.LUT R18, R12.reuse, 0x14a, RZ, 0xfc, !PT ;  /* 0x0000014a0c127812 */ /* 0x040fe200078efcff */
[----:B------:R-:W-:Y:S01]  /*8000*/  IMAD.MOV.U32 R8, RZ, RZ, R7 ;  /* 0x000000ffff087224 */ /* 0x000fe200078e0007 */
[C---:B------:R-:W-:Y:S01]  /*8010*/  LOP3.LUT R17, R12.reuse, 0x148, RZ, 0xfc, !PT ;  /* 0x000001480c117812 */ /* 0x040fe200078efcff */
[----:B------:R-:W-:Y:S01]  /*8020*/  IMAD.MOV R15, RZ, RZ, -R0 ;  /* 0x000000ffff0f7224 */ /* 0x000fe200078e0a00 */
[----:B------:R-:W-:Y:S01]  /*8030*/  IABS R34, R18 ;  /* 0x0000001200227213 */ /* 0x000fe20000000000 */
[----:B------:R-:W-:Y:S01]  /*8040*/  @!P4 IMAD.IADD R249, R249, 0x1, -R4 ;  /* 0x00000001f9f9c824 */ /* 0x000fe200078e0a04 */
[----:B------:R-:W-:Y:S01]  /*8050*/  IABS R33, R17 ;  /* 0x0000001100217213 */ /* 0x000fe20000000000 */
[----:B------:R-:W-:Y:S01]  /*8060*/  @!P1 IMAD.MOV R8, RZ, RZ, -R8 ;  /* 0x000000ffff089224 */ /* 0x000fe200078e0a08 */
[----:B------:R-:W-:Y:S01]  /*8070*/  LOP3.LUT R7, R12, 0x14e, RZ, 0xfc, !PT ;  /* 0x0000014e0c077812 */ /* 0x000fe200078efcff */
[--C-:B------:R-:W-:Y:S01]  /*8080*/  @!P5 IMAD.IADD R251, R251, 0x1, -R4.reuse ;  /* 0x00000001fbfbd824 */ /* 0x100fe200078e0a04 */
[C---:B------:R-:W-:Y:S01]  /*8090*/  ISETP.GT.U32.AND P1, PT, R4.reuse, R249, PT ;  /* 0x000000f90400720c */ /* 0x040fe20003f24070 */
[----:B------:R-:W-:Y:S01]  /*80a0*/  @!P6 IMAD.IADD R5, R5, 0x1, -R4 ;  /* 0x000000010505e824 */ /* 0x000fe200078e0a04 */
[C---:B------:R-:W-:Y:S01]  /*80b0*/  ISETP.GT.U32.AND P6, PT, R4.reuse, R250, PT ;  /* 0x000000fa0400720c */ /* 0x040fe20003fc4070 */
[----:B------:R-:W-:Y:S01]  /*80c0*/  IMAD.HI.U32 R0, R3, R34, RZ ;  /* 0x0000002203007227 */ /* 0x000fe200078e00ff */
[----:B------:R-:W-:-:S02]  /*80d0*/  ISETP.GT.U32.AND P5, PT, R4, R251, PT ;  /* 0x000000fb0400720c */ /* 0x000fc40003fa4070 */
[----:B------:R-:W-:Y:S01]  /*80e0*/  IABS R36, R7 ;  /* 0x0000000700247213 */ /* 0x000fe20000000000 */
[----:B-1----:R-:W-:Y:S02]  /*80f0*/  IMAD.MOV.U32 R2, RZ, RZ, R5 ;  /* 0x000000ffff027224 */ /* 0x002fe400078e0005 */
[----:B------:R-:W-:Y:S02]  /*8100*/  IMAD.MOV R5, RZ, RZ, -R0 ;  /* 0x000000ffff057224 */ /* 0x000fe400078e0a00 */
[----:B------:R-:W-:-:S04]  /*8110*/  IMAD.HI.U32 R10, R3, R33, RZ ;  /* 0x00000021030a7227 */ /* 0x000fc800078e00ff */
[C---:B------:R-:W-:Y:S02]  /*8120*/  IMAD R34, R4.reuse, R5, R34 ;  /* 0x0000000504227224 */ /* 0x040fe400078e0222 */
[----:B------:R-:W-:Y:S02]  /*8130*/  @!P1 IMAD.IADD R249, R249, 0x1, -R4 ;  /* 0x00000001f9f99824 */ /* 0x000fe400078e0a04 */
[----:B------:R-:W-:Y:S01]  /*8140*/  IMAD.MOV R10, RZ, RZ, -R10 ;  /* 0x000000ffff0a7224 */ /* 0x000fe200078e0a0a */
[C---:B------:R-:W-:Y:S01]  /*8150*/  ISETP.GT.U32.AND P1, PT, R4.reuse, R34, PT ;  /* 0x000000220400720c */ /* 0x040fe20003f24070 */
[----:B------:R-:W-:Y:S01]  /*8160*/  @!P5 IMAD.IADD R251, R251, 0x1, -R4 ;  /* 0x00000001fbfbd824 */ /* 0x000fe200078e0a04 */
[----:B------:R-:W-:Y:S01]  /*8170*/  ISETP.GE.AND P5, PT, R19, RZ, PT ;  /* 0x000000ff1300720c */ /* 0x000fe20003fa6270 */
[----:B------:R-:W-:Y:S01]  /*8180*/  IMAD R33, R4, R10, R33 ;  /* 0x0000000a04217224 */ /* 0x000fe200078e0221 */
[----:B------:R-:W-:Y:S01]  /*8190*/  LOP3.LUT R10, R12, 0x14c, RZ, 0xfc, !PT ;  /* 0x0000014c0c0a7812 */ /* 0x000fe200078efcff */
[----:B------:R-:W-:-:S02]  /*81a0*/  @!P3 IMAD.MOV R251, RZ, RZ, -R251 ;  /* 0x000000fffffbb224 */ /* 0x000fc400078e0afb */
[----:B------:R-:W-:Y:S01]  /*81b0*/  @!P6 IMAD.IADD R250, R250, 0x1, -R4 ;  /* 0x00000001fafae824 */ /* 0x000fe200078e0a04 */
[----:B------:R-:W-:Y:S01]  /*81c0*/  IABS R35, R10 ;  /* 0x0000000a00237213 */ /* 0x000fe20000000000 */
[C---:B------:R-:W-:Y:S01]  /*81d0*/  IMAD R248, R4.reuse, R15, R248 ;  /* 0x0000000f04f87224 */ /* 0x040fe200078e02f8 */
[C---:B------:R-:W-:Y:S01]  /*81e0*/  ISETP.GT.U32.AND P3, PT, R4.reuse, R33, PT ;  /* 0x000000210400720c */ /* 0x040fe20003f64070 */
[----:B------:R-:W-:Y:S01]  /*81f0*/  @!P2 IMAD.MOV R2, RZ, RZ, -R2 ;  /* 0x000000ffff02a224 */ /* 0x000fe200078e0a02 */
[----:B------:R-:W-:Y:S01]  /*8200*/  ISETP.GT.U32.AND P2, PT, R4, R250, PT ;  /* 0x000000fa0400720c */ /* 0x000fe20003f44070 */
[----:B------:R-:W-:Y:S01]  /*8210*/  @!P1 IMAD.IADD R34, R34, 0x1, -R4 ;  /* 0x0000000122229824 */ /* 0x000fe200078e0a04 */
[----:B------:R-:W-:Y:S01]  /*8220*/  ISETP.GT.U32.AND P4, PT, R4, R248, PT ;  /* 0x000000f80400720c */ /* 0x000fe20003f84070 */
[----:B------:R-:W-:Y:S01]  /*8230*/  IMAD.HI.U32 R0, R3, R35, RZ ;  /* 0x0000002303007227 */ /* 0x000fe200078e00ff */
[----:B------:R1:W-:Y:S01]  /*8240*/  STL [R1+0x8], R2 ;  /* 0x0000080201007387 */ /* 0x0003e20000100800 */
[----:B------:R-:W-:-:S02]  /*8250*/  ISETP.GE.AND P6, PT, R14, RZ, PT ;  /* 0x000000ff0e00720c */ /* 0x000fc40003fc6270 */
[----:B------:R-:W-:Y:S01]  /*8260*/  IMAD.MOV R5, RZ, RZ, -R0 ;  /* 0x000000ffff057224 */ /* 0x000fe200078e0a00 */
[----:B------:R-:W-:Y:S01]  /*8270*/  ISETP.GT.U32.AND P1, PT, R4, R34, PT ;  /* 0x000000220400720c */ /* 0x000fe20003f24070 */
[----:B------:R-:W-:Y:S01]  /*8280*/  IMAD.HI.U32 R0, R3, R36, RZ ;  /* 0x0000002403007227 */ /* 0x000fe200078e00ff */
[C---:B------:R-:W-:Y:S01]  /*8290*/  LOP3.LUT R14, R12.reuse, 0x152, RZ, 0xfc, !PT ;  /* 0x000001520c0e7812 */ /* 0x040fe200078efcff */
[----:B------:R2:W-:Y:S01]  /*82a0*/  STL [R1+0x4], R8 ;  /* 0x0000040801007387 */ /* 0x0005e20000100800 */
[----:B------:R-:W-:Y:S01]  /*82b0*/  LOP3.LUT R15, R12, 0x186, RZ, 0xfc, !PT ;  /* 0x000001860c0f7812 */ /* 0x000fe200078efcff */
[----:B------:R-:W-:Y:S01]  /*82c0*/  @!P3 IMAD.IADD R33, R33, 0x1, -R4 ;  /* 0x000000012121b824 */ /* 0x000fe200078e0a04 */
[----:B------:R-:W-:Y:S01]  /*82d0*/  IABS R38, R14 ;  /* 0x0000000e00267213 */ /* 0x000fe20000000000 */
[C---:B------:R-:W-:Y:S01]  /*82e0*/  IMAD R35, R4.reuse, R5, R35 ;  /* 0x0000000504237224 */ /* 0x040fe200078e0223 */
[----:B------:R-:W-:Y:S01]  /*82f0*/  IABS R64, R15 ;  /* 0x0000000f00407213 */ /* 0x000fe20000000000 */
[----:B------:R-:W-:Y:S01]  /*8300*/  IMAD.MOV R5, RZ, RZ, -R0 ;  /* 0x000000ffff057224 */ /* 0x000fe200078e0a00 */
[----:B------:R-:W-:Y:S01]  /*8310*/  ISETP.GT.U32.AND P3, PT, R4, R33, PT ;  /* 0x000000210400720c */ /* 0x000fe20003f64070 */
[----:B-1----:R-:W-:Y:S01]  /*8320*/  IMAD.MOV.U32 R2, RZ, RZ, R13 ;  /* 0x000000ffff027224 */ /* 0x002fe200078e000d */
[----:B------:R-:W-:Y:S01]  /*8330*/  LOP3.LUT R13, R12, 0x150, RZ, 0xfc, !PT ;  /* 0x000001500c0d7812 */ /* 0x000fe200078efcff */
[----:B------:R-:W-:Y:S01]  /*8340*/  IMAD R36, R4, R5, R36 ;  /* 0x0000000504247224 */ /* 0x000fe200078e0224 */
[----:B--2---:R-:W-:Y:S01]  /*8350*/  LOP3.LUT R8, R12, 0x1d4, RZ, 0xfc, !PT ;  /* 0x000001d40c087812 */ /* 0x004fe200078efcff */
[--C-:B------:R-:W-:Y:S01]  /*8360*/  @!P1 IMAD.IADD R34, R34, 0x1, -R4.reuse ;  /* 0x0000000122229824 */ /* 0x100fe200078e0a04 */
[----:B------:R-:W-:Y:S01]  /*8370*/  IABS R37, R13 ;  /* 0x0000000d00257213 */ /* 0x000fe20000000000 */
[--C-:B------:R-:W-:Y:S01]  /*8380*/  @!P2 IMAD.IADD R250, R250, 0x1, -R4.reuse ;  /* 0x00000001fafaa824 */ /* 0x100fe200078e0a04 */
[----:B------:R-:W-:Y:S01]  /*8390*/  ISETP.GT.U32.AND P1, PT, R4, R36, PT ;  /* 0x000000240400720c */ /* 0x000fe20003f24070 */
[----:B------:R-:W-:Y:S01]  /*83a0*/  @!P4 IMAD.IADD R248, R248, 0x1, -R4 ;  /* 0x00000001f8f8c824 */ /* 0x000fe200078e0a04 */
[----:B------:R-:W-:Y:S01]  /*83b0*/  ISETP.GE.AND P2, PT, R17, RZ, PT ;  /* 0x000000ff1100720c */ /* 0x000fe20003f46270 */
[----:B------:R-:W-:Y:S01]  /*83c0*/  @!P5 IMAD.MOV R250, RZ, RZ, -R250 ;  /* 0x000000fffffad224 */ /* 0x000fe200078e0afa */
[----:B------:R-:W-:Y:S01]  /*83d0*/  ISETP.GE.AND P4, PT, R18, RZ, PT ;  /* 0x000000ff1200720c */ /* 0x000fe20003f86270 */
[----:B------:R-:W-:Y:S01]  /*83e0*/  @!P3 IMAD.IADD R33, R33, 0x1, -R4 ;  /* 0x000000012121b824 */ /* 0x000fe200078e0a04 */
[----:B------:R-:W-:Y:S01]  /*83f0*/  ISETP.GT.U32.AND P5, PT, R4, R248, PT ;  /* 0x000000f80400720c */ /* 0x000fe20003fa4070 */
[----:B------:R-:W-:Y:S01]  /*8400*/  IMAD.HI.U32 R0, R3, R37, RZ ;  /* 0x0000002503007227 */ /* 0x000fe200078e00ff */
[----:B------:R-:W-:-:S02]  /*8410*/  ISETP.GE.AND P3, PT, R10, RZ, PT ;  /* 0x000000ff0a00720c */ /* 0x000fc40003f66270 */
[----:B------:R-:W-:Y:S01]  /*8420*/  LOP3.LUT R10, R12, 0x154, RZ, 0xfc, !PT ;  /* 0x000001540c0a7812 */ /* 0x000fe200078efcff */
[----:B------:R-:W-:Y:S01]  /*8430*/  IMAD.MOV R0, RZ, RZ, -R0 ;  /* 0x000000ffff007224 */ /* 0x000fe200078e0a00 */
[----:B------:R-:W-:Y:S01]  /*8440*/  IABS R31, R8 ;  /* 0x00000008001f7213 */ /* 0x000fe20000000000 */
[--C-:B------:R-:W-:Y:S01]  /*8450*/  @!P1 IMAD.IADD R36, R36, 0x1, -R4.reuse ;  /* 0x0000000124249824 */ /* 0x100fe200078e0a04 */
[----:B------:R-:W-:Y:S01]  /*8460*/  IABS R39, R10 ;  /* 0x0000000a00277213 */ /* 0x000fe20000000000 */
[----:B------:R-:W-:Y:S02]  /*8470*/  @!P6 IMAD.MOV R249, RZ, RZ, -R249 ;  /* 0x000000fffff9e224 */ /* 0x000fe400078e0af9 */
[C---:B------:R-:W-:Y:S01]  /*8480*/  IMAD R37, R4.reuse, R0, R37 ;  /* 0x0000000004257224 */ /* 0x040fe200078e0225 */
[----:B------:R-:W-:Y:S01]  /*8490*/  ISETP.GT.U32.AND P6, PT, R4, R36, PT ;  /* 0x000000240400720c */ /* 0x000fe20003fc4070 */
[----:B------:R-:W-:Y:S01]  /*84a0*/  @!P5 IMAD.IADD R248, R248, 0x1, -R4 ;  /* 0x00000001f8f8d824 */ /* 0x000fe200078e0a04 */
[----:B------:R-:W-:Y:S01]  /*84b0*/  ISETP.GT.U32.AND P5, PT, R4, R35, PT ;  /* 0x000000230400720c */ /* 0x000fe20003fa4070 */
[----:B------:R-:W-:-:S04]  /*84c0*/  IMAD.HI.U32 R0, R3, R39, RZ ;  /* 0x0000002703007227 */ /* 0x000fc800078e00ff */
[----:B------:R-:W-:Y:S01]  /*84d0*/  @!P0 IMAD.MOV R2, RZ, RZ, -R2 ;  /* 0x000000ffff028224 */ /* 0x000fe200078e0a02 */
[----:B------:R-:W-:Y:S01]  /*84e0*/  ISETP.GE.AND P0, PT, R16, RZ, PT ;  /* 0x000000ff1000720c */ /* 0x000fe20003f06270 */
[----:B------:R-:W-:Y:S01]  /*84f0*/  IMAD.MOV R0, RZ, RZ, -R0 ;  /* 0x000000ffff007224 */ /* 0x000fe200078e0a00 */
[----:B------:R-:W-:Y:S01]  /*8500*/  LOP3.LUT R16, R12, 0x188, RZ, 0xfc, !PT ;  /* 0x000001880c107812 */ /* 0x000fe200078efcff */
[----:B------:R-:W-:Y:S01]  /*8510*/  IMAD.HI.U32 R5, R3, R38, RZ ;  /* 0x0000002603057227 */ /* 0x000fe200078e00ff */
[----:B------:R1:W-:Y:S02]  /*8520*/  STL [R1], R2 ;  /* 0x0000000201007387 */ /* 0x0003e40000100800 */
[----:B------:R-:W-:Y:S01]  /*8530*/  IABS R65, R16 ;  /* 0x0000001000417213 */ /* 0x000fe20000000000 */
[----:B------:R-:W-:Y:S01]  /*8540*/  IMAD R39, R4, R0, R39 ;  /* 0x0000000004277224 */ /* 0x000fe200078e0227 */
[----:B------:R-:W-:Y:S01]  /*8550*/  STL [R1+0x3c10], R251 ;  /* 0x003c10fb01007387 */ /* 0x000fe20000100800 */
[----:B------:R-:W-:-:S02]  /*8560*/  @!P6 IMAD.IADD R36, R36, 0x1, -R4 ;  /* 0x000000012424e824 */ /* 0x000fc400078e0a04 */
[----:B------:R-:W-:Y:S01]  /*8570*/  @!P5 IMAD.IADD R35, R35, 0x1, -R4 ;  /* 0x000000012323d824 */ /* 0x000fe200078e0a04 */
[----:B------:R-:W-:Y:S01]  /*8580*/  ISETP.GT.U32.AND P6, PT, R4, R39, PT ;  /* 0x000000270400720c */ /* 0x000fe20003fc4070 */
[----:B------:R-:W-:Y:S01]  /*8590*/  @!P0 IMAD.MOV R248, RZ, RZ, -R248 ;  /* 0x000000fffff88224 */ /* 0x000fe200078e0af8 */
[----:B------:R-:W-:Y:S01]  /*85a0*/  ISETP.GE.AND P5, PT, R7, RZ, PT ;  /* 0x000000ff0700720c */ /* 0x000fe20003fa6270 */
[----:B------:R-:W-:Y:S01]  /*85b0*/  @!P2 IMAD.MOV R33, RZ, RZ, -R33 ;  /* 0x000000ffff21a224 */ /* 0x000fe200078e0a21 */
[----:B------:R-:W-:Y:S01]  /*85c0*/  LOP3.LUT R7, R12, 0x156, RZ, 0xfc, !PT ;  /* 0x000001560c077812 */ /* 0x000fe200078efcff */
[----:B------:R-:W-:Y:S01]  /*85d0*/  IMAD.MOV R5, RZ, RZ, -R5 ;  /* 0x000000ffff057224 */ /* 0x000fe200078e0a05 */
[C---:B------:R-:W-:Y:S01]  /*85e0*/  ISETP.GT.U32.AND P1, PT, R4.reuse, R35, PT ;  /* 0x000000230400720c */ /* 0x040fe20003f24070 */
[----:B------:R-:W-:Y:S01]  /*85f0*/  @!P4 IMAD.MOV R34, RZ, RZ, -R34 ;  /* 0x000000ffff22c224 */ /* 0x000fe200078e0a22 */
[C---:B------:R-:W-:Y:S01]  /*8600*/  ISETP.GT.U32.AND P0, PT, R4.reuse, R37, PT ;  /* 0x000000250400720c */ /* 0x040fe20003f04070 */
[----:B------:R-:W-:Y:S01]  /*8610*/  IMAD R38, R4, R5, R38 ;  /* 0x0000000504267224 */ /* 0x000fe200078e0226 */
[----:B------:R-:W-:Y:S01]  /*8620*/  IABS R40, R7 ;  /* 0x0000000700287213 */ /* 0x000fe20000000000 */
[----:B------:R-:W-:Y:S01]  /*8630*/  STL [R1+0x3c14], R250 ;  /* 0x003c14fa01007387 */ /* 0x000fe20000100800 */
[----:B------:R-:W-:Y:S01]  /*8640*/  ISETP.GE.AND P2, PT, R13, RZ, PT ;  /* 0x000000ff0d00720c */ /* 0x000fe20003f46270 */
[----:B------:R-:W-:Y:S01]  /*8650*/  @!P6 IMAD.IADD R39, R39, 0x1, -R4 ;  /* 0x000000012727e824 */ /* 0x000fe200078e0a04 */
[----:B------:R-:W-:Y:S01]  /*8660*/  LOP3.LUT R13, R12, 0x158, RZ, 0xfc, !PT ;  /* 0x000001580c0d7812 */ /* 0x000fe200078efcff */
[----:B------:R-:W-:Y:S01]  /*8670*/  IMAD.HI.U32 R0, R3, R40, RZ ;  /* 0x0000002803007227 */ /* 0x000fe200078e00ff */
[C---:B------:R-:W-:Y:S01]  /*8680*/  ISETP.GT.U32.AND P4, PT, R4.reuse, R38, PT ;  /* 0x000000260400720c */ /* 0x040fe20003f84070 */
[----:B------:R-:W-:Y:S01]  /*8690*/  STL [R1+0x3c0c], R249 ;  /* 0x003c0cf901007387 */ /* 0x000fe20000100800 */
[----:B------:R-:W-:Y:S01]  /*86a0*/  IABS R41, R13 ;  /* 0x0000000d00297213 */ /* 0x000fe20000000000 */
[----:B------:R-:W-:Y:S01]  /*86b0*/  IMAD.MOV R5, RZ, RZ, -R0 ;  /* 0x000000ffff057224 */ /* 0x000fe200078e0a00 */
[----:B------:R-:W-:Y:S01]  /*86c0*/  ISETP.GT.U32.AND P6, PT, R4, R39, PT ;  /* 0x000000270400720c */ /* 0x000fe20003fc4070 */
[--C-:B------:R-:W-:Y:S01]  /*86d0*/  @!P1 IMAD.IADD R35, R35, 0x1, -R4.reuse ;  /* 0x0000000123239824 */ /* 0x100fe200078e0a04 */
[----:B------:R-:W-:Y:S01]  /*86e0*/  ISETP.GE.AND P1, PT, R14, RZ, PT ;  /* 0x000000ff0e00720c */ /* 0x000fe20003f26270 */
[----:B------:R-:W-:Y:S01]  /*86f0*/  @!P0 IMAD.IADD R37, R37, 0x1, -R4 ;  /* 0x0000000125258824 */ /* 0x000fe200078e0a04 */
[----:B------:R-:W-:Y:S01]  /*8700*/  ISETP.GE.AND P0, PT, R10, RZ, PT ;  /* 0x000000ff0a00720c */ /* 0x000fe20003f06270 */
[----:B------:R-:W-:Y:S01]  /*8710*/  IMAD.HI.U32 R0, R3, R41, RZ ;  /* 0x0000002903007227 */ /* 0x000fe200078e00ff */
[C---:B------:R-:W-:Y:S01]  /*8720*/  LOP3.LUT R10, R12.reuse, 0x15a, RZ, 0xfc, !PT ;  /* 0x0000015a0c0a7812 */ /* 0x040fe200078efcff */
[----:B------:R-:W-:Y:S01]  /*8730*/  STL [R1+0x3c18], R248 ;  /* 0x003c18f801007387 */ /* 0x000fe20000100800 */
[----:B------:R-:W-:Y:S01]  /*8740*/  LOP3.LUT R14, R12, 0x16c, RZ, 0xfc, !PT ;  /* 0x0000016c0c0e7812 */ /* 0x000fe200078efcff */
[----:B------:R-:W-:Y:S01]  /*8750*/  @!P3 IMAD.MOV R35, RZ, RZ, -R35 ;  /* 0x000000ffff23b224 */ /* 0x000fe200078e0a23 */
[C---:B------:R-:W-:Y:S01]  /*8760*/  ISETP.GT.U32.AND P3, PT, R4.reuse, R37, PT ;  /* 0x000000250400720c */ /* 0x040fe20003f64070 */
[----:B------:R-:W-:Y:S01]  /*8770*/  IMAD.MOV R0, RZ, RZ, -R0 ;  /* 0x000000ffff007224 */ /* 0x000fe200078e0a00 */
[----:B------:R-:W-:Y:S01]  /*8780*/  IABS R42, R10 ;  /* 0x0000000a002a7213 */ /* 0x000fe20000000000 */
[--C-:B------:R-:W-:Y:S01]  /*8790*/  @!P6 IMAD.IADD R39, R39, 0x1, -R4.reuse ;  /* 0x000000012727e824 */ /* 0x100fe200078e0a04 */
[----:B------:R-:W-:Y:S01]  /*87a0*/  IABS R51, R14 ;  /* 0x0000000e00337213 */ /* 0x000fe20000000000 */
[----:B------:R-:W-:Y:S01]  /*87b0*/  IMAD R41, R4, R0, R41 ;  /* 0x0000000004297224 */ /* 0x000fe200078e0229 */
[----:B------:R-:W-:Y:S01]  /*87c0*/  STL [R1+0x3c08], R33 ;  /* 0x003c082101007387 */ /* 0x000fe20000100800 */
[----:B------:R-:W-:Y:S01]  /*87d0*/  @!P4 IMAD.IADD R38, R38, 0x1, -R4 ;  /* 0x000000012626c824 */ /* 0x000fe200078e0a04 */
[----:B-1----:R-:W-:Y:S01]  /*87e0*/  LOP3.LUT R2, R12, 0x1d8, RZ, 0xfc, !PT ;  /* 0x000001d80c027812 */ /* 0x002fe200078efcff */
[C---:B------:R-:W-:Y:S01]  /*87f0*/  IMAD R40, R4.reuse, R5, R40 ;  /* 0x0000000504287224 */ /* 0x040fe200078e0228 */
[C---:B------:R-:W-:Y:S01]  /*8800*/  ISETP.GT.U32.AND P6, PT, R4.reuse, R41, PT ;  /* 0x000000290400720c */ /* 0x040fe20003fc4070 */
[----:B------:R-:W-:Y:S01]  /*8810*/  @!P5 IMAD.MOV R36, RZ, RZ, -R36 ;  /* 0x000000ffff24d224 */ /* 0x000fe200078e0a24 */
[C---:B------:R-:W-:Y:S01]  /*8820*/  ISETP.GT.U32.AND P4, PT, R4.reuse, R38, PT ;  /* 0x000000260400720c */ /* 0x040fe20003f84070 */
[----:B------:R-:W-:Y:S01]  /*8830*/  @!P3 IMAD.IADD R37, R37, 0x1, -R4 ;  /* 0x000000012525b824 */ /* 0x000fe200078e0a04 */
[----:B------:R-:W-:Y:S01]  /*8840*/  ISETP.GT.U32.AND P3, PT, R4, R40, PT ;  /* 0x000000280400720c */ /* 0x000fe20003f64070 */
[----:B------:R-:W-:Y:S01]  /*8850*/  IMAD.HI.U32 R0, R3, R42, RZ ;  /* 0x0000002a03007227 */ /* 0x000fe200078e00ff */
[----:B------:R-:W-:Y:S01]  /*8860*/  ISETP.GE.AND P5, PT, R7, RZ, PT ;  /* 0x000000ff0700720c */ /* 0x000fe20003fa6270 */
[----:B------:R1:W-:Y:S01]  /*8870*/  STL [R1+0x3c1c], R34 ;  /* 0x003c1c2201007387 */ /* 0x0003e20000100800 */
[----:B------:R-:W-:Y:S01]  /*8880*/  LOP3.LUT R7, R12, 0x15c, RZ, 0xfc, !PT ;  /* 0x0000015c0c077812 */ /* 0x000fe200078efcff */
[----:B------:R-:W-:Y:S01]  /*8890*/  IMAD.MOV R5, RZ, RZ, -R0 ;  /* 0x000000ffff057224 */ /* 0x000fe200078e0a00 */
[----:B------:R-:W-:Y:S01]  /*88a0*/  IABS R29, R2 ;  /* 0x00000002001d7213 */ /* 0x000fe20000000000 */
[----:B------:R-:W-:Y:S01]  /*88b0*/  @!P2 IMAD.MOV R37, RZ, RZ, -R37 ;  /* 0x000000ffff25a224 */ /* 0x000fe200078e0a25 */
[----:B------:R-:W-:Y:S01]  /*88c0*/  IABS R43, R7 ;  /* 0x00000007002b7213 */ /* 0x000fe20000000000 */
[--C-:B------:R-:W-:Y:S01]  /*88d0*/  @!P6 IMAD.IADD R41, R41, 0x1, -R4.reuse ;  /* 0x000000012929e824 */ /* 0x100fe200078e0a04 */
[----:B------:R-:W-:Y:S01]  /*88e0*/  STL [R1+0x3c04], R35 ;  /* 0x003c042301007387 */ /* 0x000fe20000100800 */
[--C-:B------:R-:W-:Y:S01]  /*88f0*/  @!P4 IMAD.IADD R38, R38, 0x1, -R4.reuse ;  /* 0x000000012626c824 */ /* 0x100fe200078e0a04 */
[----:B------:R-:W-:Y:S01]  /*8900*/  ISETP.GE.AND P4, PT, R13, RZ, PT ;  /* 0x000000ff0d00720c */ /* 0x000fe20003f86270 */
[----:B------:R-:W-:Y:S01]  /*8910*/  @!P3 IMAD.IADD R40, R40, 0x1, -R4 ;  /* 0x000000012828b824 */ /* 0x000fe200078e0a04 */
[----:B------:R-:W-:Y:S01]  /*8920*/  ISETP.GT.U32.AND P6, PT, R4, R41, PT ;  /* 0x000000290400720c */ /* 0x000fe20003fc4070 */
[C---:B------:R-:W-:Y:S01]  /*8930*/  IMAD.HI.U32 R0, R3.reuse, R43, RZ ;  /* 0x0000002b03007227 */ /* 0x040fe200078e00ff */
[----:B------:R-:W-:Y:S01]  /*8940*/  LOP3.LUT R13, R12, 0x15e, RZ, 0xfc, !PT ;  /* 0x0000015e0c0d7812 */ /* 0x000fe200078efcff */
[----:B------:R2:W-:Y:S01]  /*8950*/  STL [R1+0x3c24], R36 ;  /* 0x003c242401007387 */ /* 0x0005e20000100800 */
[C---:B------:R-:W-:Y:S01]  /*8960*/  ISETP.GT.U32.AND P2, PT, R4.reuse, R40, PT ;  /* 0x000000280400720c */ /* 0x040fe20003f44070 */
[----:B------:R-:W-:Y:S01]  /*8970*/  IMAD.MOV R0, RZ, RZ, -R0 ;  /* 0x000000ffff007224 */ /* 0x000fe200078e0a00 */
[----:B------:R-:W-:Y:S01]  /*8980*/  IABS R44, R13 ;  /* 0x0000000d002c7213 */ /* 0x000fe20000000000 */
[----:B------:R-:W-:Y:S01]  /*8990*/  IMAD R42, R4, R5, R42 ;  /* 0x00000005042a7224 */ /* 0x000fe200078e022a */
[----:B------:R-:W-:Y:S01]  /*89a0*/  ISETP.GE.AND P3, PT, R10, RZ, PT ;  /* 0x000000ff0a00720c */ /* 0x000fe20003f66270 */
[----:B------:R-:W-:Y:S01]  /*89b0*/  IMAD R43, R4, R0, R43 ;  /* 0x00000000042b7224 */ /* 0x000fe200078e022b */
[C---:B------:R-:W-:Y:S01]  /*89c0*/  LOP3.LUT R10, R12.reuse, 0x164, RZ, 0xfc, !PT ;  /* 0x000001640c0a7812 */ /* 0x040fe200078efcff */
[----:B------:R-:W-:Y:S01]  /*89d0*/  IMAD.HI.U32 R5, R3, R44, RZ ;  /* 0x0000002c03057227 */ /* 0x000fe200078e00ff */
[----:B-1----:R-:W-:Y:S01]  /*89e0*/  LOP3.LUT R34, R12, 0x1da, RZ, 0xfc, !PT ;  /* 0x000001da0c227812 */ /* 0x002fe200078efcff */
[----:B------:R1:W-:Y:S01]  /*89f0*/  STL [R1+0x3c00], R37 ;  /* 0x003c002501007387 */ /* 0x0003e20000100800 */
[----:B------:R-:W-:Y:S01]  /*8a00*/  IABS R47, R10 ;  /* 0x0000000a002f7213 */ /* 0x000fe20000000000 */
[----:B------:R-:W-:Y:S01]  /*8a10*/  @!P1 IMAD.MOV R38, RZ, RZ, -R38 ;  /* 0x000000ffff269224 */ /* 0x000fe200078e0a26 */
[C---:B------:R-:W-:Y:S01]  /*8a20*/  ISETP.GT.U32.AND P1, PT, R4.reuse, R42, PT ;  /* 0x0000002a0400720c */ /* 0x040fe20003f24070 */
[--C-:B------:R-:W-:Y:S01]  /*8a30*/  @!P6 IMAD.IADD R41, R41, 0x1, -R4.reuse ;  /* 0x000000012929e824 */ /* 0x100fe200078e0a04 */
[----:B------:R-:W-:Y:S01]  /*8a40*/  ISETP.GT.U32.AND P6, PT, R4, R43, PT ;  /* 0x0000002b0400720c */ /* 0x000fe20003fc4070 */
[----:B------:R-:W-:Y:S01]  /*8a50*/  IMAD.MOV R5, RZ, RZ, -R5 ;  /* 0x000000ffff057224 */ /* 0x000fe200078e0a05 */
[----:B--2---:R-:W-:Y:S01]  /*8a60*/  LOP3.LUT R36, R12, 0x1d6, RZ, 0xfc, !PT ;  /* 0x000001d60c247812 */ /* 0x004fe200078efcff */
[----:B------:R-:W-:Y:S01]  /*8a70*/  @!P2 IMAD.IADD R40, R40, 0x1, -R4 ;  /* 0x000000012828a824 */ /* 0x000fe200078e0a04 */
[----:B------:R-:W-:Y:S01]  /*8a80*/  ISETP.GE.AND P2, PT, R13, RZ, PT ;  /* 0x000000ff0d00720c */ /* 0x000fe20003f46270 */
[----:B------:R-:W-:Y:S01]  /*8a90*/  IMAD R44, R4, R5, R44 ;  /* 0x00000005042c7224 */ /* 0x000fe200078e022c */
[C---:B------:R-:W-:Y:S01]  /*8aa0*/  LOP3.LUT R5, R12.reuse, 0x162, RZ, 0xfc, !PT ;  /* 0x000001620c057812 */ /* 0x040fe200078efcff */
[----:B------:R-:W-:Y:S01]  /*8ab0*/  @!P0 IMAD.MOV R39, RZ, RZ, -R39 ;  /* 0x000000ffff278224 */ /* 0x000fe200078e0a27 */
[----:B------:R-:W-:Y:S01]  /*8ac0*/  ISETP.GE.AND P0, PT, R7, RZ, PT ;  /* 0x000000ff0700720c */ /* 0x000fe20003f06270 */
[----:B------:R-:W-:Y:S01]  /*8ad0*/  @!P5 IMAD.MOV R40, RZ, RZ, -R40 ;  /* 0x000000ffff28d224 */ /* 0x000fe200078e0a28 */
[----:B------:R-:W-:Y:S01]  /*8ae0*/  LOP3.LUT R7, R12, 0x160, RZ, 0xfc, !PT ;  /* 0x000001600c077812 */ /* 0x000fe200078efcff */
[--C-:B------:R-:W-:Y:S01]  /*8af0*/  @!P1 IMAD.IADD R42, R42, 0x1, -R4.reuse ;  /* 0x000000012a2a9824 */ /* 0x100fe200078e0a04 */
[C---:B------:R-:W-:Y:S01]  /*8b00*/  ISETP.GT.U32.AND P5, PT, R4.reuse, R44, PT ;  /* 0x0000002c0400720c */ /* 0x040fe20003fa4070 */
[----:B------:R-:W-:Y:S01]  /*8b10*/  @!P6 IMAD.IADD R43, R43, 0x1, -R4 ;  /* 0x000000012b2be824 */ /* 0x000fe200078e0a04 */
[----:B------:R-:W-:Y:S01]  /*8b20*/  IABS R45, R7 ;  /* 0x00000007002d7213 */ /* 0x000fe20000000000 */
[----:B------:R-:W-:Y:S01]  /*8b30*/  @!P4 IMAD.MOV R41, RZ, RZ, -R41 ;  /* 0x000000ffff29c224 */ /* 0x000fe200078e0a29 */
[C---:B------:R-:W-:Y:S01]  /*8b40*/  ISETP.GT.U32.AND P1, PT, R4.reuse, R42, PT ;  /* 0x0000002a0400720c */ /* 0x040fe20003f24070 */
[----:B------:R2:W-:Y:S01]  /*8b50*/  STL [R1+0x3bfc], R39 ;  /* 0x003bfc2701007387 */ /* 0x0005e20000100800 */
[----:B------:R-:W-:Y:S01]  /*8b60*/  ISETP.GT.U32.AND P6, PT, R4, R43, PT ;  /* 0x0000002b0400720c */ /* 0x000fe20003fc4070 */
[----:B------:R-:W-:Y:S01]  /*8b70*/  IMAD.HI.U32 R0, R3, R45, RZ ;  /* 0x0000002d03007227 */ /* 0x000fe200078e00ff */
[----:B------:R-:W-:Y:S01]  /*8b80*/  IABS R46, R5 ;  /* 0x00000005002e7213 */ /* 0x000fe20000000000 */
[----:B------:R-:W-:Y:S01]  /*8b90*/  STL [R1+0x3bf8], R41 ;  /* 0x003bf82901007387 */ /* 0x000fe20000100800 */
[----:B------:R-:W-:Y:S01]  /*8ba0*/  ISETP.GE.AND P4, PT, R7, RZ, PT ;  /* 0x000000ff0700720c */ /* 0x000fe20003f86270 */
[----:B------:R-:W-:Y:S01]  /*8bb0*/  IMAD.MOV R7, RZ, RZ, -R0 ;  /* 0x000000ffff077224 */ /* 0x000fe200078e0a00 */
[----:B------:R-:W-:Y:S01]  /*8bc0*/  LOP3.LUT R13, R12, 0x16a, RZ, 0xfc, !PT ;  /* 0x0000016a0c0d7812 */ /* 0x000fe200078efcff */
[----:B------:R-:W-:Y:S01]  /*8bd0*/  @!P5 IMAD.IADD R44, R44, 0x1, -R4 ;  /* 0x000000012c2cd824 */ /* 0x000fe200078e0a04 */
[----:B------:R-:W-:Y:S01]  /*8be0*/  IABS R30, R36 ;  /* 0x00000024001e7213 */ /* 0x000fe20000000000 */
[----:B------:R-:W-:Y:S01]  /*8bf0*/  IMAD.HI.U32 R0, R3, R46, RZ ;  /* 0x0000002e03007227 */ /* 0x000fe200078e00ff */
[----:B------:R-:W-:-:S02]  /*8c00*/  IABS R50, R13 ;  /* 0x0000000d00327213 */ /* 0x000fc40000000000 */
[C---:B------:R-:W-:Y:S01]  /*8c10*/  ISETP.GT.U32.AND P5, PT, R4.reuse, R44, PT ;  /* 0x0000002c0400720c */ /* 0x040fe20003fa4070 */
[----:B------:R-:W-:Y:S01]  /*8c20*/  IMAD R45, R4, R7, R45 ;  /* 0x00000007042d7224 */ /* 0x000fe200078e022d */
        /* <DEDUP_REMOVED lines=8> */
[----:B------:R-:W-:-:S02]  /*8cb0*/  IABS R48, R0 ;  /* 0x0000000000307213 */ /* 0x000fc40000000000 */
[----:B------:R-:W-:Y:S01]  /*8cc0*/  LOP3.LUT R248, R12, 0x1dc, RZ, 0xfc, !PT ;  /* 0x000001dc0cf87812 */ /* 0x000fe200078efcff */
[----:B------:R-:W-:Y:S01]  /*8cd0*/  IMAD R46, R4, R7, R46 ;  /* 0x00000007042e7224 */ /* 0x000fe200078e022e */
[----:B------:R-:W-:Y:S01]  /*8ce0*/  LOP3.LUT R250, R12, 0x1de, RZ, 0xfc, !PT ;  /* 0x000001de0cfa7812 */ /* 0x000fe200078efcff */
[----:B------:R-:W-:Y:S01]  /*8cf0*/  IMAD.MOV R5, RZ, RZ, -R5 ;  /* 0x000000ffff057224 */ /* 0x000fe200078e0a05 */
[----:B------:R-:W-:Y:S01]  /*8d00*/  IABS R27, R248 ;  /* 0x000000f8001b7213 */ /* 0x000fe20000000000 */
[----:B------:R-:W-:Y:S01]  /*8d10*/  @!P0 IMAD.MOV R43, RZ, RZ, -R43 ;  /* 0x000000ffff2b8224 */ /* 0x000fe200078e0a2b */
[C---:B------:R-:W-:Y:S01]  /*8d20*/  ISETP.GT.U32.AND P0, PT, R4.reuse, R46, PT ;  /* 0x0000002e0400720c */ /* 0x040fe20003f04070 */
[----:B------:R-:W-:Y:S01]  /*8d30*/  IMAD R47, R4, R5, R47 ;  /* 0x00000005042f7224 */ /* 0x000fe200078e022f */
[----:B------:R-:W-:Y:S01]  /*8d40*/  IABS R26, R250 ;  /* 0x000000fa001a7213 */ /* 0x000fe20000000000 */
[----:B------:R-:W-:Y:S01]  /*8d50*/  @!P5 IMAD.IADD R44, R44, 0x1, -R4 ;  /* 0x000000012c2cd824 */ /* 0x000fe200078e0a04 */
[----:B------:R-:W-:Y:S01]  /*8d60*/  ISETP.GE.AND P5, PT, R0, RZ, PT ;  /* 0x000000ff0000720c */ /* 0x000fe20003fa6270 */
[----:B------:R-:W-:Y:S01]  /*8d70*/  @!P3 IMAD.MOV R42, RZ, RZ, -R42 ;  /* 0x000000ffff2ab224 */ /* 0x000fe200078e0a2a */
[----:B------:R-:W-:Y:S01]  /*8d80*/  ISETP.GE.AND P3, PT, R10, RZ, PT ;  /* 0x000000ff0a00720c */ /* 0x000fe20003f66270 */
[----:B------:R-:W-:Y:S01]  /*8d90*/  @!P6 IMAD.IADD R45, R45, 0x1, -R4 ;  /* 0x000000012d2de824 */ /* 0x000fe200078e0a04 */
[----:B------:R-:W-:Y:S01]  /*8da0*/  LOP3.LUT R10, R12, 0x168, RZ, 0xfc, !PT ;  /* 0x000001680c0a7812 */ /* 0x000fe200078efcff */
[----:B------:R-:W-:Y:S01]  /*8db0*/  @!P2 IMAD.MOV R44, RZ, RZ, -R44 ;  /* 0x000000ffff2ca224 */ /* 0x000fe200078e0a2c */
[C---:B------:R-:W-:Y:S01]  /*8dc0*/  ISETP.GT.U32.AND P2, PT, R4.reuse, R47, PT ;  /* 0x0000002f0400720c */ /* 0x040fe20003f44070 */
[C---:B------:R-:W-:Y:S01]  /*8dd0*/  IMAD.HI.U32 R0, R3.reuse, R48, RZ ;  /* 0x0000003003007227 */ /* 0x040fe200078e00ff */
[----:B------:R-:W-:Y:S01]  /*8de0*/  IABS R49, R10 ;  /* 0x0000000a00317213 */ /* 0x000fe20000000000 */
[----:B------:R3:W-:Y:S01]  /*8df0*/  STL [R1+0x3bf4], R43 ;  /* 0x003bf42b01007387 */ /* 0x0007e20000100800 */
[----:B------:R-:W-:Y:S01]  /*8e00*/  ISETP.GT.U32.AND P6, PT, R4, R45, PT ;  /* 0x0000002d0400720c */ /* 0x000fe20003fc4070 */
[----:B------:R-:W-:Y:S01]  /*8e10*/  @!P0 IMAD.IADD R46, R46, 0x1, -R4 ;  /* 0x000000012e2e8824 */ /* 0x000fe200078e0a04 */
[C---:B------:R-:W-:Y:S01]  /*8e20*/  LOP3.LUT R251, R12.reuse, 0x1e0, RZ, 0xfc, !PT ;  /* 0x000001e00cfb7812 */ /* 0x040fe200078efcff */
[----:B------:R-:W-:Y:S01]  /*8e30*/  IMAD.HI.U32 R5, R3, R49, RZ ;  /* 0x0000003103057227 */ /* 0x000fe200078e00ff */
[----:B------:R-:W-:-:S02]  /*8e40*/  LOP3.LUT R249, R12, 0x1e2, RZ, 0xfc, !PT ;  /* 0x000001e20cf97812 */ /* 0x000fc400078efcff */
[----:B------:R-:W-:Y:S01]  /*8e50*/  ISETP.GT.U32.AND P0, PT, R4, R46, PT ;  /* 0x0000002e0400720c */ /* 0x000fe20003f04070 */
[----:B------:R-:W-:Y:S01]  /*8e60*/  IMAD.MOV R5, RZ, RZ, -R5 ;  /* 0x000000ffff057224 */ /* 0x000fe200078e0a05 */
[----:B------:R-:W-:Y:S01]  /*8e70*/  IABS R25, R251 ;  /* 0x000000fb00197213 */ /* 0x000fe20000000000 */
[----:B------:R-:W-:Y:S01]  /*8e80*/  @!P2 IMAD.IADD R47, R47, 0x1, -R4 ;  /* 0x000000012f2fa824 */ /* 0x000fe200078e0a04 */
[----:B------:R-:W-:Y:S01]  /*8e90*/  IABS R24, R249 ;  /* 0x000000f900187213 */ /* 0x000fe20000000000 */
[----:B------:R-:W-:Y:S01]  /*8ea0*/  IMAD.MOV R7, RZ, RZ, -R0 ;  /* 0x000000ffff077224 */ /* 0x000fe200078e0a00 */
[----:B------:R-:W-:Y:S01]  /*8eb0*/  LOP3.LUT R33, R12, 0x1e4, RZ, 0xfc, !PT ;  /* 0x000001e40c217812 */ /* 0x000fe200078efcff */
[----:B------:R-:W-:Y:S01]  /*8ec0*/  @!P6 IMAD.IADD R45, R45, 0x1, -R4 ;  /* 0x000000012d2de824 */ /* 0x000fe200078e0a04 */
[C---:B------:R-:W-:Y:S01]  /*8ed0*/  ISETP.GT.U32.AND P2, PT, R4.reuse, R47, PT ;  /* 0x0000002f0400720c */ /* 0x040fe20003f44070 */
[----:B------:R-:W-:Y:S01]  /*8ee0*/  IMAD R49, R4, R5, R49 ;  /* 0x0000000504317224 */ /* 0x000fe200078e0231 */
[----:B------:R-:W-:Y:S01]  /*8ef0*/  ISETP.GE.AND P6, PT, R10, RZ, PT ;  /* 0x000000ff0a00720c */ /* 0x000fe20003fc6270 */
[----:B------:R-:W-:Y:S01]  /*8f00*/  IMAD R48, R4, R7, R48 ;  /* 0x0000000704307224 */ /* 0x000fe200078e0230 */
[----:B------:R-:W-:Y:S01]  /*8f10*/  LOP3.LUT R10, R12, 0x170, RZ, 0xfc, !PT ;  /* 0x000001700c0a7812 */ /* 0x000fe200078efcff */
[----:B------:R-:W-:Y:S01]  /*8f20*/  @!P4 IMAD.MOV R45, RZ, RZ, -R45 ;  /* 0x000000ffff2dc224 */ /* 0x000fe200078e0a2d */
[----:B------:R-:W-:Y:S01]  /*8f30*/  ISETP.GT.U32.AND P4, PT, R4, R49, PT ;  /* 0x000000310400720c */ /* 0x000fe20003f84070 */
[----:B------:R-:W-:Y:S01]  /*8f40*/  IMAD.HI.U32 R0, R3, R50, RZ ;  /* 0x0000003203007227 */ /* 0x000fe200078e00ff */
[----:B------:R-:W-:-:S02]  /*8f50*/  IABS R53, R10 ;  /* 0x0000000a00357213 */ /* 0x000fc40000000000 */
[----:B------:R-:W-:Y:S01]  /*8f60*/  IABS R23, R33 ;  /* 0x0000002100177213 */ /* 0x000fe20000000000 */
[----:B------:R-:W-:Y:S01]  /*8f70*/  IMAD.HI.U32 R5, R3, R51, RZ ;  /* 0x0000003303057227 */ /* 0x000fe200078e00ff */
[C---:B------:R-:W-:Y:S01]  /*8f80*/  LOP3.LUT R35, R12.reuse, 0x1e6, RZ, 0xfc, !PT ;  /* 0x000001e60c237812 */ /* 0x040fe200078efcff */
[----:B------:R3:W-:Y:S01]  /*8f90*/  STL [R1+0x3bf0], R45 ;  /* 0x003bf02d01007387 */ /* 0x0007e20000100800 */
[----:B-1----:R-:W-:Y:S01]  /*8fa0*/  LOP3.LUT R37, R12, 0x1e8, RZ, 0xfc, !PT ;  /* 0x000001e80c257812 */ /* 0x002fe200078efcff */
[----:B------:R-:W-:Y:S01]  /*8fb0*/  @!P0 IMAD.IADD R46, R46, 0x1, -R4 ;  /* 0x000000012e2e8824 */ /* 0x000fe200078e0a04 */
[----:B------:R-:W-:Y:S01]  /*8fc0*/  ISETP.GT.U32.AND P0, PT, R4, R48, PT ;  /* 0x000000300400720c */ /* 0x000fe20003f04070 */
[----:B------:R-:W-:Y:S01]  /*8fd0*/  IMAD.MOV R7, RZ, RZ, -R0 ;  /* 0x000000ffff077224 */ /* 0x000fe200078e0a00 */
[----:B------:R-:W-:Y:S01]  /*8fe0*/  IABS R22, R35 ;  /* 0x0000002300167213 */ /* 0x000fe20000000000 */
[----:B------:R-:W-:Y:S01]  /*8ff0*/  IMAD.MOV R5, RZ, RZ, -R5 ;  /* 0x000000ffff057224 */ /* 0x000fe200078e0a05 */
[----:B--2---:R-:W-:Y:S01]  /*9000*/  LOP3.LUT R39, R12, 0x1ea, RZ, 0xfc, !PT ;  /* 0x000001ea0c277812 */ /* 0x004fe200078efcff */
[----:B------:R-:W-:Y:S01]  /*9010*/  IMAD R50, R4, R7, R50 ;  /* 0x0000000704327224 */ /* 0x000fe200078e0232 */
[----:B------:R-:W-:Y:S01]  /*9020*/  LOP3.LUT R7, R12, 0x16e, RZ, 0xfc, !PT ;  /* 0x0000016e0c077812 */ /* 0x000fe200078efcff */
[C---:B------:R-:W-:Y:S01]  /*9030*/  IMAD R51, R4.reuse, R5, R51 ;  /* 0x0000000504337224 */ /* 0x040fe200078e0233 */
[----:B------:R-:W-:Y:S01]  /*9040*/  IABS R21, R37 ;  /* 0x0000002500157213 */ /* 0x000fe20000000000 */
[--C-:B------:R-:W-:Y:S01]  /*9050*/  @!P2 IMAD.IADD R47, R47, 0x1, -R4.reuse ;  /* 0x000000012f2fa824 */ /* 0x100fe200078e0a04 */
[----:B------:R-:W-:Y:S01]  /*9060*/  IABS R52, R7 ;  /* 0x0000000700347213 */ /* 0x000fe20000000000 */
[--C-:B------:R-:W-:Y:S01]  /*9070*/  @!P4 IMAD.IADD R49, R49, 0x1, -R4.reuse ;  /* 0x000000013131c824 */ /* 0x100fe200078e0a04 */
[C---:B------:R-:W-:Y:S01]  /*9080*/  ISETP.GT.U32.AND P2, PT, R4.reuse, R50, PT ;  /* 0x000000320400720c */ /* 0x040fe20003f44070 */
[----:B------:R-:W-:Y:S01]  /*9090*/  @!P3 IMAD.MOV R47, RZ, RZ, -R47 ;  /* 0x000000ffff2fb224 */ /* 0x000fe200078e0a2f */
[----:B------:R-:W-:Y:S01]  /*90a0*/  ISETP.GT.U32.AND P3, PT, R4, R51, PT ;  /* 0x000000330400720c */ /* 0x000fe20003f64070 */
[----:B------:R-:W-:Y:S01]  /*90b0*/  @!P0 IMAD.IADD R48, R48, 0x1, -R4 ;  /* 0x0000000130308824 */ /* 0x000fe200078e0a04 */
[C---:B------:R-:W-:Y:S01]  /*90c0*/  ISETP.GT.U32.AND P4, PT, R4.reuse, R49, PT ;  /* 0x000000310400720c */ /* 0x040fe20003f84070 */
[----:B------:R-:W-:Y:S01]  /*90d0*/  IMAD.HI.U32 R0, R3, R52, RZ ;  /* 0x0000003403007227 */ /* 0x000fe200078e00ff */
[----:B------:R-:W-:Y:S01]  /*90e0*/  IABS R20, R39 ;  /* 0x0000002700147213 */ /* 0x000fe20000000000 */
[----:B------:R1:W-:Y:S01]  /*90f0*/  STL [R1+0x3bec], R47 ;  /* 0x003bec2f01007387 */ /* 0x0003e20000100800 */
[----:B------:R-:W-:Y:S01]  /*9100*/  ISETP.GT.U32.AND P0, PT, R4, R48, PT ;  /* 0x000000300400720c */ /* 0x000fe20003f04070 */
[----:B------:R-:W-:Y:S01]  /*9110*/  IMAD.MOV R5, RZ, RZ, -R0 ;  /* 0x000000ffff057224 */ /* 0x000fe200078e0a00 */
[----:B---3--:R-:W-:Y:S01]  /*9120*/  LOP3.LUT R43, R12, 0x1ee, RZ, 0xfc, !PT ;  /* 0x000001ee0c2b7812 */ /* 0x008fe200078efcff */
[----:B------:R-:W-:Y:S01]  /*9130*/  @!P1 IMAD.MOV R46, RZ, RZ, -R46 ;  /* 0x000000ffff2e9224 */ /* 0x000fe200078e0a2e */
[----:B------:R-:W-:Y:S01]  /*9140*/  ISETP.GE.AND P1, PT, R13, RZ, PT ;  /* 0x000000ff0d00720c */ /* 0x000fe20003f26270 */
[----:B------:R-:W-:Y:S01]  /*9150*/  IMAD R52, R4, R5, R52 ;  /* 0x0000000504347224 */ /* 0x000fe200078e0234 */
[C---:B------:R-:W-:Y:S01]  /*9160*/  LOP3.LUT R13, R12.reuse, 0x172, RZ, 0xfc, !PT ;  /* 0x000001720c0d7812 */ /* 0x040fe200078efcff */
[--C-:B------:R-:W-:Y:S01]  /*9170*/  @!P3 IMAD.IADD R51, R51, 0x1, -R4.reuse ;  /* 0x000000013333b824 */ /* 0x100fe200078e0a04 */
[----:B------:R-:W-:Y:S01]  /*9180*/  LOP3.LUT R45, R12, 0x1f0, RZ, 0xfc, !PT ;  /* 0x000001f00c2d7812 */ /* 0x000fe200078efcff */
[----:B------:R-:W-:Y:S01]  /*9190*/  @!P4 IMAD.IADD R49, R49, 0x1, -R4 ;  /* 0x000000013131c824 */ /* 0x000fe200078e0a04 */
[----:B------:R-:W-:Y:S01]  /*91a0*/  IABS R54, R13 ;  /* 0x0000000d00367213 */ /* 0x000fe20000000000 */
[----:B------:R-:W-:Y:S01]  /*91b0*/  IMAD.HI.U32 R0, R3, R53, RZ ;  /* 0x0000003503007227 */ /* 0x000fe200078e00ff */
[----:B------:R-:W-:-:S02]  /*91c0*/  ISETP.GT.U32.AND P4, PT, R4, R52, PT ;  /* 0x000000340400720c */ /* 0x000fc40003f84070 */
[----:B------:R-:W-:Y:S01]  /*91d0*/  ISETP.GT.U32.AND P3, PT, R4, R51, PT ;  /* 0x000000330400720c */ /* 0x000fe20003f64070 */
[----:B------:R-:W-:Y:S01]  /*91e0*/  @!P0 IMAD.IADD R48, R48, 0x1, -R4 ;  /* 0x0000000130308824 */ /* 0x000fe200078e0a04 */
[----:B------:R-:W-:Y:S01]  /*91f0*/  ISETP.GE.AND P0, PT, R14, RZ, PT ;  /* 0x000000ff0e00720c */ /* 0x000fe20003f06270 */
[----:B------:R-:W-:Y:S01]  /*9200*/  IMAD.HI.U32 R5, R3, R54, RZ ;  /* 0x0000003603057227 */ /* 0x000fe200078e00ff */
[----:B------:R-:W-:Y:S02]  /*9210*/  LOP3.LUT R14, R12, 0x182, RZ, 0xfc, !PT ;  /* 0x000001820c0e7812 */ /* 0x000fe400078efcff */
[----:B------:R-:W-:Y:S01]  /*9220*/  IABS R18, R43 ;  /* 0x0000002b00127213 */ /* 0x000fe20000000000 */
[----:B------:R-:W-:Y:S01]  /*9230*/  IMAD.MOV R5, RZ, RZ, -R5 ;  /* 0x000000ffff057224 */ /* 0x000fe200078e0a05 */
[----:B------:R-:W-:Y:S01]  /*9240*/  IABS R62, R14 ;  /* 0x0000000e003e7213 */ /* 0x000fe20000000000 */
[----:B------:R-:W-:Y:S01]  /*9250*/  IMAD.MOV R0, RZ, RZ, -R0 ;  /* 0x000000ffff007224 */ /* 0x000fe200078e0a00 */
[----:B------:R-:W-:Y:S01]  /*9260*/  IABS R17, R45 ;  /* 0x0000002d00117213 */ /* 0x000fe20000000000 */
[----:B------:R-:W-:Y:S01]  /*9270*/  @!P4 IMAD.IADD R52, R52, 0x1, -R4 ;  /* 0x000000013434c824 */ /* 0x000fe200078e0a04 */
[----:B------:R-:W-:Y:S01]  /*9280*/  LOP3.LUT R41, R12, 0x1ec, RZ, 0xfc, !PT ;  /* 0x000001ec0c297812 */ /* 0x000fe200078efcff */
[----:B------:R-:W-:Y:S01]  /*9290*/  IMAD R54, R4, R5, R54 ;  /* 0x0000000504367224 */ /* 0x000fe200078e0236 */
[----:B------:R-:W-:Y:S01]  /*92a0*/  LOP3.LUT R5, R12, 0x176, RZ, 0xfc, !PT ;  /* 0x000001760c057812 */ /* 0x000fe200078efcff */
[----:B------:R-:W-:Y:S01]  /*92b0*/  @!P3 IMAD.IADD R51, R51, 0x1, -R4 ;  /* 0x000000013333b824 */ /* 0x000fe200078e0a04 */
[C---:B------:R-:W-:Y:S01]  /*92c0*/  ISETP.GT.U32.AND P4, PT, R4.reuse, R52, PT ;  /* 0x000000340400720c */ /* 0x040fe20003f84070 */
[----:B------:R-:W-:Y:S01]  /*92d0*/  @!P5 IMAD.MOV R48, RZ, RZ, -R48 ;  /* 0x000000ffff30d224 */ /* 0x000fe200078e0a30 */
[----:B------:R-:W-:Y:S01]  /*92e0*/  ISETP.GE.AND P5, PT, R7, RZ, PT ;  /* 0x000000ff0700720c */ /* 0x000fe20003fa6270 */
[----:B------:R-:W-:Y:S01]  /*92f0*/  @!P0 IMAD.MOV R51, RZ, RZ, -R51 ;  /* 0x000000ffff338224 */ /* 0x000fe200078e0a33 */
[----:B------:R-:W-:Y:S01]  /*9300*/  ISETP.GT.U32.AND P0, PT, R4, R54, PT ;  /* 0x000000360400720c */ /* 0x000fe20003f04070 */
[--C-:B------:R-:W-:Y:S01]  /*9310*/  @!P2 IMAD.IADD R50, R50, 0x1, -R4.reuse ;  /* 0x000000013232a824 */ /* 0x100fe200078e0a04 */
[----:B------:R-:W-:Y:S01]  /*9320*/  IABS R56, R5 ;  /* 0x0000000500387213 */ /* 0x000fe20000000000 */
[----:B------:R-:W-:Y:S01]  /*9330*/  IMAD R53, R4, R0, R53 ;  /* 0x0000000004357224 */ /* 0x000fe200078e0235 */
[----:B------:R-:W-:Y:S01]  /*9340*/  LOP3.LUT R0, R12, 0x174, RZ, 0xfc, !PT ;  /* 0x000001740c007812 */ /* 0x000fe200078efcff */
[----:B------:R-:W-:Y:S01]  /*9350*/  @!P6 IMAD.MOV R49, RZ, RZ, -R49 ;  /* 0x000000ffff31e224 */ /* 0x000fe200078e0a31 */
[C---:B------:R-:W-:Y:S01]  /*9360*/  ISETP.GT.U32.AND P2, PT, R4.reuse, R50, PT ;  /* 0x000000320400720c */ /* 0x040fe20003f44070 */
[----:B------:R-:W-:Y:S01]  /*9370*/  STL [R1+0x3bdc], R48 ;  /* 0x003bdc3001007387 */ /* 0x000fe20000100800 */
[----:B------:R-:W-:Y:S01]  /*9380*/  ISETP.GT.U32.AND P3, PT, R4, R53, PT ;  /* 0x000000350400720c */ /* 0x000fe20003f64070 */
[--C-:B------:R-:W-:Y:S01]  /*9390*/  @!P4 IMAD.IADD R52, R52, 0x1, -R4.reuse ;  /* 0x000000013434c824 */ /* 0x100fe200078e0a04 */
[----:B------:R-:W-:Y:S01]  /*93a0*/  ISETP.GE.AND P4, PT, R5, RZ, PT ;  /* 0x000000ff0500720c */ /* 0x000fe20003f86270 */
[----:B------:R-:W-:Y:S01]  /*93b0*/  IMAD.HI.U32 R5, R3, R56, RZ ;  /* 0x0000003803057227 */ /* 0x000fe200078e00ff */
[----:B------:R-:W-:Y:S01]  /*93c0*/  IABS R55, R0 ;  /* 0x0000000000377213 */ /* 0x000fe20000000000 */
[----:B------:R-:W-:Y:S01]  /*93d0*/  STL [R1+0x3bd8], R49 ;  /* 0x003bd83101007387 */ /* 0x000fe20000100800 */
[----:B------:R-:W-:Y:S01]  /*93e0*/  ISETP.GE.AND P6, PT, R10, RZ, PT ;  /* 0x000000ff0a00720c */ /* 0x000fe20003fc6270 */
[----:B------:R-:W-:Y:S01]  /*93f0*/  @!P0 IMAD.IADD R54, R54, 0x1, -R4 ;  /* 0x0000000136368824 */ /* 0x000fe200078e0a04 */
[C---:B------:R-:W-:Y:S01]  /*9400*/  LOP3.LUT R10, R12.reuse, 0x17a, RZ, 0xfc, !PT ;  /* 0x0000017a0c0a7812 */ /* 0x040fe200078efcff */
[----:B------:R-:W-:Y:S01]  /*9410*/  @!P5 IMAD.MOV R52, RZ, RZ, -R52 ;  /* 0x000000ffff34d224 */ /* 0x000fe200078e0a34 */
[----:B------:R-:W-:Y:S01]  /*9420*/  LOP3.LUT R7, R12, 0x178, RZ, 0xfc, !PT ;  /* 0x000001780c077812 */ /* 0x000fe200078efcff */
[--C-:B------:R-:W-:Y:S01]  /*9430*/  @!P2 IMAD.IADD R50, R50, 0x1, -R4.reuse ;  /* 0x000000013232a824 */ /* 0x100fe200078e0a04 */
[----:B------:R-:W-:Y:S01]  /*9440*/  ISETP.GT.U32.AND P5, PT, R4, R54, PT ;  /* 0x000000360400720c */ /* 0x000fe20003fa4070 */
[----:B------:R-:W-:Y:S01]  /*9450*/  @!P3 IMAD.IADD R53, R53, 0x1, -R4 ;  /* 0x000000013535b824 */ /* 0x000fe200078e0a04 */
[----:B------:R-:W-:Y:S01]  /*9460*/  IABS R58, R10 ;  /* 0x0000000a003a7213 */ /* 0x000fe20000000000 */
[----:B------:R-:W-:Y:S01]  /*9470*/  IMAD.MOV R5, RZ, RZ, -R5 ;  /* 0x000000ffff057224 */ /* 0x000fe200078e0a05 */
[----:B------:R-:W-:Y:S01]  /*9480*/  IABS R57, R7 ;  /* 0x0000000700397213 */ /* 0x000fe20000000000 */
[----:B------:R-:W-:Y:S01]  /*9490*/  @!P1 IMAD.MOV R50, RZ, RZ, -R50 ;  /* 0x000000ffff329224 */ /* 0x000fe200078e0a32 */
[----:B------:R-:W-:Y:S01]  /*94a0*/  ISETP.GE.AND P1, PT, R0, RZ, PT ;  /* 0x000000ff0000720c */ /* 0x000fe20003f26270 */
[C---:B------:R-:W-:Y:S01]  /*94b0*/  IMAD R56, R4.reuse, R5, R56 ;  /* 0x0000000504387224 */ /* 0x040fe200078e0238 */
[----:B------:R-:W-:Y:S01]  /*94c0*/  ISETP.GT.U32.AND P3, PT, R4, R53, PT ;  /* 0x000000350400720c */ /* 0x000fe20003f64070 */
[----:B------:R-:W-:Y:S01]  /*94d0*/  IMAD.HI.U32 R0, R3, R55, RZ ;  /* 0x0000003703007227 */ /* 0x000fe200078e00ff */
[----:B------:R-:W-:Y:S01]  /*94e0*/  ISETP.GE.AND P2, PT, R13, RZ, PT ;  /* 0x000000ff0d00720c */ /* 0x000fe20003f46270 */
[----:B------:R2:W-:Y:S01]  /*94f0*/  STL [R1+0x3be0], R50 ;  /* 0x003be03201007387 */ /* 0x0005e20000100800 */
[----:B------:R-:W-:Y:S01]  /*9500*/  ISETP.GE.AND P0, PT, R7, RZ, PT ;  /* 0x000000ff0700720c */ /* 0x000fe20003f06270 */
[----:B------:R-:W-:Y:S01]  /*9510*/  @!P5 IMAD.IADD R54, R54, 0x1, -R4 ;  /* 0x000000013636d824 */ /* 0x000fe200078e0a04 */
[----:B------:R-:W-:Y:S01]  /*9520*/  ISETP.GT.U32.AND P5, PT, R4, R56, PT ;  /* 0x000000380400720c */ /* 0x000fe20003fa4070 */
[----:B------:R-:W-:Y:S01]  /*9530*/  IMAD.MOV R0, RZ, RZ, -R0 ;  /* 0x000000ffff007224 */ /* 0x000fe200078e0a00 */
[C---:B------:R-:W-:Y:S01]  /*9540*/  LOP3.LUT R7, R12.reuse, 0x17c, RZ, 0xfc, !PT ;  /* 0x0000017c0c077812 */ /* 0x040fe200078efcff */
[----:B------:R-:W-:Y:S01]  /*9550*/  IMAD.HI.U32 R5, R3, R58, RZ ;  /* 0x0000003a03057227 */ /* 0x000fe200078e00ff */
[----:B------:R-:W-:Y:S01]  /*9560*/  LOP3.LUT R13, R12, 0x180, RZ, 0xfc, !PT ;  /* 0x000001800c0d7812 */ /* 0x000fe200078efcff */
[----:B------:R3:W-:Y:S01]  /*9570*/  STL [R1+0x3be4], R51 ;  /* 0x003be43301007387 */ /* 0x0007e20000100800 */
[----:B------:R-:W-:Y:S01]  /*9580*/  IABS R59, R7 ;  /* 0x00000007003b7213 */ /* 0x000fe20000000000 */
[----:B------:R-:W-:Y:S01]  /*9590*/  IMAD R55, R4, R0, R55 ;  /* 0x0000000004377224 */ /* 0x000fe200078e0237 */
[----:B------:R-:W-:Y:S01]  /*95a0*/  IABS R61, R13 ;  /* 0x0000000d003d7213 */ /* 0x000fe20000000000 */
[--C-:B------:R-:W-:Y:S01]  /*95b0*/  @!P3 IMAD.IADD R53, R53, 0x1, -R4.reuse ;  /* 0x000000013535b824 */ /* 0x100fe200078e0a04 */
[----:B-1----:R-:W-:Y:S01]  /*95c0*/  LOP3.LUT R47, R12, 0x1f2, RZ, 0xfc, !PT ;  /* 0x000001f20c2f7812 */ /* 0x002fe200078efcff */
[----:B------:R-:W-:Y:S01]  /*95d0*/  IMAD.MOV R5, RZ, RZ, -R5 ;  /* 0x000000ffff057224 */ /* 0x000fe200078e0a05 */
[----:B------:R-:W-:Y:S01]  /*95e0*/  ISETP.GT.U32.AND P3, PT, R4, R55, PT ;  /* 0x000000370400720c */ /* 0x000fe20003f64070 */
[----:B------:R-:W-:Y:S01]  /*95f0*/  @!P5 IMAD.IADD R56, R56, 0x1, -R4 ;  /* 0x000000013838d824 */ /* 0x000fe200078e0a04 */
[----:B------:R-:W-:Y:S01]  /*9600*/  IABS R19, R41 ;  /* 0x0000002900137213 */ /* 0x000fe20000000000 */
[C---:B------:R-:W-:Y:S01]  /*9610*/  IMAD R58, R4.reuse, R5, R58 ;  /* 0x00000005043a7224 */ /* 0x040fe200078e023a */
[----:B------:R1:W-:Y:S01]  /*9620*/  STL [R1+0x3be8], R52 ;  /* 0x003be83401007387 */ /* 0x0003e20000100800 */
[----:B------:R-:W-:Y:S01]  /*9630*/  IMAD.HI.U32 R0, R3, R57, RZ ;  /* 0x0000003903007227 */ /* 0x000fe200078e00ff */
[----:B------:R-:W-:-:S02]  /*9640*/  ISETP.GT.U32.AND P5, PT, R4, R56, PT ;  /* 0x000000380400720c */ /* 0x000fc40003fa4070 */
[C---:B--2---:R-:W-:Y:S01]  /*9650*/  LOP3.LUT R50, R12.reuse, 0x1f8, RZ, 0xfc, !PT ;  /* 0x000001f80c327812 */ /* 0x044fe200078efcff */
[----:B------:R-:W-:Y:S01]  /*9660*/  IMAD.MOV R0, RZ, RZ, -R0 ;  /* 0x000000ffff007224 */ /* 0x000fe200078e0a00 */
[----:B---3--:R-:W-:Y:S01]  /*9670*/  LOP3.LUT R51, R12, 0x1f6, RZ, 0xfc, !PT ;  /* 0x000001f60c337812 */ /* 0x008fe200078efcff */
[----:B------:R-:W-:Y:S01]  /*9680*/  @!P6 IMAD.MOV R53, RZ, RZ, -R53 ;  /* 0x000000ffff35e224 */ /* 0x000fe200078e0a35 */
[----:B------:R-:W-:Y:S01]  /*9690*/  ISETP.GE.AND P6, PT, R10, RZ, PT ;  /* 0x000000ff0a00720c */ /* 0x000fe20003fc6270 */
[----:B------:R-:W-:Y:S01]  /*96a0*/  @!P3 IMAD.IADD R55, R55, 0x1, -R4 ;  /* 0x000000013737b824 */ /* 0x000fe200078e0a04 */
[----:B------:R-:W-:Y:S01]  /*96b0*/  LOP3.LUT R10, R12, 0x17e, RZ, 0xfc, !PT ;  /* 0x0000017e0c0a7812 */ /* 0x000fe200078efcff */
[----:B------:R-:W-:Y:S01]  /*96c0*/  IMAD R57, R4, R0, R57 ;  /* 0x0000000004397224 */ /* 0x000fe200078e0239 */
[----:B-1----:R-:W-:Y:S01]  /*96d0*/  LOP3.LUT R52, R12, 0x1f4, RZ, 0xfc, !PT ;  /* 0x000001f40c347812 */ /* 0x002fe200078efcff */
[----:B------:R-:W-:Y:S01]  /*96e0*/  IMAD.HI.U32 R0, R3, R59, RZ ;  /* 0x0000003b03007227 */ /* 0x000fe200078e00ff */
[----:B------:R-:W-:-:S02]  /*96f0*/  ISETP.GT.U32.AND P3, PT, R4, R55, PT ;  /* 0x000000370400720c */ /* 0x000fc40003f64070 */
[----:B------:R-:W-:Y:S01]  /*9700*/  IABS R60, R10 ;  /* 0x0000000a003c7213 */ /* 0x000fe20000000000 */
[----:B------:R-:W-:Y:S01]  /*9710*/  @!P5 IMAD.IADD R56, R56, 0x1, -R4 ;  /* 0x000000013838d824 */ /* 0x000fe200078e0a04 */
[----:B------:R-:W-:Y:S01]  /*9720*/  ISETP.GT.U32.AND P5, PT, R4, R58, PT ;  /* 0x0000003a0400720c */ /* 0x000fe20003fa4070 */
[----:B------:R-:W-:-:S04]  /*9730*/  IMAD.HI.U32 R5, R3, R61, RZ ;  /* 0x0000003d03057227 */ /* 0x000fc800078e00ff */
[----:B------:R-:W-:Y:S02]  /*9740*/  IMAD.MOV R0, RZ, RZ, -R0 ;  /* 0x000000ffff007224 */ /* 0x000fe400078e0a00 */
[----:B------:R-:W-:Y:S02]  /*9750*/  IMAD.MOV R5, RZ, RZ, -R5 ;  /* 0x000000ffff057224 */ /* 0x000fe400078e0a05 */
[----:B------:R-:W-:Y:S01]  /*9760*/  @!P3 IMAD.IADD R55, R55, 0x1, -R4 ;  /* 0x000000013737b824 */ /* 0x000fe200078e0a04 */
[----:B------:R-:W-:Y:S01]  /*9770*/  ISETP.GT.U32.AND P3, PT, R4, R57, PT ;  /* 0x000000390400720c */ /* 0x000fe20003f64070 */
[----:B------:R-:W-:Y:S02]  /*9780*/  @!P4 IMAD.MOV R56, RZ, RZ, -R56 ;  /* 0x000000ffff38c224 */ /* 0x000fe400078e0a38 */
[----:B------:R-:W-:Y:S02]  /*9790*/  @!P5 IMAD.IADD R58, R58, 0x1, -R4 ;  /* 0x000000013a3ad824 */ /* 0x000fe400078e0a04 */
[----:B------:R-:W-:-:S02]  /*97a0*/  IMAD R59, R4, R0, R59 ;  /* 0x00000000043b7224 */ /* 0x000fc400078e023b */
[C---:B------:R-:W-:Y:S01]  /*97b0*/  IMAD R61, R4.reuse, R5, R61 ;  /* 0x00000005043d7224 */ /* 0x040fe200078e023d */
[----:B------:R-:W-:Y:S01]  /*97c0*/  ISETP.GT.U32.AND P5, PT, R4, R58, PT ;  /* 0x0000003a0400720c */ /* 0x000fe20003fa4070 */
[----:B------:R-:W-:-:S04]  /*97d0*/  IMAD.HI.U32 R0, R3, R60, RZ ;  /* 0x0000003c03007227 */ /* 0x000fc800078e00ff */
[----:B------:R-:W-:Y:S01]  /*97e0*/  @!P3 IMAD.IADD R57, R57, 0x1, -R4 ;  /* 0x000000013939b824 */ /* 0x000fe200078e0a04 */
[----:B------:R-:W-:Y:S01]  /*97f0*/  ISETP.GE.AND P3, PT, R10, RZ, PT ;  /* 0x000000ff0a00720c */ /* 0x000fe20003f66270 */
[----:B------:R-:W-:Y:S01]  /*9800*/  @!P2 IMAD.MOV R54, RZ, RZ, -R54 ;  /* 0x000000ffff36a224 */ /* 0x000fe200078e0a36 */
[----:B------:R-:W-:Y:S01]  /*9810*/  ISETP.GE.AND P2, PT, R7, RZ, PT ;  /* 0x000000ff0700720c */ /* 0x000fe20003f46270 */
[----:B------:R-:W-:Y:S01]  /*9820*/  IMAD.MOV R7, RZ, RZ, -R0 ;  /* 0x000000ffff077224 */ /* 0x000fe200078e0a00 */
[C---:B------:R-:W-:Y:S01]  /*9830*/  ISETP.GT.U32.AND P4, PT, R4.reuse, R57, PT ;  /* 0x000000390400720c */ /* 0x040fe20003f84070 */
[----:B------:R-:W-:Y:S01]  /*9840*/  @!P1 IMAD.MOV R55, RZ, RZ, -R55 ;  /* 0x000000ffff379224 */ /* 0x000fe200078e0a37 */
[----:B------:R-:W-:Y:S01]  /*9850*/  ISETP.GT.U32.AND P1, PT, R4, R59, PT ;  /* 0x0000003b0400720c */ /* 0x000fe20003f24070 */
[----:B------:R-:W-:Y:S01]  /*9860*/  @!P5 IMAD.IADD R58, R58, 0x1, -R4 ;  /* 0x000000013a3ad824 */ /* 0x000fe200078e0a04 */
[C---:B------:R-:W-:Y:S01]  /*9870*/  ISETP.GT.U32.AND P5, PT, R4.reuse, R61, PT ;  /* 0x0000003d0400720c */ /* 0x040fe20003fa4070 */
[----:B------:R-:W-:Y:S01]  /*9880*/  IMAD R60, R4, R7, R60 ;  /* 0x00000007043c7224 */ /* 0x000fe200078e023c */
[----:B------:R-:W-:Y:S01]  /*9890*/  LOP3.LUT R10, R12, 0x184, RZ, 0xfc, !PT ;  /* 0x000001840c0a7812 */ /* 0x000fe200078efcff */
[----:B------:R-:W-:-:S03]  /*98a0*/  IMAD.HI.U32 R0, R3, R62, RZ ;  /* 0x0000003e03007227 */ /* 0x000fc600078e00ff */
[----:B------:R-:W-:Y:S01]  /*98b0*/  IABS R63, R10 ;  /* 0x0000000a003f7213 */ /* 0x000fe20000000000 */
[----:B------:R-:W-:Y:S02]  /*98c0*/  IMAD.MOV R5, RZ, RZ, -R0 ;  /* 0x000000ffff057224 */ /* 0x000fe400078e0a00 */
[----:B------:R-:W-:Y:S01]  /*98d0*/  @!P4 IMAD.IADD R57, R57, 0x1, -R4 ;  /* 0x000000013939c824 */ /* 0x000fe200078e0a04 */
[----:B------:R-:W-:Y:S01]  /*98e0*/  ISETP.GT.U32.AND P4, PT, R4, R60, PT ;  /* 0x0000003c0400720c */ /* 0x000fe20003f84070 */
[----:B------:R-:W-:-:S04]  /*98f0*/  IMAD.HI.U32 R0, R3, R63, RZ ;  /* 0x0000003f03007227 */ /* 0x000fc800078e00ff */
[----:B------:R-:W-:Y:S01]  /*9900*/  @!P5 IMAD.IADD R61, R61, 0x1, -R4 ;  /* 0x000000013d3dd824 */ /* 0x000fe200078e0a04 */
[----:B------:R-:W-:Y:S01]  /*9910*/  ISETP.GE.AND P5, PT, R14, RZ, PT ;  /* 0x000000ff0e00720c */ /* 0x000fe20003fa6270 */
[----:B------:R-:W-:Y:S02]  /*9920*/  @!P6 IMAD.MOV R58, RZ, RZ, -R58 ;  /* 0x000000ffff3ae224 */ /* 0x000fe400078e0a3a */
[----:B------:R-:W-:Y:S01]  /*9930*/  @!P1 IMAD.IADD R59, R59, 0x1, -R4 ;  /* 0x000000013b3b9824 */ /* 0x000fe200078e0a04 */
[C---:B------:R-:W-:Y:S01]  /*9940*/  ISETP.GT.U32.AND P6, PT, R4.reuse, R61, PT ;  /* 0x0000003d0400720c */ /* 0x040fe20003fc4070 */
[----:B------:R-:W-:Y:S02]  /*9950*/  IMAD.MOV R7, RZ, RZ, -R0 ;  /* 0x000000ffff077224 */ /* 0x000fe400078e0a00 */
[----:B------:R-:W-:Y:S01]  /*9960*/  IMAD.HI.U32 R0, R3, R65, RZ ;  /* 0x0000004103007227 */ /* 0x000fe200078e00ff */
[----:B------:R-:W-:-:S03]  /*9970*/  ISETP.GT.U32.AND P1, PT, R4, R59, PT ;  /* 0x0000003b0400720c */ /* 0x000fc60003f24070 */
[----:B------:R-:W-:Y:S02]  /*9980*/  @!P4 IMAD.IADD R60, R60, 0x1, -R4 ;  /* 0x000000013c3cc824 */ /* 0x000fe400078e0a04 */
[----:B------:R-:W-:Y:S02]  /*9990*/  IMAD.MOV R0, RZ, RZ, -R0 ;  /* 0x000000ffff007224 */ /* 0x000fe400078e0a00 */
[C---:B------:R-:W-:Y:S01]  /*99a0*/  IMAD R62, R4.reuse, R5, R62 ;  /* 0x00000005043e7224 */ /* 0x040fe200078e023e */
[C---:B------:R-:W-:Y:S01]  /*99b0*/  ISETP.GT.U32.AND P4, PT, R4.reuse, R60, PT ;  /* 0x0000003c0400720c */ /* 0x040fe20003f84070 */
[C---:B------:R-:W-:Y:S02]  /*99c0*/  IMAD R65, R4.reuse, R0, R65 ;  /* 0x0000000004417224 */ /* 0x040fe400078e0241 */
[----:B------:R-:W-:Y:S02]  /*99d0*/  @!P6 IMAD.IADD R61, R61, 0x1, -R4 ;  /* 0x000000013d3de824 */ /* 0x000fe400078e0a04 */
[----:B------:R-:W-:Y:S01]  /*99e0*/  IMAD.HI.U32 R5, R3, R64, RZ ;  /* 0x0000004003057227 */ /* 0x000fe200078e00ff */
[----:B------:R-:W-:-:S03]  /*99f0*/  ISETP.GT.U32.AND P6, PT, R4, R65, PT ;  /* 0x000000410400720c */ /* 0x000fc60003fc4070 */
[----:B------:R-:W-:Y:S01]  /*9a00*/  @!P0 IMAD.MOV R57, RZ, RZ, -R57 ;  /* 0x000000ffff398224 */ /* 0x000fe200078e0a39 */
[----:B------:R-:W-:Y:S01]  /*9a10*/  ISETP.GE.AND P0, PT, R13, RZ, PT ;  /* 0x000000ff0d00720c */ /* 0x000fe20003f06270 */
[--C-:B------:R-:W-:Y:S01]  /*9a20*/  @!P1 IMAD.IADD R59, R59, 0x1, -R4.reuse ;  /* 0x000000013b3b9824 */ /* 0x100fe200078e0a04 */
[C---:B------:R-:W-:Y:S01]  /*9a30*/  ISETP.GT.U32.AND P1, PT, R4.reuse, R62, PT ;  /* 0x0000003e0400720c */ /* 0x040fe20003f24070 */
[----:B------:R-:W-:Y:S01]  /*9a40*/  IMAD R63, R4, R7, R63 ;  /* 0x00000007043f7224 */ /* 0x000fe200078e023f */
[C---:B------:R-:W-:Y:S01]  /*9a50*/  LOP3.LUT R7, R12.reuse, 0x18a, RZ, 0xfc, !PT ;  /* 0x0000018a0c077812 */ /* 0x040fe200078efcff */
[----:B------:R-:W-:Y:S01]  /*9a60*/  IMAD.MOV R5, RZ, RZ, -R5 ;  /* 0x000000ffff057224 */ /* 0x000fe200078e0a05 */
[----:B------:R-:W-:Y:S01]  /*9a70*/  LOP3.LUT R13, R12, 0x18e, RZ, 0xfc, !PT ;  /* 0x0000018e0c0d7812 */ /* 0x000fe200078efcff */
        /* <DEDUP_REMOVED lines=8> */
[----:B------:R-:W-:Y:S01]  /*9b00*/  @!P6 IMAD.IADD R65, R65, 0x1, -R4 ;  /* 0x000000014141e824 */ /* 0x000fe200078e0a04 */
[----:B------:R-:W-:Y:S01]  /*9b10*/  ISETP.GT.U32.AND P3, PT, R4, R64, PT ;  /* 0x000000400400720c */ /* 0x000fe20003f64070 */
[----:B------:R-:W-:Y:S01]  /*9b20*/  IMAD.HI.U32 R0, R3, R66, RZ ;  /* 0x0000004203007227 */ /* 0x000fe200078e00ff */
[----:B------:R-:W-:-:S02]  /*9b30*/  IABS R67, R10 ;  /* 0x0000000a00437213 */ /* 0x000fc40000000000 */
[----:B------:R-:W-:Y:S01]  /*9b40*/  IABS R68, R13 ;  /* 0x0000000d00447213 */ /* 0x000fe20000000000 */
[----:B------:R-:W-:Y:S01]  /*9b50*/  @!P0 IMAD.MOV R61, RZ, RZ, -R61 ;  /* 0x000000ffff3d8224 */ /* 0x000fe200078e0a3d */
[----:B------:R-:W-:Y:S01]  /*9b60*/  ISETP.GT.U32.AND P0, PT, R4, R65, PT ;  /* 0x000000410400720c */ /* 0x000fe20003f04070 */
[----:B------:R-:W-:Y:S02]  /*9b70*/  IMAD.MOV R5, RZ, RZ, -R0 ;  /* 0x000000ffff057224 */ /* 0x000fe400078e0a00 */
[----:B------:R-:W-:-:S04]  /*9b80*/  IMAD.HI.U32 R0, R3, R67, RZ ;  /* 0x0000004303007227 */ /* 0x000fc800078e00ff */
[--C-:B------:R-:W-:Y:S02]  /*9b90*/  @!P1 IMAD.IADD R62, R62, 0x1, -R4.reuse ;  /* 0x000000013e3e9824 */ /* 0x100fe400078e0a04 */
[----:B------:R-:W-:Y:S01]  /*9ba0*/  @!P2 IMAD.IADD R63, R63, 0x1, -R4 ;  /* 0x000000013f3fa824 */ /* 0x000fe200078e0a04 */
[----:B------:R-:W-:Y:S01]  /*9bb0*/  ISETP.GE.AND P2, PT, R16, RZ, PT ;  /* 0x000000ff1000720c */ /* 0x000fe20003f46270 */
[----:B------:R-:W-:Y:S01]  /*9bc0*/  IMAD.MOV R0, RZ, RZ, -R0 ;  /* 0x000000ffff007224 */ /* 0x000fe200078e0a00 */
[----:B------:R-:W-:Y:S01]  /*9bd0*/  ISETP.GT.U32.AND P1, PT, R4, R62, PT ;  /* 0x0000003e0400720c */ /* 0x000fe20003f24070 */
[--C-:B------:R-:W-:Y:S01]  /*9be0*/  @!P3 IMAD.IADD R64, R64, 0x1, -R4.reuse ;  /* 0x000000014040b824 */ /* 0x100fe200078e0a04 */
[C---:B------:R-:W-:Y:S01]  /*9bf0*/  ISETP.GT.U32.AND P3, PT, R4.reuse, R63, PT ;  /* 0x0000003f0400720c */ /* 0x040fe20003f64070 */
[C---:B------:R-:W-:Y:S01]  /*9c00*/  IMAD R67, R4.reuse, R0, R67 ;  /* 0x0000000004437224 */ /* 0x040fe200078e0243 */
[----:B------:R-:W-:Y:S01]  /*9c10*/  IABS R16, R47 ;  /* 0x0000002f00107213 */ /* 0x000fe20000000000 */
[----:B------:R-:W-:Y:S01]  /*9c20*/  @!P0 IMAD.IADD R65, R65, 0x1, -R4 ;  /* 0x0000000141418824 */ /* 0x000fe200078e0a04 */
[C---:B------:R-:W-:Y:S01]  /*9c30*/  ISETP.GT.U32.AND P6, PT, R4.reuse, R64, PT ;  /* 0x000000400400720c */ /* 0x040fe20003fc4070 */
[C---:B------:R-:W-:Y:S01]  /*9c40*/  IMAD R66, R4.reuse, R5, R66 ;  /* 0x0000000504427224 */ /* 0x040fe200078e0242 */
[----:B------:R-:W-:Y:S01]  /*9c50*/  ISETP.GT.U32.AND P0, PT, R4, R67, PT ;  /* 0x000000430400720c */ /* 0x000fe20003f04070 */
[----:B------:R-:W-:-:S04]  /*9c60*/  IMAD.HI.U32 R0, R3, R68, RZ ;  /* 0x0000004403007227 */ /* 0x000fc800078e00ff */
[--C-:B------:R-:W-:Y:S01]  /*9c70*/  @!P1 IMAD.IADD R62, R62, 0x1, -R4.reuse ;  /* 0x000000013e3e9824 */ /* 0x100fe200078e0a04 */
[----:B------:R-:W-:Y:S01]  /*9c80*/  ISETP.GE.AND P1, PT, R15, RZ, PT ;  /* 0x000000ff0f00720c */ /* 0x000fe20003f26270 */
[----:B------:R-:W-:Y:S01]  /*9c90*/  @!P3 IMAD.IADD R63, R63, 0x1, -R4 ;  /* 0x000000013f3fb824 */ /* 0x000fe200078e0a04 */
[----:B------:R-:W-:Y:S01]  /*9ca0*/  ISETP.GE.AND P3, PT, R7, RZ, PT ;  /* 0x000000ff0700720c */ /* 0x000fe20003f66270 */
[----:B------:R-:W-:Y:S01]  /*9cb0*/  @!P5 IMAD.MOV R62, RZ, RZ, -R62 ;  /* 0x000000ffff3ed224 */ /* 0x000fe200078e0a3e */
[----:B------:R-:W-:Y:S01]  /*9cc0*/  LOP3.LUT R7, R12, 0x190, RZ, 0xfc, !PT ;  /* 0x000001900c077812 */ /* 0x000fe200078efcff */
[----:B------:R-:W-:Y:S01]  /*9cd0*/  IMAD.MOV R5, RZ, RZ, -R0 ;  /* 0x000000ffff057224 */ /* 0x000fe200078e0a00 */
[----:B------:R-:W-:Y:S01]  /*9ce0*/  ISETP.GT.U32.AND P5, PT, R4, R66, PT ;  /* 0x000000420400720c */ /* 0x000fe20003fa4070 */
[--C-:B------:R-:W-:Y:S01]  /*9cf0*/  @!P0 IMAD.IADD R67, R67, 0x1, -R4.reuse ;  /* 0x0000000143438824 */ /* 0x100fe200078e0a04 */
[----:B------:R-:W-:Y:S01]  /*9d00*/  IABS R69, R7 ;  /* 0x0000000700457213 */ /* 0x000fe20000000000 */
[----:B------:R-:W-:Y:S01]  /*9d10*/  @!P6 IMAD.IADD R64, R64, 0x1, -R4 ;  /* 0x000000014040e824 */ /* 0x000fe200078e0a04 */
[----:B------:R-:W-:Y:S01]  /*9d20*/  ISETP.GE.AND P6, PT, R10, RZ, PT ;  /* 0x000000ff0a00720c */ /* 0x000fe20003fc6270 */
[C---:B------:R-:W-:Y:S01]  /*9d30*/  IMAD R68, R4.reuse, R5, R68 ;  /* 0x0000000504447224 */ /* 0x040fe200078e0244 */
[----:B------:R-:W-:Y:S01]  /*9d40*/  ISETP.GT.U32.AND P0, PT, R4, R67, PT ;  /* 0x000000430400720c */ /* 0x000fe20003f04070 */
[----:B------:R-:W-:Y:S01]  /*9d50*/  IMAD.HI.U32 R0, R3, R69, RZ ;  /* 0x0000004503007227 */ /* 0x000fe200078e00ff */
[----:B------:R-:W-:-:S03]  /*9d60*/  LOP3.LUT R10, R12, 0x192, RZ, 0xfc, !PT ;  /* 0x000001920c0a7812 */ /* 0x000fc600078efcff */
[----:B------:R-:W-:Y:S01]  /*9d70*/  IMAD.MOV R0, RZ, RZ, -R0 ;  /* 0x000000ffff007224 */ /* 0x000fe200078e0a00 */
[----:B------:R-:W-:Y:S01]  /*9d80*/  IABS R70, R10 ;  /* 0x0000000a00467213 */ /* 0x000fe20000000000 */
[----:B------:R-:W-:Y:S01]  /*9d90*/  @!P5 IMAD.IADD R66, R66, 0x1, -R4 ;  /* 0x000000014242d824 */ /* 0x000fe200078e0a04 */
[----:B------:R-:W-:Y:S01]  /*9da0*/  ISETP.GE.AND P5, PT, R13, RZ, PT ;  /* 0x000000ff0d00720c */ /* 0x000fe20003fa6270 */
[----:B------:R-:W-:Y:S01]  /*9db0*/  @!P1 IMAD.MOV R64, RZ, RZ, -R64 ;  /* 0x000000ffff409224 */ /* 0x000fe200078e0a40 */
[C---:B------:R-:W-:Y:S01]  /*9dc0*/  ISETP.GT.U32.AND P1, PT, R4.reuse, R68, PT ;  /* 0x000000440400720c */ /* 0x040fe20003f24070 */
[----:B------:R-:W-:Y:S01]  /*9dd0*/  IMAD R69, R4, R0, R69 ;  /* 0x0000000004457224 */ /* 0x000fe200078e0245 */
[----:B------:R-:W-:Y:S01]  /*9de0*/  LOP3.LUT R13, R12, 0x194, RZ, 0xfc, !PT ;  /* 0x000001940c0d7812 */ /* 0x000fe200078efcff */
[----:B------:R-:W-:Y:S01]  /*9df0*/  @!P4 IMAD.MOV R63, RZ, RZ, -R63 ;  /* 0x000000ffff3fc224 */ /* 0x000fe200078e0a3f */
[C---:B------:R-:W-:Y:S01]  /*9e00*/  ISETP.GT.U32.AND P4, PT, R4.reuse, R66, PT ;  /* 0x000000420400720c */ /* 0x040fe20003f84070 */
[----:B------:R-:W-:Y:S01]  /*9e10*/  @!P0 IMAD.IADD R67, R67, 0x1, -R4 ;  /* 0x0000000143438824 */ /* 0x000fe200078e0a04 */
[----:B------:R-:W-:Y:S01]  /*9e20*/  ISETP.GT.U32.AND P0, PT, R4, R69, PT ;  /* 0x000000450400720c */ /* 0x000fe20003f04070 */
[----:B------:R-:W-:Y:S01]  /*9e30*/  IMAD.HI.U32 R5, R3, R70, RZ ;  /* 0x0000004603057227 */ /* 0x000fe200078e00ff */
[----:B------:R-:W-:-:S03]  /*9e40*/  IABS R71, R13 ;  /* 0x0000000d00477213 */ /* 0x000fc60000000000 */
[----:B------:R-:W-:Y:S02]  /*9e50*/  IMAD.MOV R5, RZ, RZ, -R5 ;  /* 0x000000ffff057224 */ /* 0x000fe400078e0a05 */
[----:B------:R-:W-:Y:S02]  /*9e60*/  @!P1 IMAD.IADD R68, R68, 0x1, -R4 ;  /* 0x0000000144449824 */ /* 0x000fe400078e0a04 */
[----:B------:R-:W-:-:S03]  /*9e70*/  IMAD.HI.U32 R0, R3, R71, RZ ;  /* 0x0000004703007227 */ /* 0x000fc600078e00ff */
[----:B------:R-:W-:Y:S01]  /*9e80*/  ISETP.GT.U32.AND P1, PT, R4, R68, PT ;  /* 0x000000440400720c */ /* 0x000fe20003f24070 */
[--C-:B------:R-:W-:Y:S01]  /*9e90*/  @!P4 IMAD.IADD R66, R66, 0x1, -R4.reuse ;  /* 0x000000014242c824 */ /* 0x100fe200078e0a04 */
[----:B------:R-:W-:Y:S01]  /*9ea0*/  ISETP.GE.AND P4, PT, R10, RZ, PT ;  /* 0x000000ff0a00720c */ /* 0x000fe20003f86270 */
[----:B------:R-:W-:Y:S01]  /*9eb0*/  @!P0 IMAD.IADD R69, R69, 0x1, -R4 ;  /* 0x0000000145458824 */ /* 0x000fe200078e0a04 */
[----:B------:R-:W-:Y:S01]  /*9ec0*/  LOP3.LUT R10, R12, 0x198, RZ, 0xfc, !PT ;  /* 0x000001980c0a7812 */ /* 0x000fe200078efcff */
[----:B------:R-:W-:Y:S02]  /*9ed0*/  IMAD.MOV R0, RZ, RZ, -R0 ;  /* 0x000000ffff007224 */ /* 0x000fe400078e0a00 */
[----:B------:R-:W-:Y:S01]  /*9ee0*/  @!P2 IMAD.MOV R65, RZ, RZ, -R65 ;  /* 0x000000ffff41a224 */ /* 0x000fe200078e0a41 */
[----:B------:R-:W-:Y:S01]  /*9ef0*/  IABS R73, R10 ;  /* 0x0000000a00497213 */ /* 0x000fe20000000000 */
[C---:B------:R-:W-:Y:S01]  /*9f00*/  IMAD R70, R4.reuse, R5, R70 ;  /* 0x0000000504467224 */ /* 0x040fe200078e0246 */
[C---:B------:R-:W-:Y:S01]  /*9f10*/  ISETP.GT.U32.AND P0, PT, R4.reuse, R69, PT ;  /* 0x000000450400720c */ /* 0x040fe20003f04070 */
[----:B------:R-:W-:Y:S01]  /*9f20*/  IMAD R71, R4, R0, R71 ;  /* 0x0000000004477224 */ /* 0x000fe200078e0247 */
[----:B------:R-:W-:Y:S01]  /*9f30*/  ISETP.GE.AND P2, PT, R7, RZ, PT ;  /* 0x000000ff0700720c */ /* 0x000fe20003f46270 */
[----:B------:R-:W-:Y:S01]  /*9f40*/  IMAD.HI.U32 R5, R3, R73, RZ ;  /* 0x0000004903057227 */ /* 0x000fe200078e00ff */
[----:B------:R-:W-:-:S03]  /*9f50*/  LOP3.LUT R7, R12, 0x196, RZ, 0xfc, !PT ;  /* 0x000001960c077812 */ /* 0x000fc600078efcff */
[----:B------:R-:W-:Y:S01]  /*9f60*/  @!P3 IMAD.MOV R66, RZ, RZ, -R66 ;  /* 0x000000ffff42b224 */ /* 0x000fe200078e0a42 */
[----:B------:R-:W-:Y:S01]  /*9f70*/  ISETP.GT.U32.AND P3, PT, R4, R70, PT ;  /* 0x000000460400720c */ /* 0x000fe20003f64070 */
[--C-:B------:R-:W-:Y:S01]  /*9f80*/  @!P1 IMAD.IADD R68, R68, 0x1, -R4.reuse ;  /* 0x0000000144449824 */ /* 0x100fe200078e0a04 */
[----:B------:R-:W-:Y:S01]  /*9f90*/  ISETP.GT.U32.AND P1, PT, R4, R71, PT ;  /* 0x000000470400720c */ /* 0x000fe20003f24070 */
[----:B------:R-:W-:Y:S01]  /*9fa0*/  IMAD.MOV R5, RZ, RZ, -R5 ;  /* 0x000000ffff057224 */ /* 0x000fe200078e0a05 */
[----:B------:R-:W-:Y:S01]  /*9fb0*/  IABS R72, R7 ;  /* 0x0000000700487213 */ /* 0x000fe20000000000 */
[----:B------:R-:W-:Y:S01]  /*9fc0*/  @!P0 IMAD.IADD R69, R69, 0x1, -R4 ;  /* 0x0000000145458824 */ /* 0x000fe200078e0a04 */
[----:B------:R-:W-:Y:S01]  /*9fd0*/  ISETP.GE.AND P0, PT, R10, RZ, PT ;  /* 0x000000ff0a00720c */ /* 0x000fe20003f06270 */
[----:B------:R-:W-:Y:S01]  /*9fe0*/  IMAD R73, R4, R5, R73 ;  /* 0x0000000504497224 */ /* 0x000fe200078e0249 */
[----:B------:R-:W-:Y:S01]  /*9ff0*/  LOP3.LUT R10, R12, 0x1a0, RZ, 0xfc, !PT ;  /* 0x000001a00c0a7812 */ /* 0x000fe200078efcff */
[----:B------:R-:W-:-:S02]  /*a000*/  @!P2 IMAD.MOV R69, RZ, RZ, -R69 ;  /* 0x000000ffff45a224 */ /* 0x000fc400078e0a45 */
[----:B------:R-:W-:Y:S01]  /*a010*/  IMAD.HI.U32 R0, R3, R72, RZ ;  /* 0x0000004803007227 */ /* 0x000fe200078e00ff */
[----:B------:R-:W-:Y:S02]  /*a020*/  ISETP.GT.U32.AND P2, PT, R4, R73, PT ;  /* 0x000000490400720c */ /* 0x000fe40003f44070 */
[----:B------:R-:W-:Y:S01]  /*a030*/  IABS R77, R10 ;  /* 0x0000000a004d7213 */ /* 0x000fe20000000000 */
[----:B------:R-:W-:Y:S01]  /*a040*/  @!P6 IMAD.MOV R67, RZ, RZ, -R67 ;  /* 0x000000ffff43e224 */ /* 0x000fe200078e0a43 */
[----:B------:R-:W-:Y:S01]  /*a050*/  ISETP.GE.AND P6, PT, R13, RZ, PT ;  /* 0x000000ff0d00720c */ /* 0x000fe20003fc6270 */
[----:B------:R-:W-:Y:S01]  /*a060*/  @!P5 IMAD.MOV R68, RZ, RZ, -R68 ;  /* 0x000000ffff44d224 */ /* 0x000fe200078e0a44 */
[----:B------:R-:W-:Y:S01]  /*a070*/  ISETP.GE.AND P5, PT, R7, RZ, PT ;  /* 0x000000ff0700720c */ /* 0x000fe20003fa6270 */
[--C-:B------:R-:W-:Y:S01]  /*a080*/  @!P3 IMAD.IADD R70, R70, 0x1, -R4.reuse ;  /* 0x000000014646b824 */ /* 0x100fe200078e0a04 */
[----:B------:R-:W-:Y:S01]  /*a090*/  LOP3.LUT R13, R12, 0x19a, RZ, 0xfc, !PT ;  /* 0x0000019a0c0d7812 */ /* 0x000fe200078efcff */
[----:B------:R-:W-:-:S02]  /*a0a0*/  @!P1 IMAD.IADD R71, R71, 0x1, -R4 ;  /* 0x0000000147479824 */ /* 0x000fc400078e0a04 */
[----:B------:R-:W-:Y:S01]  /*a0b0*/  IMAD.MOV R7, RZ, RZ, -R0 ;  /* 0x000000ffff077224 */ /* 0x000fe200078e0a00 */
[C---:B------:R-:W-:Y:S01]  /*a0c0*/  ISETP.GT.U32.AND P3, PT, R4.reuse, R70, PT ;  /* 0x000000460400720c */ /* 0x040fe20003f64070 */
[----:B------:R-:W-:Y:S01]  /*a0d0*/  @!P2 IMAD.IADD R73, R73, 0x1, -R4 ;  /* 0x000000014949a824 */ /* 0x000fe200078e0a04 */
[----:B------:R-:W-:Y:S01]  /*a0e0*/  IABS R74, R13 ;  /* 0x0000000d004a7213 */ /* 0x000fe20000000000 */
[C---:B------:R-:W-:Y:S01]  /*a0f0*/  IMAD R72, R4.reuse, R7, R72 ;  /* 0x0000000704487224 */ /* 0x040fe200078e0248 */
[----:B------:R-:W-:Y:S01]  /*a100*/  ISETP.GT.U32.AND P1, PT, R4, R71, PT ;  /* 0x000000470400720c */ /* 0x000fe20003f24070 */
[C---:B------:R-:W-:Y:S01]  /*a110*/  IMAD.HI.U32 R96, R3.reuse, R16, RZ ;  /* 0x0000001003607227 */ /* 0x040fe200078e00ff */
[----:B------:R-:W-:Y:S02]  /*a120*/  LOP3.LUT R7, R12, 0x19c, RZ, 0xfc, !PT ;  /* 0x0000019c0c077812 */ /* 0x000fe400078efcff */
[----:B------:R-:W-:Y:S01]  /*a130*/  ISETP.GT.U32.AND P2, PT, R4, R73, PT ;  /* 0x000000490400720c */ /* 0x000fe20003f44070 */
[----:B------:R-:W-:Y:S01]  /*a140*/  IMAD.HI.U32 R0, R3, R74, RZ ;  /* 0x0000004a03007227 */ /* 0x000fe200078e00ff */
[----:B------:R-:W-:-:S03]  /*a150*/  IABS R75, R7 ;  /* 0x00000007004b7213 */ /* 0x000fc60000000000 */
[----:B------:R-:W-:Y:S02]  /*a160*/  IMAD.MOV R5, RZ, RZ, -R0 ;  /* 0x000000ffff057224 */ /* 0x000fe400078e0a00 */
[----:B------:R-:W-:-:S04]  /*a170*/  IMAD.HI.U32 R0, R3, R75, RZ ;  /* 0x0000004b03007227 */ /* 0x000fc800078e00ff */
[--C-:B------:R-:W-:Y:S01]  /*a180*/  @!P3 IMAD.IADD R70, R70, 0x1, -R4.reuse ;  /* 0x000000014646b824 */ /* 0x100fe200078e0a04 */
[C---:B------:R-:W-:Y:S01]  /*a190*/  ISETP.GT.U32.AND P3, PT, R4.reuse, R72, PT ;  /* 0x000000480400720c */ /* 0x040fe20003f64070 */
[----:B------:R-:W-:Y:S01]  /*a1a0*/  @!P1 IMAD.IADD R71, R71, 0x1, -R4 ;  /* 0x0000000147479824 */ /* 0x000fe200078e0a04 */
[----:B------:R-:W-:Y:S01]  /*a1b0*/  ISETP.GE.AND P1, PT, R7, RZ, PT ;  /* 0x000000ff0700720c */ /* 0x000fe20003f26270 */
[----:B------:R-:W-:Y:S01]  /*a1c0*/  IMAD R74, R4, R5, R74 ;  /* 0x00000005044a7224 */ /* 0x000fe200078e024a */
[----:B------:R-:W-:Y:S01]  /*a1d0*/  LOP3.LUT R7, R12, 0x19e, RZ, 0xfc, !PT ;  /* 0x0000019e0c077812 */ /* 0x000fe200078efcff */
[----:B------:R-:W-:Y:S02]  /*a1e0*/  IMAD.MOV R5, RZ, RZ, -R0 ;  /* 0x000000ffff057224 */ /* 0x000fe400078e0a00 */
[----:B------:R-:W-:Y:S01]  /*a1f0*/  @!P2 IMAD.IADD R73, R73, 0x1, -R4 ;  /* 0x000000014949a824 */ /* 0x000fe200078e0a04 */
[----:B------:R-:W-:Y:S01]  /*a200*/  IABS R76, R7 ;  /* 0x00000007004c7213 */ /* 0x000fe20000000000 */
[----:B------:R-:W-:-:S02]  /*a210*/  IMAD R75, R4, R5, R75 ;  /* 0x00000005044b7224 */ /* 0x000fc400078e024b */
[----:B------:R-:W-:Y:S01]  /*a220*/  @!P6 IMAD.MOV R71, RZ, RZ, -R71 ;  /* 0x000000ffff47e224 */ /* 0x000fe200078e0a47 */
[C---:B------:R-:W-:Y:S01]  /*a230*/  ISETP.GT.U32.AND P6, PT, R4.reuse, R74, PT ;  /* 0x0000004a0400720c */ /* 0x040fe20003fc4070 */
[----:B------:R-:W-:Y:S01]  /*a240*/  IMAD.HI.U32 R0, R3, R76, RZ ;  /* 0x0000004c03007227 */ /* 0x000fe200078e00ff */
[----:B------:R-:W-:-:S03]  /*a250*/  ISETP.GT.U32.AND P2, PT, R4, R75, PT ;  /* 0x0000004b0400720c */ /* 0x000fc60003f44070 */
[----:B------:R-:W-:Y:S02]  /*a260*/  @!P3 IMAD.IADD R72, R72, 0x1, -R4 ;  /* 0x000000014848b824 */ /* 0x000fe400078e0a04 */
[----:B------:R-:W-:Y:S02]  /*a270*/  IMAD.MOV R5, RZ, RZ, -R0 ;  /* 0x000000ffff057224 */ /* 0x000fe400078e0a00 */
[----:B------:R-:W-:Y:S01]  /*a280*/  @!P0 IMAD.MOV R73, RZ, RZ, -R73 ;  /* 0x000000ffff498224 */ /* 0x000fe200078e0a49 */
[C---:B------:R-:W-:Y:S01]  /*a290*/  ISETP.GT.U32.AND P3, PT, R4.reuse, R72, PT ;  /* 0x000000480400720c */ /* 0x040fe20003f64070 */
[----:B------:R-:W-:Y:S02]  /*a2a0*/  IMAD R76, R4, R5, R76 ;  /* 0x00000005044c7224 */ /* 0x000fe400078e024c */
[----:B------:R-:W-:-:S03]  /*a2b0*/  IMAD.HI.U32 R0, R3, R77, RZ ;  /* 0x0000004d03007227 */ /* 0x000fc600078e00ff */
[----:B------:R-:W-:Y:S01]  /*a2c0*/  ISETP.GT.U32.AND P0, PT, R4, R76, PT ;  /* 0x0000004c0400720c */ /* 0x000fe20003f04070 */
[----:B------:R-:W-:Y:S02]  /*a2d0*/  @!P2 IMAD.IADD R75, R75, 0x1, -R4 ;  /* 0x000000014b4ba824 */ /* 0x000fe400078e0a04 */
[----:B------:R-:W-:Y:S01]  /*a2e0*/  @!P4 IMAD.MOV R70, RZ, RZ, -R70 ;  /* 0x000000ffff46c224 */ /* 0x000fe200078e0a46 */
[----:B------:R-:W-:Y:S01]  /*a2f0*/  ISETP.GE.AND P4, PT, R13, RZ, PT ;  /* 0x000000ff0d00720c */ /* 0x000fe20003f86270 */
[--C-:B------:R-:W-:Y:S01]  /*a300*/  @!P6 IMAD.IADD R74, R74, 0x1, -R4.reuse ;  /* 0x000000014a4ae824 */ /* 0x100fe200078e0a04 */
[----:B------:R-:W-:Y:S01]  /*a310*/  ISETP.GT.U32.AND P2, PT, R4, R75, PT ;  /* 0x0000004b0400720c */ /* 0x000fe20003f44070 */
[----:B------:R-:W-:Y:S01]  /*a320*/  @!P3 IMAD.IADD R72, R72, 0x1, -R4 ;  /* 0x000000014848b824 */ /* 0x000fe200078e0a04 */
[----:B------:R-:W-:Y:S01]  /*a330*/  LOP3.LUT R13, R12, 0x1a2, RZ, 0xfc, !PT ;  /* 0x000001a20c0d7812 */ /* 0x000fe200078efcff */
[----:B------:R-:W-:Y:S01]  /*a340*/  IMAD.MOV R0, RZ, RZ, -R0 ;  /* 0x000000ffff007224 */ /* 0x000fe200078e0a00 */
[----:B------:R-:W-:Y:S01]  /*a350*/  ISETP.GE.AND P3, PT, R7, RZ, PT ;  /* 0x000000ff0700720c */ /* 0x000fe20003f66270 */
[----:B------:R-:W-:Y:S01]  /*a360*/  @!P5 IMAD.MOV R72, RZ, RZ, -R72 ;  /* 0x000000ffff48d224 */ /* 0x000fe200078e0a48 */
[C---:B------:R-:W-:Y:S01]  /*a370*/  ISETP.GT.U32.AND P5, PT, R4.reuse, R74, PT ;  /* 0x0000004a0400720c */ /* 0x040fe20003fa4070 */
[----:B------:R-:W-:Y:S01]  /*a380*/  IMAD R77, R4, R0, R77 ;  /* 0x00000000044d7224 */ /* 0x000fe200078e024d */
[----:B------:R-:W-:Y:S01]  /*a390*/  IABS R78, R13 ;  /* 0x0000000d004e7213 */ /* 0x000fe20000000000 */
[----:B------:R-:W-:Y:S01]  /*a3a0*/  @!P0 IMAD.IADD R76, R76, 0x1, -R4 ;  /* 0x000000014c4c8824 */ /* 0x000fe200078e0a04 */
[----:B------:R-:W-:Y:S01]  /*a3b0*/  LOP3.LUT R0, R12, 0x1a4, RZ, 0xfc, !PT ;  /* 0x000001a40c007812 */ /* 0x000fe200078efcff */
[----:B------:R-:W-:Y:S01]  /*a3c0*/  IMAD.MOV R96, RZ, RZ, -R96 ;  /* 0x000000ffff607224 */ /* 0x000fe200078e0a60 */
[----:B------:R-:W-:Y:S01]  /*a3d0*/  ISETP.GE.AND P6, PT, R10, RZ, PT ;  /* 0x000000ff0a00720c */ /* 0x000fe20003fc6270 */
[----:B------:R-:W-:Y:S01]  /*a3e0*/  @!P2 IMAD.IADD R75, R75, 0x1, -R4 ;  /* 0x000000014b4ba824 */ /* 0x000fe200078e0a04 */
[C---:B------:R-:W-:Y:S01]  /*a3f0*/  ISETP.GT.U32.AND P0, PT, R4.reuse, R76, PT ;  /* 0x0000004c0400720c */ /* 0x040fe20003f04070 */
[----:B------:R-:W-:Y:S01]  /*a400*/  IMAD.HI.U32 R5, R3, R78, RZ ;  /* 0x0000004e03057227 */ /* 0x000fe200078e00ff */
[----:B------:R-:W-:-:S02]  /*a410*/  ISETP.GT.U32.AND P2, PT, R4, R77, PT ;  /* 0x0000004d0400720c */ /* 0x000fc40003f44070 */
[----:B------:R-:W-:Y:S01]  /*a420*/  IABS R79, R0 ;  /* 0x00000000004f7213 */ /* 0x000fe20000000000 */
[----:B------:R-:W-:Y:S01]  /*a430*/  IMAD.MOV R5, RZ, RZ, -R5 ;  /* 0x000000ffff057224 */ /* 0x000fe200078e0a05 */
[----:B------:R-:W-:Y:S01]  /*a440*/  LOP3.LUT R7, R12, 0x1a8, RZ, 0xfc, !PT ;  /* 0x000001a80c077812 */ /* 0x000fe200078efcff */
[----:B------:R-:W-:Y:S01]  /*a450*/  @!P5 IMAD.IADD R74, R74, 0x1, -R4 ;  /* 0x000000014a4ad824 */ /* 0x000fe200078e0a04 */
[----:B------:R-:W-:Y:S01]  /*a460*/  ISETP.GE.AND P5, PT, R13, RZ, PT ;  /* 0x000000ff0d00720c */ /* 0x000fe20003fa6270 */
[----:B------:R-:W-:Y:S01]  /*a470*/  IMAD R78, R4, R5, R78 ;  /* 0x00000005044e7224 */ /* 0x000fe200078e024e */
[----:B------:R-:W-:Y:S01]  /*a480*/  IABS R81, R7 ;  /* 0x0000000700517213 */ /* 0x000fe20000000000 */
[----:B------:R-:W-:Y:S01]  /*a490*/  @!P4 IMAD.MOV R74, RZ, RZ, -R74 ;  /* 0x000000ffff4ac224 */ /* 0x000fe200078e0a4a */
[----:B------:R-:W-:Y:S01]  /*a4a0*/  ISETP.GE.AND P4, PT, R0, RZ, PT ;  /* 0x000000ff0000720c */ /* 0x000fe20003f86270 */
[--C-:B------:R-:W-:Y:S01]  /*a4b0*/  @!P0 IMAD.IADD R76, R76, 0x1, -R4.reuse ;  /* 0x000000014c4c8824 */ /* 0x100fe200078e0a04 */
[----:B------:R-:W-:Y:S01]  /*a4c0*/  LOP3.LUT R0, R12, 0x1a6, RZ, 0xfc, !PT ;  /* 0x000001a60c007812 */ /* 0x000fe200078efcff */
[----:B------:R-:W-:Y:S01]  /*a4d0*/  @!P2 IMAD.IADD R77, R77, 0x1, -R4 ;  /* 0x000000014d4da824 */ /* 0x000fe200078e0a04 */
[----:B------:R-:W-:Y:S01]  /*a4e0*/  ISETP.GT.U32.AND P0, PT, R4, R78, PT ;  /* 0x0000004e0400720c */ /* 0x000fe20003f04070 */
[----:B------:R-:W-:Y:S01]  /*a4f0*/  @!P1 IMAD.MOV R75, RZ, RZ, -R75 ;  /* 0x000000ffff4b9224 */ /* 0x000fe200078e0a4b */
[----:B------:R-:W-:Y:S01]  /*a500*/  ISETP.GE.AND P1, PT, R0, RZ, PT ;  /* 0x000000ff0000720c */ /* 0x000fe20003f26270 */
[----:B------:R-:W-:Y:S01]  /*a510*/  @!P3 IMAD.MOV R76, RZ, RZ, -R76 ;  /* 0x000000ffff4cb224 */ /* 0x000fe200078e0a4c */
[----:B------:R-:W-:Y:S01]  /*a520*/  IABS R80, R0 ;  /* 0x0000000000507213 */ /* 0x000fe20000000000 */
[----:B------:R-:W-:Y:S01]  /*a530*/  IMAD.HI.U32 R0, R3, R79, RZ ;  /* 0x0000004f03007227 */ /* 0x000fe200078e00ff */
[----:B------:R-:W-:-:S02]  /*a540*/  ISETP.GT.U32.AND P2, PT, R4, R77, PT ;  /* 0x0000004d0400720c */ /* 0x000fc40003f44070 */
[----:B------:R-:W-:Y:S01]  /*a550*/  ISETP.GE.AND P3, PT, R7, RZ, PT ;  /* 0x000000ff0700720c */ /* 0x000fe20003f66270 */
[----:B------:R-:W-:Y:S01]  /*a560*/  IMAD.MOV R5, RZ, RZ, -R0 ;  /* 0x000000ffff057224 */ /* 0x000fe200078e0a00 */
[----:B------:R-:W-:Y:S01]  /*a570*/  LOP3.LUT R10, R12, 0x1ae, RZ, 0xfc, !PT ;  /* 0x000001ae0c0a7812 */ /* 0x000fe200078efcff */
[----:B------:R-:W-:-:S03]  /*a580*/  IMAD.HI.U32 R0, R3, R80, RZ ;  /* 0x0000005003007227 */ /* 0x000fc600078e00ff */
[----:B------:R-:W-:Y:S01]  /*a590*/  IABS R84, R10 ;  /* 0x0000000a00547213 */ /* 0x000fe20000000000 */
[----:B------:R-:W-:Y:S02]  /*a5a0*/  IMAD R79, R4, R5, R79 ;  /* 0x00000005044f7224 */ /* 0x000fe400078e024f */
[----:B------:R-:W-:Y:S02]  /*a5b0*/  @!P0 IMAD.IADD R78, R78, 0x1, -R4 ;  /* 0x000000014e4e8824 */ /* 0x000fe400078e0a04 */
[----:B------:R-:W-:Y:S01]  /*a5c0*/  IMAD.MOV R7, RZ, RZ, -R0 ;  /* 0x000000ffff077224 */ /* 0x000fe200078e0a00 */
[----:B------:R-:W-:Y:S01]  /*a5d0*/  LOP3.LUT R0, R12, 0x1aa, RZ, 0xfc, !PT ;  /* 0x000001aa0c007812 */ /* 0x000fe200078efcff */
[----:B------:R-:W-:Y:S01]  /*a5e0*/  @!P2 IMAD.IADD R77, R77, 0x1, -R4 ;  /* 0x000000014d4da824 */ /* 0x000fe200078e0a04 */
[C---:B------:R-:W-:Y:S01]  /*a5f0*/  ISETP.GT.U32.AND P0, PT, R4.reuse, R78, PT ;  /* 0x0000004e0400720c */ /* 0x040fe20003f04070 */
[C---:B------:R-:W-:Y:S01]  /*a600*/  IMAD R80, R4.reuse, R7, R80 ;  /* 0x0000000704507224 */ /* 0x040fe200078e0250 */
[----:B------:R-:W-:Y:S01]  /*a610*/  ISETP.GT.U32.AND P2, PT, R4, R79, PT ;  /* 0x0000004f0400720c */ /* 0x000fe20003f44070 */
[----:B------:R-:W-:Y:S01]  /*a620*/  IMAD.HI.U32 R5, R3, R81, RZ ;  /* 0x0000005103057227 */ /* 0x000fe200078e00ff */
[----:B------:R-:W-:-:S02]  /*a630*/  IABS R82, R0 ;  /* 0x0000000000527213 */ /* 0x000fc40000000000 */
[----:B------:R-:W-:Y:S01]  /*a640*/  LOP3.LUT R7, R12, 0x1ac, RZ, 0xfc, !PT ;  /* 0x000001ac0c077812 */ /* 0x000fe200078efcff */
[----:B------:R-:W-:Y:S01]  /*a650*/  @!P6 IMAD.MOV R77, RZ, RZ, -R77 ;  /* 0x000000ffff4de224 */ /* 0x000fe200078e0a4d */
[C---:B------:R-:W-:Y:S01]  /*a660*/  ISETP.GT.U32.AND P6, PT, R4.reuse, R80, PT ;  /* 0x000000500400720c */ /* 0x040fe20003fc4070 */
[----:B------:R-:W-:Y:S01]  /*a670*/  IMAD.MOV R5, RZ, RZ, -R5 ;  /* 0x000000ffff057224 */ /* 0x000fe200078e0a05 */
[----:B------:R-:W-:Y:S01]  /*a680*/  IABS R83, R7 ;  /* 0x0000000700537213 */ /* 0x000fe20000000000 */
[C---:B------:R-:W-:Y:S02]  /*a690*/  IMAD R16, R4.reuse, R96, R16 ;  /* 0x0000006004107224 */ /* 0x040fe400078e0210 */
[----:B------:R-:W-:Y:S02]  /*a6a0*/  IMAD R81, R4, R5, R81 ;  /* 0x0000000504517224 */ /* 0x000fe400078e0251 */
[--C-:B------:R-:W-:Y:S01]  /*a6b0*/  @!P0 IMAD.IADD R78, R78, 0x1, -R4.reuse ;  /* 0x000000014e4e8824 */ /* 0x100fe200078e0a04 */
[----:B------:R-:W-:Y:S01]  /*a6c0*/  ISETP.GE.AND P0, PT, R0, RZ, PT ;  /* 0x000000ff0000720c */ /* 0x000fe20003f06270 */
[----:B------:R-:W-:-:S02]  /*a6d0*/  @!P2 IMAD.IADD R79, R79, 0x1, -R4 ;  /* 0x000000014f4fa824 */ /* 0x000fc400078e0a04 */
[----:B------:R-:W-:Y:S01]  /*a6e0*/  @!P5 IMAD.MOV R78, RZ, RZ, -R78 ;  /* 0x000000ffff4ed224 */ /* 0x000fe200078e0a4e */
[----:B------:R-:W-:Y:S01]  /*a6f0*/  ISETP.GT.U32.AND P5, PT, R4, R81, PT ;  /* 0x000000510400720c */ /* 0x000fe20003fa4070 */
[----:B------:R-:W-:Y:S01]  /*a700*/  @!P6 IMAD.IADD R80, R80, 0x1, -R4 ;  /* 0x000000015050e824 */ /* 0x000fe200078e0a04 */
[----:B------:R-:W-:Y:S01]  /*a710*/  ISETP.GT.U32.AND P2, PT, R4, R79, PT ;  /* 0x0000004f0400720c */ /* 0x000fe20003f44070 */
[----:B------:R-:W-:-:S03]  /*a720*/  IMAD.HI.U32 R0, R3, R82, RZ ;  /* 0x0000005203007227 */ /* 0x000fc600078e00ff */
[----:B------:R-:W-:Y:S01]  /*a730*/  ISETP.GT.U32.AND P6, PT, R4, R80, PT ;  /* 0x000000500400720c */ /* 0x000fe20003fc4070 */
[----:B------:R-:W-:Y:S02]  /*a740*/  IMAD.MOV R5, RZ, RZ, -R0 ;  /* 0x000000ffff057224 */ /* 0x000fe400078e0a00 */
[----:B------:R-:W-:-:S04]  /*a750*/  IMAD.HI.U32 R0, R3, R83, RZ ;  /* 0x0000005303007227 */ /* 0x000fc800078e00ff */
[--C-:B------:R-:W-:Y:S01]  /*a760*/  @!P5 IMAD.IADD R81, R81, 0x1, -R4.reuse ;  /* 0x000000015151d824 */ /* 0x100fe200078e0a04 */
[----:B------:R-:W-:Y:S01]  /*a770*/  ISETP.GE.AND P5, PT, R10, RZ, PT ;  /* 0x000000ff0a00720c */ /* 0x000fe20003fa6270 */
[----:B------:R-:W-:Y:S01]  /*a780*/  @!P2 IMAD.IADD R79, R79, 0x1, -R4 ;  /* 0x000000014f4fa824 */ /* 0x000fe200078e0a04 */
[----:B------:R-:W-:Y:S01]  /*a790*/  LOP3.LUT R10, R12, 0x1b4, RZ, 0xfc, !PT ;  /* 0x000001b40c0a7812 */ /* 0x000fe200078efcff */
[C---:B------:R-:W-:Y:S01]  /*a7a0*/  IMAD R82, R4.reuse, R5, R82 ;  /* 0x0000000504527224 */ /* 0x040fe200078e0252 */
[----:B------:R-:W-:Y:S01]  /*a7b0*/  ISETP.GE.AND P2, PT, R7, RZ, PT ;  /* 0x000000ff0700720c */ /* 0x000fe20003f46270 */
[----:B------:R-:W-:Y:S01]  /*a7c0*/  @!P4 IMAD.MOV R79, RZ, RZ, -R79 ;  /* 0x000000ffff4fc224 */ /* 0x000fe200078e0a4f */
[----:B------:R-:W-:Y:S01]  /*a7d0*/  ISETP.GT.U32.AND P4, PT, R4, R81, PT ;  /* 0x000000510400720c */ /* 0x000fe20003f84070 */
[----:B------:R-:W-:Y:S01]  /*a7e0*/  @!P6 IMAD.IADD R80, R80, 0x1, -R4 ;  /* 0x000000015050e824 */ /* 0x000fe200078e0a04 */
[----:B------:R-:W-:Y:S01]  /*a7f0*/  ISETP.GT.U32.AND P6, PT, R4, R82, PT ;  /* 0x000000520400720c */ /* 0x000fe20003fc4070 */
[----:B------:R-:W-:Y:S01]  /*a800*/  IMAD.MOV R0, RZ, RZ, -R0 ;  /* 0x000000ffff007224 */ /* 0x000fe200078e0a00 */
[----:B------:R-:W-:Y:S01]  /*a810*/  LOP3.LUT R7, R12, 0x1b0, RZ, 0xfc, !PT ;  /* 0x000001b00c077812 */ /* 0x000fe200078efcff */
[----:B------:R-:W-:Y:S01]  /*a820*/  @!P1 IMAD.MOV R80, RZ, RZ, -R80 ;  /* 0x000000ffff509224 */ /* 0x000fe200078e0a50 */
[----:B------:R-:W-:Y:S01]  /*a830*/  IABS R87, R10 ;  /* 0x0000000a00577213 */ /* 0x000fe20000000000 */
[----:B------:R-:W-:Y:S01]  /*a840*/  IMAD R83, R4, R0, R83 ;  /* 0x0000000004537224 */ /* 0x000fe200078e0253 */
[----:B------:R-:W-:Y:S01]  /*a850*/  IABS R85, R7 ;  /* 0x0000000700557213 */ /* 0x000fe20000000000 */
[----:B------:R-:W-:Y:S01]  /*a860*/  IMAD.HI.U32 R0, R3, R84, RZ ;  /* 0x0000005403007227 */ /* 0x000fe200078e00ff */
[----:B------:R-:W-:-:S03]  /*a870*/  ISETP.GE.AND P1, PT, R7, RZ, PT ;  /* 0x000000ff0700720c */ /* 0x000fc60003f26270 */
[--C-:B------:R-:W-:Y:S01]  /*a880*/  @!P4 IMAD.IADD R81, R81, 0x1, -R4.reuse ;  /* 0x000000015151c824 */ /* 0x100fe200078e0a04 */
[----:B------:R-:W-:Y:S01]  /*a890*/  ISETP.GT.U32.AND P4, PT, R4, R83, PT ;  /* 0x000000530400720c */ /* 0x000fe20003f84070 */
[----:B------:R-:W-:Y:S02]  /*a8a0*/  @!P6 IMAD.IADD R82, R82, 0x1, -R4 ;  /* 0x000000015252e824 */ /* 0x000fe400078e0a04 */
[----:B------:R-:W-:Y:S02]  /*a8b0*/  IMAD.MOV R5, RZ, RZ, -R0 ;  /* 0x000000ffff057224 */ /* 0x000fe400078e0a00 */
[----:B------:R-:W-:Y:S01]  /*a8c0*/  @!P3 IMAD.MOV R81, RZ, RZ, -R81 ;  /* 0x000000ffff51b224 */ /* 0x000fe200078e0a51 */
[C---:B------:R-:W-:Y:S01]  /*a8d0*/  ISETP.GT.U32.AND P6, PT, R4.reuse, R82, PT ;  /* 0x000000520400720c */ /* 0x040fe20003fc4070 */
[----:B------:R-:W-:Y:S01]  /*a8e0*/  IMAD R84, R4, R5, R84 ;  /* 0x0000000504547224 */ /* 0x000fe200078e0254 */
[----:B------:R-:W-:Y:S01]  /*a8f0*/  LOP3.LUT R5, R12, 0x1b2, RZ, 0xfc, !PT ;  /* 0x000001b20c057812 */ /* 0x000fe200078efcff */
[----:B------:R-:W-:-:S03]  /*a900*/  IMAD.HI.U32 R0, R3, R85, RZ ;  /* 0x0000005503007227 */ /* 0x000fc600078e00ff */
[----:B------:R-:W-:Y:S01]  /*a910*/  ISETP.GT.U32.AND P3, PT, R4, R84, PT ;  /* 0x000000540400720c */ /* 0x000fe20003f64070 */
[----:B------:R-:W-:Y:S01]  /*a920*/  @!P4 IMAD.IADD R83, R83, 0x1, -R4 ;  /* 0x000000015353c824 */ /* 0x000fe200078e0a04 */
[----:B------:R-:W-:Y:S01]  /*a930*/  IABS R86, R5 ;  /* 0x0000000500567213 */ /* 0x000fe20000000000 */
[----:B------:R-:W-:-:S03]  /*a940*/  IMAD.MOV R0, RZ, RZ, -R0 ;  /* 0x000000ffff007224 */ /* 0x000fc600078e0a00 */
[----:B------:R-:W-:Y:S01]  /*a950*/  ISETP.GT.U32.AND P4, PT, R4, R83, PT ;  /* 0x000000530400720c */ /* 0x000fe20003f84070 */
[----:B------:R-:W-:Y:S01]  /*a960*/  @!P6 IMAD.IADD R82, R82, 0x1, -R4 ;  /* 0x000000015252e824 */ /* 0x000fe200078e0a04 */
[----:B------:R-:W-:Y:S01]  /*a970*/  ISETP.GE.AND P6, PT, R5, RZ, PT ;  /* 0x000000ff0500720c */ /* 0x000fe20003fc6270 */
[----:B------:R-:W-:-:S04]  /*a980*/  IMAD.HI.U32 R5, R3, R87, RZ ;  /* 0x0000005703057227 */ /* 0x000fc800078e00ff */
[----:B------:R-:W-:Y:S02]  /*a990*/  IMAD.MOV R5, RZ, RZ, -R5 ;  /* 0x000000ffff057224 */ /* 0x000fe400078e0a05 */
[--C-:B------:R-:W-:Y:S02]  /*a9a0*/  @!P3 IMAD.IADD R84, R84, 0x1, -R4.reuse ;  /* 0x000000015454b824 */ /* 0x100fe400078e0a04 */
[C---:B------:R-:W-:Y:S02]  /*a9b0*/  IMAD R87, R4.reuse, R5, R87 ;  /* 0x0000000504577224 */ /* 0x040fe400078e0257 */
[----:B------:R-:W-:Y:S01]  /*a9c0*/  @!P4 IMAD.IADD R83, R83, 0x1, -R4 ;  /* 0x000000015353c824 */ /* 0x000fe200078e0a04 */
[C---:B------:R-:W-:Y:S01]  /*a9d0*/  ISETP.GT.U32.AND P3, PT, R4.reuse, R84, PT ;  /* 0x000000540400720c */ /* 0x040fe20003f64070 */
[----:B------:R-:W-:Y:S01]  /*a9e0*/  IMAD R85, R4, R0, R85 ;  /* 0x0000000004557224 */ /* 0x000fe200078e0255 */
[----:B------:R-:W-:Y:S01]  /*a9f0*/  ISETP.GE.AND P4, PT, R10, RZ, PT ;  /* 0x000000ff0a00720c */ /* 0x000fe20003f86270 */
[----:B------:R-:W-:Y:S01]  /*aa00*/  @!P2 IMAD.MOV R83, RZ, RZ, -R83 ;  /* 0x000000ffff53a224 */ /* 0x000fe200078e0a53 */
[----:B------:R-:W-:Y:S01]  /*aa10*/  ISETP.GT.U32.AND P2, PT, R4, R87, PT ;  /* 0x000000570400720c */ /* 0x000fe20003f44070 */
[----:B------:R-:W-:Y:S01]  /*aa20*/  IMAD.HI.U32 R0, R3, R86, RZ ;  /* 0x0000005603007227 */ /* 0x000fe200078e00ff */
[----:B------:R-:W-:-:S03]  /*aa30*/  LOP3.LUT R10, R12, 0x1b8, RZ, 0xfc, !PT ;  /* 0x000001b80c0a7812 */ /* 0x000fc600078efcff */
[----:B------:R-:W-:Y:S01]  /*aa40*/  IMAD.MOV R7, RZ, RZ, -R0 ;  /* 0x000000ffff077224 */ /* 0x000fe200078e0a00 */
[----:B------:R-:W-:Y:S01]  /*aa50*/  IABS R89, R10 ;  /* 0x0000000a00597213 */ /* 0x000fe20000000000 */
[----:B------:R-:W-:Y:S01]  /*aa60*/  @!P0 IMAD.MOV R82, RZ, RZ, -R82 ;  /* 0x000000ffff528224 */ /* 0x000fe200078e0a52 */
        /* <DEDUP_REMOVED lines=9> */
[----:B------:R-:W-:Y:S02]  /*ab00*/  IMAD.MOV R5, RZ, RZ, -R5 ;  /* 0x000000ffff057224 */ /* 0x000fe400078e0a05 */
[--C-:B------:R-:W-:Y:S02]  /*ab10*/  @!P0 IMAD.IADD R85, R85, 0x1, -R4.reuse ;  /* 0x0000000155558824 */ /* 0x100fe400078e0a04 */
[----:B------:R-:W-:Y:S01]  /*ab20*/  IMAD R89, R4, R5, R89 ;  /* 0x0000000504597224 */ /* 0x000fe200078e0259 */
[----:B------:R-:W-:Y:S01]  /*ab30*/  LOP3.LUT R5, R12, 0x1bc, RZ, 0xfc, !PT ;  /* 0x000001bc0c057812 */ /* 0x000fe200078efcff */
[----:B------:R-:W-:Y:S01]  /*ab40*/  IMAD.HI.U32 R0, R3, R88, RZ ;  /* 0x0000005803007227 */ /* 0x000fe200078e00ff */
[----:B------:R-:W-:Y:S02]  /*ab50*/  ISETP.GT.U32.AND P0, PT, R4, R85, PT ;  /* 0x000000550400720c */ /* 0x000fe40003f04070 */
[----:B------:R-:W-:Y:S01]  /*ab60*/  IABS R91, R5 ;  /* 0x00000005005b7213 */ /* 0x000fe20000000000 */
[----:B------:R-:W-:-:S02]  /*ab70*/  @!P3 IMAD.IADD R86, R86, 0x1, -R4 ;  /* 0x000000015656b824 */ /* 0x000fc400078e0a04 */
[----:B------:R-:W-:Y:S01]  /*ab80*/  @!P2 IMAD.IADD R87, R87, 0x1, -R4 ;  /* 0x000000015757a824 */ /* 0x000fe200078e0a04 */
[C---:B------:R-:W-:Y:S01]  /*ab90*/  ISETP.GT.U32.AND P2, PT, R4.reuse, R89, PT ;  /* 0x000000590400720c */ /* 0x040fe20003f44070 */
[----:B------:R-:W-:Y:S01]  /*aba0*/  @!P5 IMAD.MOV R84, RZ, RZ, -R84 ;  /* 0x000000ffff54d224 */ /* 0x000fe200078e0a54 */
[----:B------:R-:W-:Y:S01]  /*abb0*/  ISETP.GT.U32.AND P3, PT, R4, R86, PT ;  /* 0x000000560400720c */ /* 0x000fe20003f64070 */
[----:B------:R-:W-:Y:S01]  /*abc0*/  @!P4 IMAD.MOV R87, RZ, RZ, -R87 ;  /* 0x000000ffff57c224 */ /* 0x000fe200078e0a57 */
[----:B------:R-:W-:Y:S01]  /*abd0*/  ISETP.GE.AND P5, PT, R7, RZ, PT ;  /* 0x000000ff0700720c */ /* 0x000fe20003fa6270 */
        /* <DEDUP_REMOVED lines=11> */
[C---:B------:R-:W-:Y:S01]  /*ac90*/  ISETP.GT.U32.AND P3, PT, R4.reuse, R88, PT ;  /* 0x000000580400720c */ /* 0x040fe20003f64070 */
[----:B------:R-:W-:Y:S01]  /*aca0*/  IMAD.HI.U32 R0, R3, R90, RZ ;  /* 0x0000005a03007227 */ /* 0x000fe200078e00ff */
[----:B------:R-:W-:-:S02]  /*acb0*/  ISETP.GT.U32.AND P2, PT, R4, R89, PT ;  /* 0x000000590400720c */ /* 0x000fc40003f44070 */
[----:B------:R-:W-:Y:S01]  /*acc0*/  IABS R92, R7 ;  /* 0x00000007005c7213 */ /* 0x000fe20000000000 */
[----:B------:R-:W-:Y:S01]  /*acd0*/  @!P6 IMAD.MOV R86, RZ, RZ, -R86 ;  /* 0x000000ffff56e224 */ /* 0x000fe200078e0a56 */
[----:B------:R-:W-:Y:S01]  /*ace0*/  ISETP.GE.AND P6, PT, R5, RZ, PT ;  /* 0x000000ff0500720c */ /* 0x000fe20003fc6270 */
[----:B------:R-:W-:Y:S01]  /*acf0*/  IMAD.MOV R5, RZ, RZ, -R0 ;  /* 0x000000ffff057224 */ /* 0x000fe200078e0a00 */
[----:B------:R-:W-:Y:S01]  /*ad00*/  LOP3.LUT R10, R12, 0x1c2, RZ, 0xfc, !PT ;  /* 0x000001c20c0a7812 */ /* 0x000fe200078efcff */
[----:B------:R-:W-:-:S03]  /*ad10*/  IMAD.HI.U32 R0, R3, R91, RZ ;  /* 0x0000005b03007227 */ /* 0x000fc600078e00ff */
[----:B------:R-:W-:Y:S01]  /*ad20*/  IABS R94, R10 ;  /* 0x0000000a005e7213 */ /* 0x000fe20000000000 */
[----:B------:R-:W-:Y:S02]  /*ad30*/  IMAD.MOV R0, RZ, RZ, -R0 ;  /* 0x000000ffff007224 */ /* 0x000fe400078e0a00 */
[--C-:B------:R-:W-:Y:S02]  /*ad40*/  @!P3 IMAD.IADD R88, R88, 0x1, -R4.reuse ;  /* 0x000000015858b824 */ /* 0x100fe400078e0a04 */
[C---:B------:R-:W-:Y:S02]  /*ad50*/  IMAD R91, R4.reuse, R0, R91 ;  /* 0x00000000045b7224 */ /* 0x040fe400078e025b */
[----:B------:R-:W-:Y:S01]  /*ad60*/  @!P2 IMAD.IADD R89, R89, 0x1, -R4 ;  /* 0x000000015959a824 */ /* 0x000fe200078e0a04 */
[C---:B------:R-:W-:Y:S01]  /*ad70*/  ISETP.GT.U32.AND P3, PT, R4.reuse, R88, PT ;  /* 0x000000580400720c */ /* 0x040fe20003f64070 */
[C---:B------:R-:W-:Y:S01]  /*ad80*/  IMAD R90, R4.reuse, R5, R90 ;  /* 0x00000005045a7224 */ /* 0x040fe200078e025a */
[----:B------:R-:W-:Y:S01]  /*ad90*/  ISETP.GT.U32.AND P2, PT, R4, R91, PT ;  /* 0x0000005b0400720c */ /* 0x000fe20003f44070 */
[----:B------:R-:W-:-:S03]  /*ada0*/  IMAD.HI.U32 R5, R3, R92, RZ ;  /* 0x0000005c03057227 */ /* 0x000fc600078e00ff */
[C---:B------:R-:W-:Y:S01]  /*adb0*/  ISETP.GT.U32.AND P4, PT, R4.reuse, R90, PT ;  /* 0x0000005a0400720c */ /* 0x040fe20003f84070 */
[----:B------:R-:W-:Y:S02]  /*adc0*/  IMAD.MOV R5, RZ, RZ, -R5 ;  /* 0x000000ffff057224 */ /* 0x000fe400078e0a05 */
[----:B------:R-:W-:Y:S02]  /*add0*/  @!P0 IMAD.MOV R89, RZ, RZ, -R89 ;  /* 0x000000ffff598224 */ /* 0x000fe400078e0a59 */
[----:B------:R-:W-:Y:S02]  /*ade0*/  IMAD R92, R4, R5, R92 ;  /* 0x00000005045c7224 */ /* 0x000fe400078e025c */
[--C-:B------:R-:W-:Y:S01]  /*adf0*/  @!P3 IMAD.IADD R88, R88, 0x1, -R4.reuse ;  /* 0x000000015858b824 */ /* 0x100fe200078e0a04 */
[----:B------:R-:W-:Y:S01]  /*ae00*/  ISETP.GE.AND P3, PT, R7, RZ, PT ;  /* 0x000000ff0700720c */ /* 0x000fe20003f66270 */
[----:B------:R-:W-:Y:S01]  /*ae10*/  @!P2 IMAD.IADD R91, R91, 0x1, -R4 ;  /* 0x000000015b5ba824 */ /* 0x000fe200078e0a04 */
[----:B------:R-:W-:Y:S01]  /*ae20*/  LOP3.LUT R7, R12, 0x1c0, RZ, 0xfc, !PT ;  /* 0x000001c00c077812 */ /* 0x000fe200078efcff */
[----:B------:R-:W-:Y:S01]  /*ae30*/  @!P5 IMAD.MOV R88, RZ, RZ, -R88 ;  /* 0x000000ffff58d224 */ /* 0x000fe200078e0a58 */
[----:B------:R-:W-:Y:S01]  /*ae40*/  ISETP.GT.U32.AND P5, PT, R4, R92, PT ;  /* 0x0000005c0400720c */ /* 0x000fe20003fa4070 */
[----:B------:R-:W-:Y:S01]  /*ae50*/  IMAD.HI.U32 R5, R3, R94, RZ ;  /* 0x0000005e03057227 */ /* 0x000fe200078e00ff */
[----:B------:R-:W-:-:S02]  /*ae60*/  IABS R93, R7 ;  /* 0x00000007005d7213 */ /* 0x000fc40000000000 */
[----:B------:R-:W-:Y:S01]  /*ae70*/  ISETP.GT.U32.AND P2, PT, R4, R91, PT ;  /* 0x0000005b0400720c */ /* 0x000fe20003f44070 */
[----:B------:R-:W-:Y:S01]  /*ae80*/  IMAD.MOV R5, RZ, RZ, -R5 ;  /* 0x000000ffff057224 */ /* 0x000fe200078e0a05 */
[----:B------:R-:W-:Y:S01]  /*ae90*/  ISETP.GE.AND P0, PT, R7, RZ, PT ;  /* 0x000000ff0700720c */ /* 0x000fe20003f06270 */
[----:B------:R-:W-:Y:S01]  /*aea0*/  IMAD.HI.U32 R0, R3, R93, RZ ;  /* 0x0000005d03007227 */ /* 0x000fe200078e00ff */
[----:B------:R-:W-:-:S03]  /*aeb0*/  LOP3.LUT R7, R12, 0x1c8, RZ, 0xfc, !PT ;  /* 0x000001c80c077812 */ /* 0x000fc600078efcff */
[----:B------:R-:W-:Y:S01]  /*aec0*/  IMAD.MOV R0, RZ, RZ, -R0 ;  /* 0x000000ffff007224 */ /* 0x000fe200078e0a00 */
[----:B------:R-:W-:Y:S01]  /*aed0*/  IABS R98, R7 ;  /* 0x0000000700627213 */ /* 0x000fe20000000000 */
[--C-:B------:R-:W-:Y:S02]  /*aee0*/  @!P5 IMAD.IADD R92, R92, 0x1, -R4.reuse ;  /* 0x000000015c5cd824 */ /* 0x100fe400078e0a04 */
[----:B------:R-:W-:Y:S01]  /*aef0*/  IMAD R93, R4, R0, R93 ;  /* 0x00000000045d7224 */ /* 0x000fe200078e025d */
[----:B------:R-:W-:Y:S01]  /*af00*/  LOP3.LUT R0, R12, 0x1c4, RZ, 0xfc, !PT ;  /* 0x000001c40c007812 */ /* 0x000fe200078efcff */
[----:B------:R-:W-:Y:S01]  /*af10*/  @!P2 IMAD.IADD R91, R91, 0x1, -R4 ;  /* 0x000000015b5ba824 */ /* 0x000fe200078e0a04 */
[C---:B------:R-:W-:Y:S01]  /*af20*/  ISETP.GT.U32.AND P5, PT, R4.reuse, R92, PT ;  /* 0x0000005c0400720c */ /* 0x040fe20003fa4070 */
[----:B------:R-:W-:Y:S01]  /*af30*/  IMAD R94, R4, R5, R94 ;  /* 0x00000005045e7224 */ /* 0x000fe200078e025e */
[----:B------:R-:W-:Y:S01]  /*af40*/  LOP3.LUT R5, R12, 0x1c6, RZ, 0xfc, !PT ;  /* 0x000001c60c057812 */ /* 0x000fe200078efcff */
[----:B------:R-:W-:Y:S01]  /*af50*/  @!P6 IMAD.MOV R91, RZ, RZ, -R91 ;  /* 0x000000ffff5be224 */ /* 0x000fe200078e0a5b */
[----:B------:R-:W-:Y:S01]  /*af60*/  ISETP.GT.U32.AND P6, PT, R4, R93, PT ;  /* 0x0000005d0400720c */ /* 0x000fe20003fc4070 */
[----:B------:R-:W-:Y:S01]  /*af70*/  @!P4 IMAD.IADD R90, R90, 0x1, -R4 ;  /* 0x000000015a5ac824 */ /* 0x000fe200078e0a04 */
[----:B------:R-:W-:-:S02]  /*af80*/  IABS R95, R0 ;  /* 0x00000000005f7213 */ /* 0x000fc40000000000 */
[----:B------:R-:W-:Y:S02]  /*af90*/  IABS R97, R5 ;  /* 0x0000000500617213 */ /* 0x000fe40000000000 */
[----:B------:R-:W-:Y:S02]  /*afa0*/  ISETP.GT.U32.AND P4, PT, R4, R90, PT ;  /* 0x0000005a0400720c */ /* 0x000fe40003f84070 */
[----:B------:R-:W-:Y:S01]  /*afb0*/  ISETP.GE.AND P2, PT, R0, RZ, PT ;  /* 0x000000ff0000720c */ /* 0x000fe20003f46270 */
[----:B------:R-:W-:Y:S01]  /*afc0*/  @!P5 IMAD.IADD R92, R92, 0x1, -R4 ;  /* 0x000000015c5cd824 */ /* 0x000fe200078e0a04 */
[----:B------:R-:W-:Y:S01]  /*afd0*/  ISETP.GE.AND P5, PT, R7, RZ, PT ;  /* 0x000000ff0700720c */ /* 0x000fe20003fa6270 */
[----:B------:R-:W-:-:S04]  /*afe0*/  IMAD.HI.U32 R7, R3, R95, RZ ;  /* 0x0000005f03077227 */ /* 0x000fc800078e00ff */
[----:B------:R-:W-:Y:S02]  /*aff0*/  @!P6 IMAD.IADD R93, R93, 0x1, -R4 ;  /* 0x000000015d5de824 */ /* 0x000fe400078e0a04 */
[----:B------:R-:W-:-:S03]  /*b000*/  IMAD.HI.U32 R0, R3, R97, RZ ;  /* 0x0000006103007227 */ /* 0x000fc600078e00ff */
[C---:B------:R-:W-:Y:S01]  /*b010*/  ISETP.GT.U32.AND P6, PT, R4.reuse, R93, PT ;  /* 0x0000005d0400720c */ /* 0x040fe20003fc4070 */
[----:B------:R-:W-:Y:S02]  /*b020*/  IMAD.MOV R7, RZ, RZ, -R7 ;  /* 0x000000ffff077224 */ /* 0x000fe400078e0a07 */
[----:B------:R-:W-:Y:S02]  /*b030*/  IMAD.MOV R0, RZ, RZ, -R0 ;  /* 0x000000ffff007224 */ /* 0x000fe400078e0a00 */
[C---:B------:R-:W-:Y:S01]  /*b040*/  IMAD R95, R4.reuse, R7, R95 ;  /* 0x00000007045f7224 */ /* 0x040fe200078e025f */
[----:B------:R-:W-:Y:S01]  /*b050*/  IABS R7, R11 ;  /* 0x0000000b00077213 */ /* 0x000fe20000000000 */
[----:B------:R-:W-:Y:S02]  /*b060*/  IMAD R97, R4, R0, R97 ;  /* 0x0000000004617224 */ /* 0x000fe400078e0261 */
[----:B------:R-:W-:Y:S01]  /*b070*/  @!P4 IMAD.IADD R90, R90, 0x1, -R4 ;  /* 0x000000015a5ac824 */ /* 0x000fe200078e0a04 */
[----:B------:R-:W-:Y:S01]  /*b080*/  ISETP.GE.AND P4, PT, R10, RZ, PT ;  /* 0x000000ff0a00720c */ /* 0x000fe20003f86270 */
[----:B------:R-:W-:Y:S01]  /*b090*/  @!P3 IMAD.MOV R92, RZ, RZ, -R92 ;  /* 0x000000ffff5cb224 */ /* 0x000fe200078e0a5c */
[----:B------:R-:W-:Y:S01]  /*b0a0*/  LOP3.LUT R10, R12, 0x1ca, RZ, 0xfc, !PT ;  /* 0x000001ca0c0a7812 */ /* 0x000fe200078efcff */
[----:B------:R-:W-:Y:S01]  /*b0b0*/  @!P6 IMAD.IADD R93, R93, 0x1, -R4 ;  /* 0x000000015d5de824 */ /* 0x000fe200078e0a04 */
[C---:B------:R-:W-:Y:S01]  /*b0c0*/  ISETP.GT.U32.AND P6, PT, R4.reuse, R94, PT ;  /* 0x0000005e0400720c */ /* 0x040fe20003fc4070 */
[----:B------:R-:W-:Y:S01]  /*b0d0*/  @!P1 IMAD.MOV R90, RZ, RZ, -R90 ;  /* 0x000000ffff5a9224 */ /* 0x000fe200078e0a5a */
[----:B------:R-:W-:Y:S01]  /*b0e0*/  ISETP.GE.AND P1, PT, R5, RZ, PT ;  /* 0x000000ff0500720c */ /* 0x000fe20003f26270 */
[----:B------:R-:W-:Y:S01]  /*b0f0*/  @!P0 IMAD.MOV R93, RZ, RZ, -R93 ;  /* 0x000000ffff5d8224 */ /* 0x000fe200078e0a5d */
[----:B------:R-:W-:Y:S01]  /*b100*/  ISETP.GT.U32.AND P0, PT, R4, R95, PT ;  /* 0x0000005f0400720c */ /* 0x000fe20003f04070 */
[----:B------:R-:W-:Y:S01]  /*b110*/  IMAD.HI.U32 R5, R3, R98, RZ ;  /* 0x0000006203057227 */ /* 0x000fe200078e00ff */
[----:B------:R-:W-:-:S02]  /*b120*/  ISETP.GE.AND P3, PT, R10, RZ, PT ;  /* 0x000000ff0a00720c */ /* 0x000fc40003f66270 */
[----:B------:R-:W-:Y:S01]  /*b130*/  IABS R10, R10 ;  /* 0x0000000a000a7213 */ /* 0x000fe20000000000 */
[----:B------:R-:W-:Y:S02]  /*b140*/  IMAD.MOV R5, RZ, RZ, -R5 ;  /* 0x000000ffff057224 */ /* 0x000fe400078e0a05 */
[----:B------:R-:W-:-:S04]  /*b150*/  IMAD.HI.U32 R14, R3, R7, RZ ;  /* 0x00000007030e7227 */ /* 0x000fc800078e00ff */
[--C-:B------:R-:W-:Y:S02]  /*b160*/  @!P6 IMAD.IADD R94, R94, 0x1, -R4.reuse ;  /* 0x000000015e5ee824 */ /* 0x100fe400078e0a04 */
[----:B------:R-:W-:Y:S02]  /*b170*/  @!P0 IMAD.IADD R95, R95, 0x1, -R4 ;  /* 0x000000015f5f8824 */ /* 0x000fe400078e0a04 */
[C---:B------:R-:W-:Y:S01]  /*b180*/  IMAD R98, R4.reuse, R5, R98 ;  /* 0x0000000504627224 */ /* 0x040fe200078e0262 */
[C---:B------:R-:W-:Y:S01]  /*b190*/  ISETP.GT.U32.AND P6, PT, R4.reuse, R94, PT ;  /* 0x0000005e0400720c */ /* 0x040fe20003fc4070 */
[----:B------:R-:W-:Y:S01]  /*b1a0*/  IMAD.HI.U32 R0, R3, R10, RZ ;  /* 0x0000000a03007227 */ /* 0x000fe200078e00ff */
[----:B------:R-:W-:Y:S02]  /*b1b0*/  IABS R5, R99 ;  /* 0x0000006300057213 */ /* 0x000fe40000000000 */
[----:B------:R-:W-:Y:S01]  /*b1c0*/  ISETP.GT.U32.AND P0, PT, R4, R95, PT ;  /* 0x0000005f0400720c */ /* 0x000fe20003f04070 */
[----:B------:R-:W-:-:S02]  /*b1d0*/  IMAD.MOV R0, RZ, RZ, -R0 ;  /* 0x000000ffff007224 */ /* 0x000fc400078e0a00 */
[----:B------:R-:W-:-:S04]  /*b1e0*/  IMAD.HI.U32 R15, R3, R5, RZ ;  /* 0x00000005030f7227 */ /* 0x000fc800078e00ff */
[----:B------:R-:W-:Y:S01]  /*b1f0*/  IMAD R10, R4, R0, R10 ;  /* 0x00000000040a7224 */ /* 0x000fe200078e020a */
[----:B------:R-:W-:Y:S01]  /*b200*/  IABS R0, R243 ;  /* 0x000000f300007213 */ /* 0x000fe20000000000 */
[--C-:B------:R-:W-:Y:S01]  /*b210*/  @!P6 IMAD.IADD R94, R94, 0x1, -R4.reuse ;  /* 0x000000015e5ee824 */ /* 0x100fe200078e0a04 */
[C---:B------:R-:W-:Y:S01]  /*b220*/  ISETP.GT.U32.AND P6, PT, R4.reuse, R97, PT ;  /* 0x000000610400720c */ /* 0x040fe20003fc4070 */
[----:B------:R-:W-:Y:S02]  /*b230*/  IMAD.MOV R15, RZ, RZ, -R15 ;  /* 0x000000ffff0f7224 */ /* 0x000fe400078e0a0f */
[----:B------:R-:W-:Y:S01]  /*b240*/  @!P0 IMAD.IADD R95, R95, 0x1, -R4 ;  /* 0x000000015f5f8824 */ /* 0x000fe200078e0a04 */
[C---:B------:R-:W-:Y:S01]  /*b250*/  ISETP.GT.U32.AND P0, PT, R4.reuse, R10, PT ;  /* 0x0000000a0400720c */ /* 0x040fe20003f04070 */
[----:B------:R-:W-:Y:S02]  /*b260*/  IMAD R5, R4, R15, R5 ;  /* 0x0000000f04057224 */ /* 0x000fe400078e0205 */
[----:B------:R-:W-:-:S04]  /*b270*/  IMAD.HI.U32 R13, R3, R0, RZ ;  /* 0x00000000030d7227 */ /* 0x000fc800078e00ff */
[----:B------:R-:W-:Y:S02]  /*b280*/  IMAD.MOV R13, RZ, RZ, -R13 ;  /* 0x000000ffff0d7224 */ /* 0x000fe400078e0a0d */
[----:B------:R-:W-:Y:S02]  /*b290*/  @!P6 IMAD.IADD R97, R97, 0x1, -R4 ;  /* 0x000000016161e824 */ /* 0x000fe400078e0a04 */
[----:B------:R-:W-:-:S03]  /*b2a0*/  IMAD.HI.U32 R15, R3, R32, RZ ;  /* 0x00000020030f7227 */ /* 0x000fc600078e00ff */
[----:B------:R-:W-:Y:S01]  /*b2b0*/  ISETP.GT.U32.AND P6, PT, R4, R97, PT ;  /* 0x000000610400720c */ /* 0x000fe20003fc4070 */
[----:B------:R-:W-:Y:S02]  /*b2c0*/  @!P0 IMAD.IADD R10, R10, 0x1, -R4 ;  /* 0x000000010a0a8824 */ /* 0x000fe400078e0a04 */
[C---:B------:R-:W-:Y:S02]  /*b2d0*/  IMAD R0, R4.reuse, R13, R0 ;  /* 0x0000000d04007224 */ /* 0x040fe400078e0200 */
[----:B------:R-:W-:Y:S01]  /*b2e0*/  IMAD.MOV R15, RZ, RZ, -R15 ;  /* 0x000000ffff0f7224 */ /* 0x000fe200078e0a0f */
[C---:B------:R-:W-:Y:S01]  /*b2f0*/  ISETP.GT.U32.AND P0, PT, R4.reuse, R10, PT ;  /* 0x0000000a0400720c */ /* 0x040fe20003f04070 */
[----:B------:R-:W-:Y:S02]  /*b300*/  IMAD.MOV R14, RZ, RZ, -R14 ;  /* 0x000000ffff0e7224 */ /* 0x000fe400078e0a0e */
[C---:B------:R-:W-:Y:S02]  /*b310*/  IMAD R32, R4.reuse, R15, R32 ;  /* 0x0000000f04207224 */ /* 0x040fe400078e0220 */
[----:B------:R-:W-:-:S02]  /*b320*/  IMAD R7, R4, R14, R7 ;  /* 0x0000000e04077224 */ /* 0x000fc400078e0207 */
[----:B------:R-:W-:Y:S01]  /*b330*/  @!P6 IMAD.IADD R97, R97, 0x1, -R4 ;  /* 0x000000016161e824 */ /* 0x000fe200078e0a04 */
[----:B------:R-:W-:Y:S01]  /*b340*/  ISETP.GT.U32.AND P6, PT, R4, R5, PT ;  /* 0x000000050400720c */ /* 0x000fe20003fc4070 */
[----:B------:R-:W-:-:S04]  /*b350*/  IMAD.HI.U32 R14, R3, R31, RZ ;  /* 0x0000001f030e7227 */ /* 0x000fc800078e00ff */
[----:B------:R-:W-:Y:S01]  /*b360*/  @!P0 IMAD.IADD R10, R10, 0x1, -R4 ;  /* 0x000000010a0a8824 */ /* 0x000fe200078e0a04 */
[----:B------:R-:W-:Y:S01]  /*b370*/  ISETP.GT.U32.AND P0, PT, R4, R0, PT ;  /* 0x000000000400720c */ /* 0x000fe20003f04070 */
[----:B------:R-:W-:Y:S02]  /*b380*/  IMAD.MOV R14, RZ, RZ, -R14 ;  /* 0x000000ffff0e7224 */ /* 0x000fe400078e0a0e */
[----:B------:R-:W-:-:S04]  /*b390*/  IMAD.HI.U32 R13, R3, R30, RZ ;  /* 0x0000001e030d7227 */ /* 0x000fc800078e00ff */
[--C-:B------:R-:W-:Y:S02]  /*b3a0*/  @!P6 IMAD.IADD R5, R5, 0x1, -R4.reuse ;  /* 0x000000010505e824 */ /* 0x100fe400078e0a04 */
[C---:B------:R-:W-:Y:S02]  /*b3b0*/  IMAD R31, R4.reuse, R14, R31 ;  /* 0x0000000e041f7224 */ /* 0x040fe400078e021f */
[----:B------:R-:W-:Y:S01]  /*b3c0*/  IMAD.MOV R13, RZ, RZ, -R13 ;  /* 0x000000ffff0d7224 */ /* 0x000fe200078e0a0d */
[----:B------:R-:W-:Y:S01]  /*b3d0*/  ISETP.GT.U32.AND P6, PT, R4, R5, PT ;  /* 0x000000050400720c */ /* 0x000fe20003fc4070 */
[----:B------:R-:W-:Y:S02]  /*b3e0*/  @!P0 IMAD.IADD R0, R0, 0x1, -R4 ;  /* 0x0000000100008824 */ /* 0x000fe400078e0a04 */
[----:B------:R-:W-:-:S03]  /*b3f0*/  IMAD.HI.U32 R14, R3, R29, RZ ;  /* 0x0000001d030e7227 */ /* 0x000fc600078e00ff */
[C---:B------:R-:W-:Y:S01]  /*b400*/  ISETP.GT.U32.AND P0, PT, R4.reuse, R0, PT ;  /* 0x000000000400720c */ /* 0x040fe20003f04070 */
[----:B------:R-:W-:Y:S02]  /*b410*/  IMAD R30, R4, R13, R30 ;  /* 0x0000000d041e7224 */ /* 0x000fe400078e021e */
[----:B------:R-:W-:Y:S02]  /*b420*/  IMAD.MOV R14, RZ, RZ, -R14 ;  /* 0x000000ffff0e7224 */ /* 0x000fe400078e0a0e */
[----:B------:R-:W-:-:S04]  /*b430*/  IMAD.HI.U32 R13, R3, R28, RZ ;  /* 0x0000001c030d7227 */ /* 0x000fc800078e00ff */
[--C-:B------:R-:W-:Y:S01]  /*b440*/  @!P6 IMAD.IADD R5, R5, 0x1, -R4.reuse ;  /* 0x000000010505e824 */ /* 0x100fe200078e0a04 */
[C---:B------:R-:W-:Y:S01]  /*b450*/  ISETP.GT.U32.AND P6, PT, R4.reuse, R32, PT ;  /* 0x000000200400720c */ /* 0x040fe20003fc4070 */
[----:B------:R-:W-:Y:S02]  /*b460*/  IMAD R29, R4, R14, R29 ;  /* 0x0000000e041d7224 */ /* 0x000fe400078e021d */
[----:B------:R-:W-:Y:S01]  /*b470*/  @!P0 IMAD.IADD R0, R0, 0x1, -R4 ;  /* 0x0000000100008824 */ /* 0x000fe200078e0a04 */
[----:B------:R-:W-:Y:S01]  /*b480*/  ISETP.GT.U32.AND P0, PT, R4, R30, PT ;  /* 0x0000001e0400720c */ /* 0x000fe20003f04070 */
[----:B------:R-:W-:Y:S02]  /*b490*/  IMAD.MOV R13, RZ, RZ, -R13 ;  /* 0x000000ffff0d7224 */ /* 0x000fe400078e0a0d */
[----:B------:R-:W-:-:S04]  /*b4a0*/  IMAD.HI.U32 R14, R3, R24, RZ ;  /* 0x00000018030e7227 */ /* 0x000fc800078e00ff */
[----:B------:R-:W-:Y:S02]  /*b4b0*/  IMAD R28, R4, R13, R28 ;  /* 0x0000000d041c7224 */ /* 0x000fe400078e021c */
[----:B------:R-:W-:Y:S02]  /*b4c0*/  @!P6 IMAD.IADD R32, R32, 0x1, -R4 ;  /* 0x000000012020e824 */ /* 0x000fe400078e0a04 */
[----:B------:R-:W-:-:S03]  /*b4d0*/  IMAD.HI.U32 R13, R3, R27, RZ ;  /* 0x0000001b030d7227 */ /* 0x000fc600078e00ff */
[----:B------:R-:W-:Y:S01]  /*b4e0*/  ISETP.GT.U32.AND P6, PT, R4, R32, PT ;  /* 0x000000200400720c */ /* 0x000fe20003fc4070 */
[----:B------:R-:W-:Y:S02]  /*b4f0*/  @!P0 IMAD.IADD R30, R30, 0x1, -R4 ;  /* 0x000000011e1e8824 */ /* 0x000fe400078e0a04 */
[----:B------:R-:W-:Y:S02]  /*b500*/  IMAD.MOV R13, RZ, RZ, -R13 ;  /* 0x000000ffff0d7224 */ /* 0x000fe400078e0a0d */
[----:B------:R-:W-:Y:S01]  /*b510*/  IMAD.MOV R14, RZ, RZ, -R14 ;  /* 0x000000ffff0e7224 */ /* 0x000fe200078e0a0e */
[C---:B------:R-:W-:Y:S01]  /*b520*/  ISETP.GT.U32.AND P0, PT, R4.reuse, R30, PT ;  /* 0x0000001e0400720c */ /* 0x040fe20003f04070 */
[----:B------:R-:W-:Y:S02]  /*b530*/  IMAD R27, R4, R13, R27 ;  /* 0x0000000d041b7224 */ /* 0x000fe400078e021b */
[----:B------:R-:W-:-:S04]  /*b540*/  IMAD.HI.U32 R13, R3, R26, RZ ;  /* 0x0000001a030d7227 */ /* 0x000fc800078e00ff */
[----:B------:R-:W-:Y:S01]  /*b550*/  @!P6 IMAD.IADD R32, R32, 0x1, -R4 ;  /* 0x000000012020e824 */ /* 0x000fe200078e0a04 */
[C---:B------:R-:W-:Y:S01]  /*b560*/  ISETP.GT.U32.AND P6, PT, R4.reuse, R29, PT ;  /* 0x0000001d0400720c */ /* 0x040fe20003fc4070 */
[----:B------:R-:W-:Y:S02]  /*b570*/  IMAD.MOV R13, RZ, RZ, -R13 ;  /* 0x000000ffff0d7224 */ /* 0x000fe400078e0a0d */
[C---:B------:R-:W-:Y:S02]  /*b580*/  IMAD R24, R4.reuse, R14, R24 ;  /* 0x0000000e04187224 */ /* 0x040fe400078e0218 */
[----:B------:R-:W-:Y:S02]  /*b590*/  IMAD R26, R4, R13, R26 ;  /* 0x0000000d041a7224 */ /* 0x000fe400078e021a */
[----:B------:R-:W-:Y:S01]  /*b5a0*/  @!P0 IMAD.IADD R30, R30, 0x1, -R4 ;  /* 0x000000011e1e8824 */ /* 0x000fe200078e0a04 */
[----:B------:R-:W-:Y:S01]  /*b5b0*/  ISETP.GT.U32.AND P0, PT, R4, R27, PT ;  /* 0x0000001b0400720c */ /* 0x000fe20003f04070 */
[----:B------:R-:W-:-:S04]  /*b5c0*/  IMAD.HI.U32 R13, R3, R25, RZ ;  /* 0x00000019030d7227 */ /* 0x000fc800078e00ff */
[----:B------:R-:W-:Y:S02]  /*b5d0*/  @!P6 IMAD.IADD R29, R29, 0x1, -R4 ;  /* 0x000000011d1de824 */ /* 0x000fe400078e0a04 */
[----:B------:R-:W-:Y:S02]  /*b5e0*/  IMAD.MOV R13, RZ, RZ, -R13 ;  /* 0x000000ffff0d7224 */ /* 0x000fe400078e0a0d */
[----:B------:R-:W-:Y:S01]  /*b5f0*/  IMAD.HI.U32 R14, R3, R20, RZ ;  /* 0x00000014030e7227 */ /* 0x000fe200078e00ff */
[----:B------:R-:W-:-:S03]  /*b600*/  ISETP.GT.U32.AND P6, PT, R4, R29, PT ;  /* 0x0000001d0400720c */ /* 0x000fc60003fc4070 */
[----:B------:R-:W-:Y:S02]  /*b610*/  @!P0 IMAD.IADD R27, R27, 0x1, -R4 ;  /* 0x000000011b1b8824 */ /* 0x000fe400078e0a04 */
[C---:B------:R-:W-:Y:S02]  /*b620*/  IMAD R25, R4.reuse, R13, R25 ;  /* 0x0000000d04197224 */ /* 0x040fe400078e0219 */
[----:B------:R-:W-:Y:S01]  /*b630*/  IMAD.HI.U32 R13, R3, R23, RZ ;  /* 0x00000017030d7227 */ /* 0x000fe200078e00ff */
[----:B------:R-:W-:-:S03]  /*b640*/  ISETP.GT.U32.AND P0, PT, R4, R27, PT ;  /* 0x0000001b0400720c */ /* 0x000fc60003f04070 */
[----:B------:R-:W-:Y:S02]  /*b650*/  IMAD.MOV R13, RZ, RZ, -R13 ;  /* 0x000000ffff0d7224 */ /* 0x000fe400078e0a0d */
[----:B------:R-:W-:Y:S01]  /*b660*/  @!P6 IMAD.IADD R29, R29, 0x1, -R4 ;  /* 0x000000011d1de824 */ /* 0x000fe200078e0a04 */
[C---:B------:R-:W-:Y:S01]  /*b670*/  ISETP.GT.U32.AND P6, PT, R4.reuse, R26, PT ;  /* 0x0000001a0400720c */ /* 0x040fe20003fc4070 */
[----:B------:R-:W-:Y:S02]  /*b680*/  IMAD R23, R4, R13, R23 ;  /* 0x0000000d04177224 */ /* 0x000fe400078e0217 */
[----:B------:R-:W-:-:S04]  /*b690*/  IMAD.HI.U32 R13, R3, R22, RZ ;  /* 0x00000016030d7227 */ /* 0x000fc800078e00ff */
[----:B------:R-:W-:Y:S01]  /*b6a0*/  @!P0 IMAD.IADD R27, R27, 0x1, -R4 ;  /* 0x000000011b1b8824 */ /* 0x000fe200078e0a04 */
[----:B------:R-:W-:Y:S01]  /*b6b0*/  ISETP.GT.U32.AND P0, PT, R4, R24, PT ;  /* 0x000000180400720c */ /* 0x000fe20003f04070 */
[----:B------:R-:W-:Y:S02]  /*b6c0*/  IMAD.MOV R13, RZ, RZ, -R13 ;  /* 0x000000ffff0d7224 */ /* 0x000fe400078e0a0d */
[----:B------:R-:W-:Y:S02]  /*b6d0*/  IMAD.MOV R14, RZ, RZ, -R14 ;  /* 0x000000ffff0e7224 */ /* 0x000fe400078e0a0e */
[----:B------:R-:W-:Y:S02]  /*b6e0*/  @!P6 IMAD.IADD R26, R26, 0x1, -R4 ;  /* 0x000000011a1ae824 */ /* 0x000fe400078e0a04 */
[C---:B------:R-:W-:Y:S02]  /*b6f0*/  IMAD R22, R4.reuse, R13, R22 ;  /* 0x0000000d04167224 */ /* 0x040fe400078e0216 */
[----:B------:R-:W-:Y:S01]  /*b700*/  IMAD.HI.U32 R13, R3, R21, RZ ;  /* 0x00000015030d7227 */ /* 0x000fe200078e00ff */
[----:B------:R-:W-:-:S03]  /*b710*/  ISETP.GT.U32.AND P6, PT, R4, R26, PT ;  /* 0x0000001a0400720c */ /* 0x000fc60003fc4070 */
        /* <DEDUP_REMOVED lines=9> */
[----:B------:R-:W-:Y:S01]  /*b7b0*/  @!P0 IMAD.IADD R24, R24, 0x1, -R4 ;  /* 0x0000000118188824 */ /* 0x000fe200078e0a04 */
[C---:B------:R-:W-:Y:S01]  /*b7c0*/  ISETP.GT.U32.AND P0, PT, R4.reuse, R21, PT ;  /* 0x000000150400720c */ /* 0x040fe20003f04070 */
[----:B------:R-:W-:Y:S02]  /*b7d0*/  IMAD.MOV R14, RZ, RZ, -R14 ;  /* 0x000000ffff0e7224 */ /* 0x000fe400078e0a0e */
[----:B------:R-:W-:Y:S02]  /*b7e0*/  IMAD.MOV R15, RZ, RZ, -R15 ;  /* 0x000000ffff0f7224 */ /* 0x000fe400078e0a0f */
[C---:B------:R-:W-:Y:S01]  /*b7f0*/  IMAD R18, R4.reuse, R14, R18 ;  /* 0x0000000e04127224 */ /* 0x040fe200078e0212 */
[----:B------:R-:W-:Y:S01]  /*b800*/  IABS R14, R51 ;  /* 0x00000033000e7213 */ /* 0x000fe20000000000 */
[----:B------:R-:W-:Y:S02]  /*b810*/  @!P6 IMAD.IADD R23, R23, 0x1, -R4 ;  /* 0x000000011717e824 */ /* 0x000fe400078e0a04 */
[C---:B------:R-:W-:Y:S01]  /*b820*/  IMAD R17, R4.reuse, R15, R17 ;  /* 0x0000000f04117224 */ /* 0x040fe200078e0211 */
[----:B------:R-:W-:Y:S01]  /*b830*/  IABS R15, R52 ;  /* 0x00000034000f7213 */ /* 0x000fe20000000000 */
[----:B------:R-:W-:Y:S01]  /*b840*/  IMAD.HI.U32 R13, R3, R19, RZ ;  /* 0x00000013030d7227 */ /* 0x000fe200078e00ff */
[----:B------:R-:W-:-:S03]  /*b850*/  ISETP.GT.U32.AND P6, PT, R4, R23, PT ;  /* 0x000000170400720c */ /* 0x000fc60003fc4070 */
[----:B------:R-:W-:Y:S02]  /*b860*/  @!P0 IMAD.IADD R21, R21, 0x1, -R4 ;  /* 0x0000000115158824 */ /* 0x000fe400078e0a04 */
[----:B------:R-:W-:Y:S02]  /*b870*/  IMAD.MOV R13, RZ, RZ, -R13 ;  /* 0x000000ffff0d7224 */ /* 0x000fe400078e0a0d */
[----:B------:R-:W-:Y:S01]  /*b880*/  IMAD.HI.U32 R96, R3, R15, RZ ;  /* 0x0000000f03607227 */ /* 0x000fe200078e00ff */
[----:B------:R-:W-:-:S03]  /*b890*/  ISETP.GT.U32.AND P0, PT, R4, R21, PT ;  /* 0x000000150400720c */ /* 0x000fc60003f04070 */
[C---:B------:R-:W-:Y:S01]  /*b8a0*/  IMAD R19, R4.reuse, R13, R19 ;  /* 0x0000000d04137224 */ /* 0x040fe200078e0213 */
[----:B------:R-:W-:Y:S01]  /*b8b0*/  IABS R13, R50 ;  /* 0x00000032000d7213 */ /* 0x000fe20000000000 */
[----:B------:R-:W-:Y:S01]  /*b8c0*/  @!P6 IMAD.IADD R23, R23, 0x1, -R4 ;  /* 0x000000011717e824 */ /* 0x000fe200078e0a04 */
[----:B------:R-:W-:Y:S01]  /*b8d0*/  ISETP.GT.U32.AND P6, PT, R4, R20, PT ;  /* 0x000000140400720c */ /* 0x000fe20003fc4070 */
[----:B------:R-:W-:Y:S02]  /*b8e0*/  IMAD.MOV R96, RZ, RZ, -R96 ;  /* 0x000000ffff607224 */ /* 0x000fe400078e0a60 */
[----:B------:R-:W-:-:S04]  /*b8f0*/  IMAD.HI.U32 R100, R3, R13, RZ ;  /* 0x0000000d03647227 */ /* 0x000fc800078e00ff */
[----:B------:R-:W-:Y:S01]  /*b900*/  @!P0 IMAD.IADD R21, R21, 0x1, -R4 ;  /* 0x0000000115158824 */ /* 0x000fe200078e0a04 */
[----:B------:R-:W-:Y:S01]  /*b910*/  ISETP.GT.U32.AND P0, PT, R4, R18, PT ;  /* 0x000000120400720c */ /* 0x000fe20003f04070 */
[----:B------:R-:W-:-:S04]  /*b920*/  IMAD.HI.U32 R252, R3, R14, RZ ;  /* 0x0000000e03fc7227 */ /* 0x000fc800078e00ff */
[----:B------:R-:W-:Y:S02]  /*b930*/  @!P6 IMAD.IADD R20, R20, 0x1, -R4 ;  /* 0x000000011414e824 */ /* 0x000fe400078e0a04 */
[----:B------:R-:W-:Y:S02]  /*b940*/  IMAD.MOV R48, RZ, RZ, -R100 ;  /* 0x000000ffff307224 */ /* 0x000fe400078e0a64 */
[C---:B------:R-:W-:Y:S01]  /*b950*/  IMAD R15, R4.reuse, R96, R15 ;  /* 0x00000060040f7224 */ /* 0x040fe200078e020f */
[----:B------:R-:W-:Y:S01]  /*b960*/  ISETP.GT.U32.AND P6, PT, R4, R20, PT ;  /* 0x000000140400720c */ /* 0x000fe20003fc4070 */
[----:B------:R-:W-:Y:S02]  /*b970*/  IMAD.MOV R49, RZ, RZ, -R252 ;  /* 0x000000ffff317224 */ /* 0x000fe400078e0afc */
[----:B------:R-:W-:Y:S01]  /*b980*/  @!P0 IMAD.IADD R18, R18, 0x1, -R4 ;  /* 0x0000000112128824 */ /* 0x000fe200078e0a04 */
[----:B------:R-:W-:Y:S01]  /*b990*/  ISETP.GE.AND P0, PT, R99, RZ, PT ;  /* 0x000000ff6300720c */ /* 0x000fe20003f06270 */
[----:B------:R-:W-:-:S02]  /*b9a0*/  IMAD R13, R4, R48, R13 ;  /* 0x00000030040d7224 */ /* 0x000fc400078e020d */
[----:B------:R-:W-:-:S06]  /*b9b0*/  @!P4 IMAD.MOV R94, RZ, RZ, -R94 ;  /* 0x000000ffff5ec224 */ /* 0x000fcc00078e0a5e */
[----:B------:R-:W-:Y:S01]  /*b9c0*/  @!P6 IMAD.IADD R20, R20, 0x1, -R4 ;  /* 0x000000011414e824 */ /* 0x000fe200078e0a04 */
[C---:B------:R-:W-:Y:S01]  /*b9d0*/  ISETP.GT.U32.AND P6, PT, R4.reuse, R17, PT ;  /* 0x000000110400720c */ /* 0x040fe20003fc4070 */
[----:B------:R-:W-:Y:S01]  /*b9e0*/  IMAD R14, R4, R49, R14 ;  /* 0x00000031040e7224 */ /* 0x000fe200078e020e */
[----:B------:R-:W-:Y:S01]  /*b9f0*/  LOP3.LUT R48, R12, 0x1fa, RZ, 0xfc, !PT ;  /* 0x000001fa0c307812 */ /* 0x000fe200078efcff */
[----:B------:R-:W2:Y:S01]  /*ba00*/  LDL R252, [R1+0x3b14] ;  /* 0x003b140001fc7983 */ /* 0x000ea20000100800 */
[----:B------:R-:W-:-:S09]  /*ba10*/  ISETP.GT.U32.AND P4, PT, R4, R98, PT ;  /* 0x000000620400720c */ /* 0x000fd20003f84070 */
[--C-:B------:R-:W-:Y:S01]  /*ba20*/  @!P6 IMAD.IADD R17, R17, 0x1, -R4.reuse ;  /* 0x000000011111e824 */ /* 0x100fe200078e0a04 */
[----:B------:R-:W-:Y:S02]  /*ba30*/  ISETP.GT.U32.AND P6, PT, R4, R18, PT ;  /* 0x000000120400720c */ /* 0x000fe40003fc4070 */
[----:B------:R-:W-:Y:S01]  /*ba40*/  LOP3.LUT R49, R12, 0x1fc, RZ, 0xfc, !PT ;  /* 0x000001fc0c317812 */ /* 0x000fe200078efcff */
[----:B------:R-:W-:Y:S01]  /*ba50*/  @!P4 IMAD.IADD R98, R98, 0x1, -R4 ;  /* 0x000000016262c824 */ /* 0x000fe200078e0a04 */
[----:B------:R-:W-:-:S09]  /*ba60*/  IABS R12, R48 ;  /* 0x00000030000c7213 */ /* 0x000fd20000000000 */
[----:B------:R-:W-:Y:S01]  /*ba70*/  @!P6 IMAD.IADD R18, R18, 0x1, -R4 ;  /* 0x000000011212e824 */ /* 0x000fe200078e0a04 */
[C---:B------:R-:W-:Y:S01]  /*ba80*/  ISETP.GT.U32.AND P6, PT, R4.reuse, R15, PT ;  /* 0x0000000f0400720c */ /* 0x040fe20003fc4070 */
[----:B------:R-:W-:Y:S01]  /*ba90*/  IMAD.HI.U32 R100, R3, R12, RZ ;  /* 0x0000000c03647227 */ /* 0x000fe200078e00ff */
[----:B------:R-:W-:Y:S02]  /*baa0*/  IABS R96, R49 ;  /* 0x0000003100607213 */ /* 0x000fe40000000000 */
[----:B------:R-:W-:-:S03]  /*bab0*/  ISETP.GT.U32.AND P4, PT, R4, R98, PT ;  /* 0x000000620400720c */ /* 0x000fc60003f84070 */
[----:B------:R-:W-:-:S04]  /*bac0*/  IMAD.HI.U32 R99, R3, R96, RZ ;  /* 0x0000006003637227 */ /* 0x000fc800078e00ff */
[----:B------:R-:W-:Y:S02]  /*bad0*/  IMAD.MOV.U32 R3, RZ, RZ, R100 ;  /* 0x000000ffff037224 */ /* 0x000fe400078e0064 */
[--C-:B------:R-:W-:Y:S01]  /*bae0*/  @!P6 IMAD.IADD R15, R15, 0x1, -R4.reuse ;  /* 0x000000010f0fe824 */ /* 0x100fe200078e0a04 */
[----:B------:R-:W3:Y:S01]  /*baf0*/  LDL.LU R100, [R1+0x3c3c] ;  /* 0x003c3c0001647983 */ /* 0x000ee20000300800 */
[----:B------:R-:W-:Y:S02]  /*bb00*/  ISETP.GE.AND P6, PT, R11, RZ, PT ;  /* 0x000000ff0b00720c */ /* 0x000fe40003fc6270 */
[----:B------:R-:W-:Y:S01]  /*bb10*/  @!P4 IMAD.IADD R98, R98, 0x1, -R4 ;  /* 0x000000016262c824 */ /* 0x000fe200078e0a04 */
[----:B------:R-:W3:Y:S01]  /*bb20*/  LDL.LU R11, [R1+0x3c38] ;  /* 0x003c3800010b7983 */ /* 0x000ee20000300800 */
[----:B------:R-:W-:Y:S01]  /*bb30*/  IMAD.MOV R3, RZ, RZ, -R3 ;  /* 0x000000ffff037224 */ /* 0x000fe200078e0a03 */
[----:B------:R-:W-:Y:S01]  /*bb40*/  ISETP.GT.U32.AND P4, PT, R4, R7, PT ;  /* 0x000000070400720c */ /* 0x000fe20003f84070 */
[----:B------:R-:W-:-:S02]  /*bb50*/  IMAD.MOV R99, RZ, RZ, -R99 ;  /* 0x000000ffff637224 */ /* 0x000fc400078e0a63 */
[C---:B------:R-:W-:Y:S02]  /*bb60*/  IMAD R12, R4.reuse, R3, R12 ;  /* 0x00000003040c7224 */ /* 0x040fe400078e020c */
[----:B------:R-:W-:Y:S02]  /*bb70*/  IMAD R3, R4, R99, R96 ;  /* 0x0000006304037224 */ /* 0x000fe400078e0260 */
[----:B------:R-:W4:Y:S06]  /*bb80*/  LDL.LU R99, [R1+0x3c34] ;  /* 0x003c340001637983 */ /* 0x000f2c0000300800 */
[----:B------:R-:W-:-:S05]  /*bb90*/  @!P4 IMAD.IADD R7, R7, 0x1, -R4 ;  /* 0x000000010707c824 */ /* 0x000fca00078e0a04 */
[----:B------:R-:W-:-:S13]  /*bba0*/  ISETP.GT.U32.AND P4, PT, R4, R7, PT ;  /* 0x000000070400720c */ /* 0x000fda0003f84070 */
[----:B------:R-:W-:Y:S01]  /*bbb0*/  @!P4 IMAD.IADD R7, R7, 0x1, -R4 ;  /* 0x000000010707c824 */ /* 0x000fe200078e0a04 */
[----:B------:R-:W-:-:S13]  /*bbc0*/  ISETP.GT.U32.AND P4, PT, R4, R31, PT ;  /* 0x0000001f0400720c */ /* 0x000fda0003f84070 */
        /* <DEDUP_REMOVED lines=20> */
[----:B------:R-:W-:Y:S01]  /*bd10*/  @!P4 IMAD.IADD R16, R16, 0x1, -R4 ;  /* 0x000000011010c824 */ /* 0x000fe200078e0a04 */
[----:B------:R-:W-:-:S13]  /*bd20*/  ISETP.GT.U32.AND P4, PT, R4, R17, PT ;  /* 0x000000110400720c */ /* 0x000fda0003f84070 */
[----:B------:R-:W-:Y:S01]  /*bd30*/  @!P4 IMAD.IADD R17, R17, 0x1, -R4 ;  /* 0x000000011111c824 */ /* 0x000fe200078e0a04 */
[----:B------:R-:W-:-:S13]  /*bd40*/  ISETP.GT.U32.AND P4, PT, R4, R14, PT ;  /* 0x0000000e0400720c */ /* 0x000fda0003f84070 */
[----:B------:R-:W-:Y:S01]  /*bd50*/  @!P4 IMAD.IADD R14, R14, 0x1, -R4 ;  /* 0x000000010e0ec824 */ /* 0x000fe200078e0a04 */
[----:B--2---:R-:W-:Y:S02]  /*bd60*/  ISETP.NE.AND P4, PT, R252, RZ, PT ;  /* 0x000000fffc00720c */ /* 0x004fe40003f85270 */
[----:B------:R-:W-:-:S04]  /*bd70*/  LOP3.LUT R96, RZ, R252, RZ, 0x33, !PT ;  /* 0x000000fcff607212 */ /* 0x000fc800078e33ff */
[C---:B------:R-:W-:Y:S02]  /*bd80*/  SEL R111, R96.reuse, R111, !P4 ;  /* 0x0000006f606f7207 */ /* 0x040fe40006000000 */
[C---:B------:R-:W-:Y:S02]  /*bd90*/  SEL R110, R96.reuse, R110, !P4 ;  /* 0x0000006e606e7207 */ /* 0x040fe40006000000 */
[C---:B------:R-:W-:Y:S02]  /*bda0*/  SEL R109, R96.reuse, R109, !P4 ;  /* 0x0000006d606d7207 */ /* 0x040fe40006000000 */
[C---:B------:R-:W-:Y:S02]  /*bdb0*/  SEL R108, R96.reuse, R108, !P4 ;  /* 0x0000006c606c7207 */ /* 0x040fe40006000000 */
[C---:B------:R-:W-:Y:S02]  /*bdc0*/  SEL R107, R96.reuse, R107, !P4 ;  /* 0x0000006b606b7207 */ /* 0x040fe40006000000 */
[----:B------:R-:W-:-:S02]  /*bdd0*/  SEL R252, R96, R112, !P4 ;  /* 0x0000007060fc7207 */ /* 0x000fc40006000000 */
[C---:B------:R-:W-:Y:S02]  /*bde0*/  SEL R106, R96.reuse, R106, !P4 ;  /* 0x0000006a606a7207 */ /* 0x040fe40006000000 */
[C---:B------:R-:W-:Y:S01]  /*bdf0*/  SEL R112, R96.reuse, R115, !P4 ;  /* 0x0000007360707207 */ /* 0x040fe20006000000 */
[----:B------:R-:W-:Y:S01]  /*be00*/  IMAD.MOV.U32 R115, RZ, RZ, R110 ;  /* 0x000000ffff737224 */ /* 0x000fe200078e006e */
[C---:B------:R-:W-:Y:S02]  /*be10*/  SEL R105, R96.reuse, R105, !P4 ;  /* 0x0000006960697207 */ /* 0x040fe40006000000 */
[C---:B------:R-:W-:Y:S02]  /*be20*/  SEL R104, R96.reuse, R104, !P4 ;  /* 0x0000006860687207 */ /* 0x040fe40006000000 */
[C---:B------:R-:W-:Y:S01]  /*be30*/  SEL R110, R96.reuse, R117, !P4 ;  /* 0x00000075606e7207 */ /* 0x040fe20006000000 */
[----:B------:R-:W-:Y:S01]  /*be40*/  IMAD.MOV.U32 R117, RZ, RZ, R108 ;  /* 0x000000ffff757224 */ /* 0x000fe200078e006c */
[----:B---3--:R-:W-:-:S05]  /*be50*/  SEL R11, R96, R11, !P4 ;  /* 0x0000000b600b7207 */ /* 0x008fca0006000000 */
[----:B------:R-:W-:-:S05]  /*be60*/  IMAD R11, R11, UR48, RZ ;  /* 0x000000300b0b7c24 */ /* 0x000fca000f8e02ff */
[----:B------:R1:W-:Y:S01]  /*be70*/  STL [R1+0xc0], R11 ;  /* 0x0000c00b01007387 */ /* 0x0003e20000100800 */
[C---:B------:R-:W-:Y:S02]  /*be80*/  SEL R103, R96.reuse, R103, !P4 ;  /* 0x0000006760677207 */ /* 0x040fe40006000000 */
[C---:B------:R-:W-:Y:S02]  /*be90*/  SEL R102, R96.reuse, R102, !P4 ;  /* 0x0000006660667207 */ /* 0x040fe40006000000 */
[C---:B-1----:R-:W-:Y:S02]  /*bea0*/  SEL R11, R96.reuse, R113, !P4 ;  /* 0x00000071600b7207 */ /* 0x042fe40006000000 */
[C---:B------:R-:W-:Y:S01]  /*beb0*/  SEL R113, R96.reuse, R114, !P4 ;  /* 0x0000007260717207 */ /* 0x040fe20006000000 */
[----:B------:R-:W-:Y:S01]  /*bec0*/  IMAD.MOV.U32 R114, RZ, RZ, R111 ;  /* 0x000000ffff727224 */ /* 0x000fe200078e006f */
[C---:B------:R-:W-:Y:S01]  /*bed0*/  SEL R111, R96.reuse, R116, !P4 ;  /* 0x00000074606f7207 */ /* 0x040fe20006000000 */
[----:B------:R-:W-:Y:S01]  /*bee0*/  IMAD.MOV.U32 R116, RZ, RZ, R109 ;  /* 0x000000ffff747224 */ /* 0x000fe200078e006d */
[C---:B------:R-:W-:Y:S01]  /*bef0*/  SEL R109, R96.reuse, R118, !P4 ;  /* 0x00000076606d7207 */ /* 0x040fe20006000000 */
[----:B------:R-:W-:Y:S01]  /*bf00*/  IMAD.MOV.U32 R118, RZ, RZ, R107 ;  /* 0x000000ffff767224 */ /* 0x000fe200078e006b */
[C---:B------:R-:W-:Y:S01]  /*bf10*/  SEL R108, R96.reuse, R119, !P4 ;  /* 0x00000077606c7207 */ /* 0x040fe20006000000 */
[----:B------:R-:W-:Y:S01]  /*bf20*/  IMAD.MOV.U32 R119, RZ, RZ, R106 ;  /* 0x000000ffff777224 */ /* 0x000fe200078e006a */
[----:B------:R-:W-:-:S02]  /*bf30*/  SEL R101, R96, R101, !P4 ;  /* 0x0000006560657207 */ /* 0x000fc40006000000 */
[C---:B------:R-:W-:Y:S01]  /*bf40*/  SEL R107, R96.reuse, R120, !P4 ;  /* 0x00000078606b7207 */ /* 0x040fe20006000000 */
[----:B------:R-:W-:Y:S01]  /*bf50*/  IMAD.MOV.U32 R120, RZ, RZ, R105 ;  /* 0x000000ffff787224 */ /* 0x000fe200078e0069 */
[C---:B------:R-:W-:Y:S02]  /*bf60*/  SEL R100, R96.reuse, R100, !P4 ;  /* 0x0000006460647207 */ /* 0x040fe40006000000 */
[C---:B------:R-:W-:Y:S01]  /*bf70*/  SEL R106, R96.reuse, R121, !P4 ;  /* 0x00000079606a7207 */ /* 0x040fe20006000000 */
[----:B------:R-:W-:Y:S01]  /*bf80*/  IMAD.MOV.U32 R121, RZ, RZ, R104 ;  /* 0x000000ffff797224 */ /* 0x000fe200078e0068 */
[C---:B----4-:R-:W-:Y:S02]  /*bf90*/  SEL R99, R96.reuse, R99, !P4 ;  /* 0x0000006360637207 */ /* 0x050fe40006000000 */
        /* <DEDUP_REMOVED lines=11> */
[----:B------:R-:W-:Y:S01]  /*c050*/  IMAD R127, R125, UR48, RZ ;  /* 0x000000307d7f7c24 */ /* 0x000fe2000f8e02ff */
[----:B------:R-:W-:Y:S01]  /*c060*/  SEL R99, R96, R128, !P4 ;  /* 0x0000008060637207 */ /* 0x000fe20006000000 */
[----:B------:R-:W-:Y:S01]  /*c070*/  IMAD R128, R126, UR48, RZ ;  /* 0x000000307e807c24 */ /* 0x000fe2000f8e02ff */
[C---:B------:R-:W-:Y:S01]  /*c080*/  SEL R207, R96.reuse, R207, !P4 ;  /* 0x000000cf60cf7207 */ /* 0x040fe20006000000 */
[----:B------:R-:W-:Y:S01]  /*c090*/  IMAD R125, R123, UR48, RZ ;  /* 0x000000307b7d7c24 */ /* 0x000fe2000f8e02ff */
[----:B------:R-:W-:Y:S01]  /*c0a0*/  SEL R209, R96, R209, !P4 ;  /* 0x000000d160d17207 */ /* 0x000fe20006000000 */
[----:B------:R-:W-:Y:S01]  /*c0b0*/  IMAD R126, R124, UR48, RZ ;  /* 0x000000307c7e7c24 */ /* 0x000fe2000f8e02ff */
[C---:B------:R-:W-:Y:S01]  /*c0c0*/  SEL R210, R96.reuse, R210, !P4 ;  /* 0x000000d260d27207 */ /* 0x040fe20006000000 */
[----:B------:R-:W-:Y:S01]  /*c0d0*/  IMAD R123, R121, UR48, RZ ;  /* 0x00000030797b7c24 */ /* 0x000fe2000f8e02ff */
[----:B------:R-:W-:Y:S01]  /*c0e0*/  SEL R211, R96, R211, !P4 ;  /* 0x000000d360d37207 */ /* 0x000fe20006000000 */
[----:B------:R-:W-:-:S02]  /*c0f0*/  IMAD R124, R122, UR48, RZ ;  /* 0x000000307a7c7c24 */ /* 0x000fc4000f8e02ff */
[----:B------:R-:W-:Y:S02]  /*c100*/  IMAD R121, R119, UR48, RZ ;  /* 0x0000003077797c24 */ /* 0x000fe4000f8e02ff */
[----:B------:R-:W-:Y:S02]  /*c110*/  IMAD R122, R120, UR48, RZ ;  /* 0x00000030787a7c24 */ /* 0x000fe4000f8e02ff */
[----:B------:R-:W-:Y:S02]  /*c120*/  IMAD R119, R117, UR48, RZ ;  /* 0x0000003075777c24 */ /* 0x000fe4000f8e02ff */
[----:B------:R-:W-:Y:S02]  /*c130*/  IMAD R120, R118, UR48, RZ ;  /* 0x0000003076787c24 */ /* 0x000fe4000f8e02ff */
[----:B------:R-:W-:Y:S02]  /*c140*/  IMAD R117, R115, UR48, RZ ;  /* 0x0000003073757c24 */ /* 0x000fe4000f8e02ff */
[----:B------:R-:W-:-:S02]  /*c150*/  IMAD R118, R116, UR48, RZ ;  /* 0x0000003074767c24 */ /* 0x000fc4000f8e02ff */
[----:B------:R-:W-:Y:S01]  /*c160*/  IMAD R115, R252, UR48, RZ ;  /* 0x00000030fc737c24 */ /* 0x000fe2000f8e02ff */
[----:B------:R-:W-:Y:S01]  /*c170*/  SEL R212, R96, R212, !P4 ;  /* 0x000000d460d47207 */ /* 0x000fe20006000000 */
[----:B------:R-:W-:Y:S02]  /*c180*/  IMAD R116, R114, UR48, RZ ;  /* 0x0000003072747c24 */ /* 0x000fe4000f8e02ff */
[----:B------:R-:W-:Y:S02]  /*c190*/  IMAD R252, R207, UR48, RZ ;  /* 0x00000030cffc7c24 */ /* 0x000fe4000f8e02ff */
[----:B------:R-:W-:Y:S01]  /*c1a0*/  IMAD R209, R209, UR48, RZ ;  /* 0x00000030d1d17c24 */ /* 0x000fe2000f8e02ff */
[----:B------:R-:W-:Y:S01]  /*c1b0*/  SEL R213, R96, R213, !P4 ;  /* 0x000000d560d57207 */ /* 0x000fe20006000000 */
[----:B------:R-:W-:Y:S02]  /*c1c0*/  IMAD R114, R11, UR48, RZ ;  /* 0x000000300b727c24 */ /* 0x000fe4000f8e02ff */
[----:B------:R-:W-:Y:S01]  /*c1d0*/  IMAD R207, R210, UR48, RZ ;  /* 0x00000030d2cf7c24 */ /* 0x000fe2000f8e02ff */
[C---:B------:R-:W-:Y:S01]  /*c1e0*/  SEL R214, R96.reuse, R214, !P4 ;  /* 0x000000d660d67207 */ /* 0x040fe20006000000 */
[----:B------:R-:W-:Y:S01]  /*c1f0*/  IMAD R11, R211, UR48, RZ ;  /* 0x00000030d30b7c24 */ /* 0x000fe2000f8e02ff */
[----:B------:R1:W-:Y:S01]  /*c200*/  STL [R1+0x2a0], R209 ;  /* 0x0002a0d101007387 */ /* 0x0003e20000100800 */
[----:B------:R-:W-:-:S03]  /*c210*/  SEL R217, R96, R217, !P4 ;  /* 0x000000d960d97207 */ /* 0x000fc60006000000 */
[----:B------:R2:W-:Y:S04]  /*c220*/  STL [R1+0x2a8], R207 ;  /* 0x0002a8cf01007387 */ /* 0x0005e80000100800 */
[----:B------:R3:W-:Y:S01]  /*c230*/  STL [R1+0x2b0], R11 ;  /* 0x0002b00b01007387 */ /* 0x0007e20000100800 */
[----:B-1----:R-:W-:Y:S02]  /*c240*/  IMAD R209, R212, UR48, RZ ;  /* 0x00000030d4d17c24 */ /* 0x002fe4000f8e02ff */
[----:B--2---:R-:W-:-:S03]  /*c250*/  IMAD R207, R213, UR48, RZ ;  /* 0x00000030d5cf7c24 */ /* 0x004fc6000f8e02ff */
[----:B------:R1:W-:Y:S01]  /*c260*/  STL [R1+0x328], R209 ;  /* 0x000328d101007387 */ /* 0x0003e20000100800 */
[----:B---3--:R-:W-:-:S03]  /*c270*/  IMAD R11, R214, UR48, RZ ;  /* 0x00000030d60b7c24 */ /* 0x008fc6000f8e02ff */
[----:B------:R-:W-:Y:S01]  /*c280*/  STL [R1+0x338], R207 ;  /* 0x000338cf01007387 */ /* 0x000fe20000100800 */
[C---:B------:R-:W-:Y:S02]  /*c290*/  SEL R218, R96.reuse, R218, !P4 ;  /* 0x000000da60da7207 */ /* 0x040fe40006000000 */
[C---:B------:R-:W-:Y:S01]  /*c2a0*/  SEL R219, R96.reuse, R219, !P4 ;  /* 0x000000db60db7207 */ /* 0x040fe20006000000 */
[----:B------:R2:W-:Y:S01]  /*c2b0*/  STL [R1+0x340], R11 ;  /* 0x0003400b01007387 */ /* 0x0005e20000100800 */
[----:B------:R-:W-:Y:S01]  /*c2c0*/  SEL R220, R96, R220, !P4 ;  /* 0x000000dc60dc7207 */ /* 0x000fe20006000000 */
[----:B-1----:R-:W-:Y:S01]  /*c2d0*/  IMAD R209, R218, UR48, RZ ;  /* 0x00000030dad17c24 */ /* 0x002fe2000f8e02ff */
[C---:B------:R-:W-:Y:S01]  /*c2e0*/  SEL R221, R96.reuse, R221, !P4 ;  /* 0x000000dd60dd7207 */ /* 0x040fe20006000000 */
[----:B--2---:R-:W-:Y:S01]  /*c2f0*/  IMAD R11, R217, UR48, RZ ;  /* 0x00000030d90b7c24 */ /* 0x004fe2000f8e02ff */
[C---:B------:R-:W-:Y:S01]  /*c300*/  SEL R222, R96.reuse, R222, !P4 ;  /* 0x000000de60de7207 */ /* 0x040fe20006000000 */
[----:B------:R-:W-:Y:S01]  /*c310*/  IMAD R207, R219, UR48, RZ ;  /* 0x00000030dbcf7c24 */ /* 0x000fe2000f8e02ff */
[----:B------:R-:W-:-:S02]  /*c320*/  SEL R223, R96, R223, !P4 ;  /* 0x000000df60df7207 */ /* 0x000fc40006000000 */
[----:B------:R1:W-:Y:S01]  /*c330*/  STL [R1+0x364], R11 ;  /* 0x0003640b01007387 */ /* 0x0003e20000100800 */
[----:B------:R-:W-:Y:S01]  /*c340*/  @!P2 IMAD.MOV R95, RZ, RZ, -R95 ;  /* 0x000000ffff5fa224 */ /* 0x000fe200078e0a5f */
[----:B------:R-:W-:Y:S02]  /*c350*/  SEL R224, R96, R224, !P4 ;  /* 0x000000e060e07207 */ /* 0x000fe40006000000 */
[----:B------:R2:W-:Y:S01]  /*c360*/  STL [R1+0x370], R209 ;  /* 0x000370d101007387 */ /* 0x0005e20000100800 */
[----:B-1----:R-:W-:-:S03]  /*c370*/  IMAD R11, R220, UR48, RZ ;  /* 0x00000030dc0b7c24 */ /* 0x002fc6000f8e02ff */
[----:B------:R1:W-:Y:S01]  /*c380*/  STL [R1+0x374], R207 ;  /* 0x000374cf01007387 */ /* 0x0003e20000100800 */
[----:B------:R-:W-:Y:S01]  /*c390*/  ISETP.GT.U32.AND P2, PT, R4, R16, PT ;  /* 0x000000100400720c */ /* 0x000fe20003f44070 */
[----:B--2---:R-:W-:Y:S02]  /*c3a0*/  IMAD R209, R221, UR48, RZ ;  /* 0x00000030ddd17c24 */ /* 0x004fe4000f8e02ff */
[----:B------:R2:W-:Y:S01]  /*c3b0*/  STL [R1+0x378], R11 ;  /* 0x0003780b01007387 */ /* 0x0005e20000100800 */
[C---:B------:R-:W-:Y:S02]  /*c3c0*/  SEL R225, R96.reuse, R225, !P4 ;  /* 0x000000e160e17207 */ /* 0x040fe40006000000 */
[----:B------:R-:W-:Y:S01]  /*c3d0*/  SEL R226, R96, R226, !P4 ;  /* 0x000000e260e27207 */ /* 0x000fe20006000000 */
[----:B-1----:R-:W-:Y:S01]  /*c3e0*/  IMAD R207, R222, UR48, RZ ;  /* 0x00000030decf7c24 */ /* 0x002fe2000f8e02ff */
[----:B------:R1:W-:Y:S01]  /*c3f0*/  STL [R1+0x37c], R209 ;  /* 0x00037cd101007387 */ /* 0x0003e20000100800 */
[----:B--2---:R-:W-:-:S03]  /*c400*/  IMAD R11, R223, UR48, RZ ;  /* 0x00000030df0b7c24 */ /* 0x004fc6000f8e02ff */
[----:B------:R2:W-:Y:S01]  /*c410*/  STL [R1+0x380], R207 ;  /* 0x000380cf01007387 */ /* 0x0005e20000100800 */
[C---:B------:R-:W-:Y:S02]  /*c420*/  SEL R227, R96.reuse, R227, !P4 ;  /* 0x000000e360e37207 */ /* 0x040fe40006000000 */
[----:B------:R-:W-:Y:S01]  /*c430*/  SEL R228, R96, R228, !P4 ;  /* 0x000000e460e47207 */ /* 0x000fe20006000000 */
[----:B------:R3:W-:Y:S01]  /*c440*/  STL [R1+0x384], R11 ;  /* 0x0003840b01007387 */ /* 0x0007e20000100800 */
[----:B-1----:R-:W-:Y:S01]  /*c450*/  IMAD R209, R224, UR48, RZ ;  /* 0x00000030e0d17c24 */ /* 0x002fe2000f8e02ff */
[----:B------:R-:W-:Y:S01]  /*c460*/  SEL R229, R96, R229, !P4 ;  /* 0x000000e560e57207 */ /* 0x000fe20006000000 */
[----:B--2---:R-:W-:-:S03]  /*c470*/  IMAD R207, R225, UR48, RZ ;  /* 0x00000030e1cf7c24 */ /* 0x004fc6000f8e02ff */
[----:B------:R1:W-:Y:S01]  /*c480*/  STL [R1+0x388], R209 ;  /* 0x000388d101007387 */ /* 0x0003e20000100800 */
[----:B---3--:R-:W-:-:S03]  /*c490*/  IMAD R11, R226, UR48, RZ ;  /* 0x00000030e20b7c24 */ /* 0x008fc6000f8e02ff */
[----:B------:R2:W-:Y:S01]  /*c4a0*/  STL [R1+0x38c], R207 ;  /* 0x00038ccf01007387 */ /* 0x0005e20000100800 */
[----:B------:R-:W-:Y:S01]  /*c4b0*/  SEL R230, R96, R230, !P4 ;  /* 0x000000e660e67207 */ /* 0x000fe20006000000 */
[----:B------:R-:W-:Y:S01]  /*c4c0*/  @!P2 IMAD.IADD R16, R16, 0x1, -R4 ;  /* 0x000000011010a824 */ /* 0x000fe200078e0a04 */
[C---:B------:R-:W-:Y:S01]  /*c4d0*/  SEL R231, R96.reuse, R231, !P4 ;  /* 0x000000e760e77207 */ /* 0x040fe20006000000 */
[----:B------:R3:W-:Y:S01]  /*c4e0*/  STL [R1+0x390], R11 ;  /* 0x0003900b01007387 */ /* 0x0007e20000100800 */
[----:B-1----:R-:W-:Y:S01]  /*c4f0*/  IMAD R209, R227, UR48, RZ ;  /* 0x00000030e3d17c24 */ /* 0x002fe2000f8e02ff */
[----:B------:R-:W-:Y:S01]  /*c500*/  SEL R232, R96, R232, !P4 ;  /* 0x000000e860e87207 */ /* 0x000fe20006000000 */
[----:B--2---:R-:W-:Y:S01]  /*c510*/  IMAD R207, R228, UR48, RZ ;  /* 0x00000030e4cf7c24 */ /* 0x004fe2000f8e02ff */
[----:B------:R-:W-:Y:S01]  /*c520*/  ISETP.GT.U32.AND P2, PT, R4, R13, PT ;  /* 0x0000000d0400720c */ /* 0x000fe20003f44070 */
[----:B---3--:R-:W-:Y:S01]  /*c530*/  IMAD R11, R229, UR48, RZ ;  /* 0x00000030e50b7c24 */ /* 0x008fe2000f8e02ff */
[----:B------:R1:W-:Y:S01]  /*c540*/  STL [R1+0x394], R209 ;  /* 0x000394d101007387 */ /* 0x0003e20000100800 */
[----:B------:R-:W-:-:S03]  /*c550*/  SEL R233, R96, R233, !P4 ;  /* 0x000000e960e97207 */ /* 0x000fc60006000000 */
[----:B------:R2:W-:Y:S01]  /*c560*/  STL [R1+0x3a8], R207 ;  /* 0x0003a8cf01007387 */ /* 0x0005e20000100800 */
[----:B------:R-:W-:-:S03]  /*c570*/  SEL R234, R96, R234, !P4 ;  /* 0x000000ea60ea7207 */ /* 0x000fc60006000000 */
[----:B------:R3:W-:Y:S01]  /*c580*/  STL [R1+0x3c0], R11 ;  /* 0x0003c00b01007387 */ /* 0x0007e20000100800 */
[----:B-1----:R-:W-:Y:S01]  /*c590*/  IMAD R209, R230, UR48, RZ ;  /* 0x00000030e6d17c24 */ /* 0x002fe2000f8e02ff */
[----:B------:R-:W-:Y:S01]  /*c5a0*/  SEL R235, R96, R235, !P4 ;  /* 0x000000eb60eb7207 */ /* 0x000fe20006000000 */
[----:B--2---:R-:W-:-:S03]  /*c5b0*/  IMAD R207, R231, UR48, RZ ;  /* 0x00000030e7cf7c24 */ /* 0x004fc6000f8e02ff */
[----:B------:R1:W-:Y:S01]  /*c5c0*/  STL [R1+0x3d0], R209 ;  /* 0x0003d0d101007387 */ /* 0x0003e20000100800 */
[----:B---3--:R-:W-:-:S03]  /*c5d0*/  IMAD R11, R232, UR48, RZ ;  /* 0x00000030e80b7c24 */ /* 0x008fc6000f8e02ff */
[----:B------:R2:W-:Y:S01]  /*c5e0*/  STL [R1+0x3d8], R207 ;  /* 0x0003d8cf01007387 */ /* 0x0005e20000100800 */
[C---:B------:R-:W-:Y:S02]  /*c5f0*/  SEL R236, R96.reuse, R236, !P4 ;  /* 0x000000ec60ec7207 */ /* 0x040fe40006000000 */
[C---:B------:R-:W-:Y:S01]  /*c600*/  SEL R237, R96.reuse, R237, !P4 ;  /* 0x000000ed60ed7207 */ /* 0x040fe20006000000 */
[----:B------:R3:W-:Y:S01]  /*c610*/  STL [R1+0x3e0], R11 ;  /* 0x0003e00b01007387 */ /* 0x0007e20000100800 */
[----:B-1----:R-:W-:Y:S01]  /*c620*/  IMAD R209, R233, UR48, RZ ;  /* 0x00000030e9d17c24 */ /* 0x002fe2000f8e02ff */
[----:B------:R-:W-:Y:S01]  /*c630*/  SEL R238, R96, R238, !P4 ;  /* 0x000000ee60ee7207 */ /* 0x000fe20006000000 */
[----:B--2---:R-:W-:-:S03]  /*c640*/  IMAD R207, R234, UR48, RZ ;  /* 0x00000030eacf7c24 */ /* 0x004fc6000f8e02ff */
[----:B------:R1:W-:Y:S01]  /*c650*/  STL [R1+0x3f0], R209 ;  /* 0x0003f0d101007387 */ /* 0x0003e20000100800 */
[----:B---3--:R-:W-:-:S03]  /*c660*/  IMAD R11, R235, UR48, RZ ;  /* 0x00000030eb0b7c24 */ /* 0x008fc6000f8e02ff */
[----:B------:R2:W-:Y:S01]  /*c670*/  STL [R1+0x400], R207 ;  /* 0x000400cf01007387 */ /* 0x0005e20000100800 */
[----:B------:R-:W-:Y:S01]  /*c680*/  @!P2 IMAD.IADD R13, R13, 0x1, -R4 ;  /* 0x000000010d0da824 */ /* 0x000fe200078e0a04 */
[----:B------:R-:W-:Y:S02]  /*c690*/  SEL R203, R96, R203, !P4 ;  /* 0x000000cb60cb7207 */ /* 0x000fe40006000000 */
[----:B------:R3:W-:Y:S01]  /*c6a0*/  STL [R1+0x410], R11 ;  /* 0x0004100b01007387 */ /* 0x0007e20000100800 */
[----:B-1----:R-:W-:Y:S01]  /*c6b0*/  IMAD R209, R236, UR48, RZ ;  /* 0x00000030ecd17c24 */ /* 0x002fe2000f8e02ff */
[C---:B------:R-:W-:Y:S01]  /*c6c0*/  SEL R205, R96.reuse, R205, !P4 ;  /* 0x000000cd60cd7207 */ /* 0x040fe20006000000 */
[----:B--2---:R-:W-:Y:S01]  /*c6d0*/  IMAD R207, R237, UR48, RZ ;  /* 0x00000030edcf7c24 */ /* 0x004fe2000f8e02ff */
[----:B------:R-:W-:Y:S01]  /*c6e0*/  SEL R239, R96, R239, !P4 ;  /* 0x000000ef60ef7207 */ /* 0x000fe20006000000 */
[----:B---3--:R-:W-:Y:S01]  /*c6f0*/  IMAD R11, R238, UR48, RZ ;  /* 0x00000030ee0b7c24 */ /* 0x008fe2000f8e02ff */
[----:B------:R-:W-:Y:S01]  /*c700*/  ISETP.GT.U32.AND P2, PT, R4, R13, PT ;  /* 0x0000000d0400720c */ /* 0x000fe20003f44070 */
[----:B------:R1:W-:Y:S01]  /*c710*/  STL [R1+0x420], R209 ;  /* 0x000420d101007387 */ /* 0x0003e20000100800 */
[----:B------:R-:W-:-:S02]  /*c720*/  SEL R206, R96, R206, !P4 ;  /* 0x000000ce60ce7207 */ /* 0x000fc40006000000 */
[C---:B------:R-:W-:Y:S01]  /*c730*/  SEL R204, R96.reuse, R204, !P4 ;  /* 0x000000cc60cc7207 */ /* 0x040fe20006000000 */
[----:B------:R-:W-:Y:S01]  /*c740*/  STL [R1+0x430], R207 ;  /* 0x000430cf01007387 */ /* 0x000fe20000100800 */
[----:B------:R-:W-:Y:S01]  /*c750*/  IMAD R203, R203, UR48, RZ ;  /* 0x00000030cbcb7c24 */ /* 0x000fe2000f8e02ff */
[----:B------:R-:W-:Y:S01]  /*c760*/  SEL R240, R96, R240, !P4 ;  /* 0x000000f060f07207 */ /* 0x000fe20006000000 */
[----:B------:R-:W-:Y:S01]  /*c770*/  IMAD R205, R205, UR48, RZ ;  /* 0x00000030cdcd7c24 */ /* 0x000fe2000f8e02ff */
[----:B------:R2:W-:Y:S01]  /*c780*/  STL [R1+0x448], R11 ;  /* 0x0004480b01007387 */ /* 0x0005e20000100800 */
[----:B------:R-:W-:Y:S02]  /*c790*/  IMAD R206, R206, UR48, RZ ;  /* 0x00000030cece7c24 */ /* 0x000fe4000f8e02ff */
[----:B------:R-:W-:Y:S02]  /*c7a0*/  IMAD R204, R204, UR48, RZ ;  /* 0x00000030cccc7c24 */ /* 0x000fe4000f8e02ff */
[----:B-1----:R-:W-:-:S02]  /*c7b0*/  IMAD.MOV.U32 R209, RZ, RZ, R205 ;  /* 0x000000ffffd17224 */ /* 0x002fc400078e00cd */
[----:B--2---:R-:W-:Y:S02]  /*c7c0*/  IMAD R11, R239, UR47, RZ ;  /* 0x0000002fef0b7c24 */ /* 0x004fe4000f8e02ff */
[----:B------:R-:W-:Y:S01]  /*c7d0*/  @!P1 IMAD.MOV R97, RZ, RZ, -R97 ;  /* 0x000000ffff619224 */ /* 0x000fe200078e0a61 */
[----:B------:R-:W-:Y:S01]  /*c7e0*/  SEL R241, R96, R241, !P4 ;  /* 0x000000f160f17207 */ /* 0x000fe20006000000 */
[----:B------:R-:W-:Y:S01]  /*c7f0*/  IMAD.MOV.U32 R207, RZ, RZ, R203 ;  /* 0x000000ffffcf7224 */ /* 0x000fe200078e00cb */
[----:B------:R1:W-:Y:S01]  /*c800*/  STL [R1+0x440], R11 ;  /* 0x0004400b01007387 */ /* 0x0003e20000100800 */
[----:B------:R-:W-:Y:S02]  /*c810*/  IMAD R203, R240, UR46, RZ ;  /* 0x0000002ef0cb7c24 */ /* 0x000fe4000f8e02ff */
[----:B------:R-:W-:Y:S01]  /*c820*/  IMAD.MOV.U32 R213, RZ, RZ, R206 ;  /* 0x000000ffffd57224 */ /* 0x000fe200078e00ce */
[----:B------:R-:W2:Y:S01]  /*c830*/  LDL.LU R205, [R1+0x68] ;  /* 0x0000680001cd7983 */ /* 0x000ea20000300800 */
[----:B------:R-:W-:-:S02]  /*c840*/  IMAD.MOV.U32 R210, RZ, RZ, R204 ;  /* 0x000000ffffd27224 */ /* 0x000fc400078e00cc */
[----:B------:R-:W-:Y:S01]  /*c850*/  @!P2 IMAD.IADD R13, R13, 0x1, -R4 ;  /* 0x000000010d0da824 */ /* 0x000fe200078e0a04 */
[----:B------:R-:W-:Y:S01]  /*c860*/  ISETP.GT.U32.AND P1, PT, R4, R15, PT ;  /* 0x0000000f0400720c */ /* 0x000fe20003f24070 */
[----:B------:R-:W-:Y:S01]  /*c870*/  @!P5 IMAD.MOV R98, RZ, RZ, -R98 ;  /* 0x000000ffff62d224 */ /* 0x000fe200078e0a62 */
[----:B-1----:R-:W3:Y:S01]  /*c880*/  LDL.LU R11, [R1+0x64] ;  /* 0x00006400010b7983 */ /* 0x002ee20000300800 */
[----:B------:R-:W-:Y:S01]  /*c890*/  ISETP.GE.AND P2, PT, R243, RZ, PT ;  /* 0x000000fff300720c */ /* 0x000fe20003f46270 */
[----:B------:R-:W1:Y:S01]  /*c8a0*/  LDC.64 R238, c[0x0][0x3a8] ;  /* 0x0000ea00ffee7b82 */ /* 0x000e620000000a00 */
[C---:B------:R-:W-:Y:S01]  /*c8b0*/  SEL R242, R96.reuse, R242, !P4 ;  /* 0x000000f260f27207 */ /* 0x040fe20006000000 */
[----:B------:R-:W4:Y:S01]  /*c8c0*/  LDL.LU R206, [R1+0x60] ;  /* 0x0000600001ce7983 */ /* 0x000f220000300800 */
[C---:B------:R-:W-:Y:S02]  /*c8d0*/  SEL R244, R96.reuse, R244, !P4 ;  /* 0x000000f460f47207 */ /* 0x040fe40006000000 */
[C---:B------:R-:W-:Y:S01]  /*c8e0*/  SEL R245, R96.reuse, R245, !P4 ;  /* 0x000000f560f57207 */ /* 0x040fe20006000000 */
[----:B------:R-:W2:Y:S01]  /*c8f0*/  LDL.LU R204, [R1+0x5c] ;  /* 0x00005c0001cc7983 */ /* 0x000ea20000300800 */
[----:B------:R-:W-:-:S02]  /*c900*/  SEL R247, R96, R247, !P4 ;  /* 0x000000f760f77207 */ /* 0x000fc40006000000 */
[C---:B------:R-:W-:Y:S01]  /*c910*/  SEL R6, R96.reuse, R6, !P4 ;  /* 0x0000000660067207 */ /* 0x040fe20006000000 */
[----:B------:R1:W-:Y:S01]  /*c920*/  STL [R1+0x438], R203 ;  /* 0x000438cb01007387 */ /* 0x0003e20000100800 */
[C---:B------:R-:W-:Y:S02]  /*c930*/  SEL R9, R96.reuse, R9, !P4 ;  /* 0x0000000960097207 */ /* 0x040fe40006000000 */
[----:B------:R-:W-:Y:S01]  /*c940*/  SEL R215, R96, R215, !P4 ;  /* 0x000000d760d77207 */ /* 0x000fe20006000000 */
[----:B------:R-:W2:Y:S01]  /*c950*/  LDL.LU R243, [R1+0x3c30] ;  /* 0x003c300001f37983 */ /* 0x000ea20000300800 */
[----:B------:R-:W-:Y:S01]  /*c960*/  @!P1 IMAD.IADD R15, R15, 0x1, -R4 ;  /* 0x000000010f0f9824 */ /* 0x000fe200078e0a04 */
[----:B------:R-:W-:Y:S02]  /*c970*/  ISETP.GT.U32.AND P1, PT, R4, R12, PT ;  /* 0x0000000c0400720c */ /* 0x000fe40003f24070 */
[C---:B------:R-:W-:Y:S02]  /*c980*/  SEL R216, R96.reuse, R216, !P4 ;  /* 0x000000d860d87207 */ /* 0x040fe40006000000 */
[----:B------:R-:W-:Y:S01]  /*c990*/  SEL R69, R96, R69, !P4 ;  /* 0x0000004560457207 */ /* 0x000fe20006000000 */
[----:B-1----:R-:W-:Y:S01]  /*c9a0*/  IMAD R203, R241, UR45, RZ ;  /* 0x0000002df1cb7c24 */ /* 0x002fe2000f8e02ff */
[----:B------:R-:W-:-:S02]  /*c9b0*/  ISETP.GT.U32.AND P5, PT, R4, R14, PT ;  /* 0x0000000e0400720c */ /* 0x000fc40003fa4070 */
[C---:B------:R-:W-:Y:S02]  /*c9c0*/  SEL R70, R96.reuse, R70, !P4 ;  /* 0x0000004660467207 */ /* 0x040fe40006000000 */
[C---:B------:R-:W-:Y:S01]  /*c9d0*/  SEL R129, R96.reuse, R129, !P4 ;  /* 0x0000008160817207 */ /* 0x040fe20006000000 */
[----:B------:R1:W-:Y:S01]  /*c9e0*/  STL [R1+0x428], R203 ;  /* 0x000428cb01007387 */ /* 0x0003e20000100800 */
[----:B------:R-:W-:Y:S01]  /*c9f0*/  SEL R130, R96, R130, !P4 ;  /* 0x0000008260827207 */ /* 0x000fe20006000000 */
[----:B------:R-:W-:Y:S01]  /*ca00*/  @!P1 IMAD.IADD R12, R12, 0x1, -R4 ;  /* 0x000000010c0c9824 */ /* 0x000fe200078e0a04 */
[----:B------:R-:W-:Y:S02]  /*ca10*/  ISETP.GE.AND P1, PT, R246, RZ, PT ;  /* 0x000000fff600720c */ /* 0x000fe40003f26270 */
[C---:B------:R-:W-:Y:S01]  /*ca20*/  SEL R131, R96.reuse, R131, !P4 ;  /* 0x0000008360837207 */ /* 0x040fe20006000000 */
[----:B------:R-:W4:Y:S01]  /*ca30*/  LDL.LU R246, [R1+0x3c2c] ;  /* 0x003c2c0001f67983 */ /* 0x000f220000300800 */
[----:B------:R-:W-:-:S02]  /*ca40*/  SEL R132, R96, R132, !P4 ;  /* 0x0000008460847207 */ /* 0x000fc40006000000 */
[C---:B------:R-:W-:Y:S01]  /*ca50*/  SEL R133, R96.reuse, R133, !P4 ;  /* 0x0000008560857207 */ /* 0x040fe20006000000 */
[----:B-1----:R-:W-:Y:S01]  /*ca60*/  IMAD.MOV.U32 R203, RZ, RZ, R10 ;  /* 0x000000ffffcb7224 */ /* 0x002fe200078e000a */
[----:B------:R-:W-:Y:S01]  /*ca70*/  SEL R134, R96, R134, !P4 ;  /* 0x0000008660867207 */ /* 0x000fe20006000000 */
[----:B------:R-:W-:Y:S01]  /*ca80*/  IMAD R10, R242, UR44, RZ ;  /* 0x0000002cf20a7c24 */ /* 0x000fe2000f8e02ff */
[----:B------:R-:W-:Y:S01]  /*ca90*/  SEL R135, R96, R135, !P4 ;  /* 0x0000008760877207 */ /* 0x000fe20006000000 */
[----:B------:R-:W-:Y:S01]  /*caa0*/  @!P3 IMAD.MOV R203, RZ, RZ, -R203 ;  /* 0x000000ffffcbb224 */ /* 0x000fe200078e0acb */
[----:B------:R-:W-:Y:S02]  /*cab0*/  ISETP.GT.U32.AND P3, PT, R4, R12, PT ;  /* 0x0000000c0400720c */ /* 0x000fe40003f64070 */
[C---:B------:R-:W-:Y:S01]  /*cac0*/  SEL R136, R96.reuse, R136, !P4 ;  /* 0x0000008860887207 */ /* 0x040fe20006000000 */
[----:B------:R1:W-:Y:S01]  /*cad0*/  STL [R1+0x418], R10 ;  /* 0x0004180a01007387 */ /* 0x0003e20000100800 */
[----:B------:R-:W-:-:S02]  /*cae0*/  SEL R137, R96, R137, !P4 ;  /* 0x0000008960897207 */ /* 0x000fc40006000000 */
[C---:B------:R-:W-:Y:S02]  /*caf0*/  SEL R138, R96.reuse, R138, !P4 ;  /* 0x0000008a608a7207 */ /* 0x040fe40006000000 */
[C---:B------:R-:W-:Y:S02]  /*cb00*/  SEL R139, R96.reuse, R139, !P4 ;  /* 0x0000008b608b7207 */ /* 0x040fe40006000000 */
[C---:B------:R-:W-:Y:S02]  /*cb10*/  SEL R140, R96.reuse, R140, !P4 ;  /* 0x0000008c608c7207 */ /* 0x040fe40006000000 */
[----:B------:R-:W-:Y:S01]  /*cb20*/  SEL R141, R96, R141, !P4 ;  /* 0x0000008d608d7207 */ /* 0x000fe20006000000 */
[----:B-1----:R-:W-:Y:S01]  /*cb30*/  IMAD R10, R244, UR26, RZ ;  /* 0x0000001af40a7c24 */ /* 0x002fe2000f8e02ff */
[----:B------:R-:W-:Y:S01]  /*cb40*/  SEL R142, R96, R142, !P4 ;  /* 0x0000008e608e7207 */ /* 0x000fe20006000000 */
[----:B------:R-:W-:Y:S01]  /*cb50*/  @!P3 IMAD.IADD R12, R12, 0x1, -R4 ;  /* 0x000000010c0cb824 */ /* 0x000fe200078e0a04 */
[----:B------:R-:W-:-:S02]  /*cb60*/  ISETP.GE.AND P3, PT, R8, RZ, PT ;  /* 0x000000ff0800720c */ /* 0x000fc40003f66270 */
[C---:B------:R-:W-:Y:S02]  /*cb70*/  SEL R143, R96.reuse, R143, !P4 ;  /* 0x0000008f608f7207 */ /* 0x040fe40006000000 */
[C---:B------:R-:W-:Y:S02]  /*cb80*/  SEL R144, R96.reuse, R144, !P4 ;  /* 0x0000009060907207 */ /* 0x040fe40006000000 */
[C---:B------:R-:W-:Y:S02]  /*cb90*/  SEL R145, R96.reuse, R145, !P4 ;  /* 0x0000009160917207 */ /* 0x040fe40006000000 */
[C---:B------:R-:W-:Y:S02]  /*cba0*/  SEL R146, R96.reuse, R146, !P4 ;  /* 0x0000009260927207 */ /* 0x040fe40006000000 */
[C---:B------:R-:W-:Y:S02]  /*cbb0*/  SEL R147, R96.reuse, R147, !P4 ;  /* 0x0000009360937207 */ /* 0x040fe40006000000 */
[----:B------:R-:W-:-:S02]  /*cbc0*/  SEL R148, R96, R148, !P4 ;  /* 0x0000009460947207 */ /* 0x000fc40006000000 */
        /* <DEDUP_REMOVED lines=56> */
[C---:B------:R-:W-:Y:S01]  /*cf50*/  SEL R72, R96.reuse, R72, !P4 ;  /* 0x0000004860487207 */ /* 0x040fe20006000000 */
[----:B------:R-:W-:Y:S01]  /*cf60*/  IMAD R113, R113, UR48, RZ ;  /* 0x0000003071717c24 */ /* 0x000fe2000f8e02ff */
[----:B------:R-:W-:Y:S01]  /*cf70*/  SEL R73, R96, R73, !P4 ;  /* 0x0000004960497207 */ /* 0x000fe20006000000 */
[----:B------:R-:W-:Y:S01]  /*cf80*/  IMAD R112, R112, UR48, RZ ;  /* 0x0000003070707c24 */ /* 0x000fe2000f8e02ff */
[----:B------:R-:W-:Y:S01]  /*cf90*/  SEL R75, R96, R75, !P4 ;  /* 0x0000004b604b7207 */ /* 0x000fe20006000000 */
[----:B------:R-:W-:Y:S01]  /*cfa0*/  IMAD R111, R111, UR48, RZ ;  /* 0x000000306f6f7c24 */ /* 0x000fe2000f8e02ff */
[----:B------:R-:W1:Y:S01]  /*cfb0*/  LDCU UR47, c[0x0][0x3b0] ;  /* 0x00007600ff2f77ac */ /* 0x000e620008000800 */
[----:B------:R-:W-:-:S02]  /*cfc0*/  IMAD R110, R110, UR48, RZ ;  /* 0x000000306e6e7c24 */ /* 0x000fc4000f8e02ff */
[----:B------:R-:W-:Y:S01]  /*cfd0*/  IMAD R109, R109, UR48, RZ ;  /* 0x000000306d6d7c24 */ /* 0x000fe2000f8e02ff */
[----:B------:R-:W1:Y:S01]  /*cfe0*/  LDCU UR46, c[0x0][0x3b0] ;  /* 0x00007600ff2e77ac */ /* 0x000e620008000800 */
[----:B--2---:R-:W-:Y:S01]  /*cff0*/  SEL R243, R96, R243, !P4 ;  /* 0x000000f360f37207 */ /* 0x004fe20006000000 */
[----:B------:R-:W-:Y:S01]  /*d000*/  @!P5 IMAD.IADD R14, R14, 0x1, -R4 ;  /* 0x000000010e0ed824 */ /* 0x000fe200078e0a04 */
[----:B------:R-:W2:Y:S03]  /*d010*/  LDCU UR45, c[0x0][0x3b0] ;  /* 0x00007600ff2d77ac */ /* 0x000ea60008000800 */
[----:B------:R-:W-:Y:S01]  /*d020*/  IMAD R214, R243, UR25, RZ ;  /* 0x00000019f3d67c24 */ /* 0x000fe2000f8e02ff */
[C---:B------:R-:W-:Y:S01]  /*d030*/  SEL R76, R96.reuse, R76, !P4 ;  /* 0x0000004c604c7207 */ /* 0x040fe20006000000 */
[----:B------:R-:W-:Y:S01]  /*d040*/  IMAD R205, R205, UR24, RZ ;  /* 0x00000018cdcd7c24 */ /* 0x000fe2000f8e02ff */
[----:B------:R-:W-:Y:S01]  /*d050*/  SEL R78, R96, R78, !P4 ;  /* 0x0000004e604e7207 */ /* 0x000fe20006000000 */
[----:B---3--:R-:W-:Y:S01]  /*d060*/  IMAD R11, R11, UR24, RZ ;  /* 0x000000180b0b7c24 */ /* 0x008fe2000f8e02ff */
[----:B------:R-:W-:Y:S01]  /*d070*/  STL [R1+0x3e8], R214 ;  /* 0x0003e8d601007387 */ /* 0x000fe20000100800 */
[----:B----4-:R-:W-:Y:S01]  /*d080*/  IMAD R206, R206, UR24, RZ ;  /* 0x00000018cece7c24 */ /* 0x010fe2000f8e02ff */
[----:B------:R-:W3:Y:S02]  /*d090*/  LDCU UR44, c[0x0][0x3b0] ;  /* 0x00007600ff2c77ac */ /* 0x000ee40008000800 */
[----:B------:R4:W-:Y:S02]  /*d0a0*/  STL [R1+0x3f8], R10 ;  /* 0x0003f80a01007387 */ /* 0x0009e40000100800 */
[----:B----4-:R-:W-:-:S05]  /*d0b0*/  IMAD R10, R245, UR27, RZ ;  /* 0x0000001bf50a7c24 */ /* 0x010fca000f8e02ff */
[----:B------:R4:W-:Y:S04]  /*d0c0*/  STL [R1+0x408], R10 ;  /* 0x0004080a01007387 */ /* 0x0009e80000100800 */
[----:B------:R-:W2:Y:S01]  /*d0d0*/  LDL.LU R8, [R1+0x3c28] ;  /* 0x003c280001087983 */ /* 0x000ea20000300800 */
[----:B------:R-:W-:Y:S01]  /*d0e0*/  ISETP.GT.U32.AND P5, PT, R4, R3, PT ;  /* 0x000000030400720c */ /* 0x000fe20003fa4070 */
[----:B------:R-:W-:-:S12]  /*d0f0*/  IMAD.MOV.U32 R214, RZ, RZ, R210 ;  /* 0x000000ffffd67224 */ /* 0x000fd800078e00d2 */
[----:B------:R-:W-:-:S05]  /*d100*/  @!P5 IMAD.IADD R3, R3, 0x1, -R4 ;  /* 0x000000010303d824 */ /* 0x000fca00078e0a04 */
[----:B------:R-:W-:Y:S01]  /*d110*/  ISETP.GT.U32.AND P5, PT, R4, R3, PT ;  /* 0x000000030400720c */ /* 0x000fe20003fa4070 */
[----:B------:R-:W-:Y:S01]  /*d120*/  IMAD.MOV.U32 R210, RZ, RZ, R207 ;  /* 0x000000ffffd27224 */ /* 0x000fe200078e00cf */
[----:B------:R-:W-:Y:S01]  /*d130*/  SEL R246, R96, R246, !P4 ;  /* 0x000000f660f67207 */ /* 0x000fe20006000000 */
[----:B------:R-:W-:Y:S01]  /*d140*/  IMAD R207, R204, UR24, RZ ;  /* 0x00000018cccf7c24 */ /* 0x000fe2000f8e02ff */
[----:B------:R-:W1:Y:S03]  /*d150*/  LDCU.128 UR24, c[0x0][0x380] ;  /* 0x00007000ff1877ac */ /* 0x000e660008000c00 */
[----:B----4-:R-:W-:Y:S01]  /*d160*/  IMAD R10, R246, UR43, RZ ;  /* 0x0000002bf60a7c24 */ /* 0x010fe2000f8e02ff */
[----:B------:R-:W4:Y:S05]  /*d170*/  LDCU UR43, c[0x0][0x3b0] ;  /* 0x00007600ff2b77ac */ /* 0x000f2a0008000800 */
[----:B------:R-:W-:-:S02]  /*d180*/  @!P5 IMAD.IADD R3, R3, 0x1, -R4 ;  /* 0x000000010303d824 */ /* 0x000fc400078e0a04 */
[----:B------:R-:W-:Y:S01]  /*d190*/  IMAD R4, R247, UR42, RZ ;  /* 0x0000002af7047c24 */ /* 0x000fe2000f8e02ff */
[----:B------:R-:W-:Y:S01]  /*d1a0*/  STL [R1+0x3c8], R10 ;  /* 0x0003c80a01007387 */ /* 0x000fe20000100800 */
[----:B------:R-:W-:Y:S01]  /*d1b0*/  IMAD.MOV.U32 R204, RZ, RZ, R5 ;  /* 0x000000ffffcc7224 */ /* 0x000fe200078e0005 */
[----:B------:R-:W-:Y:S01]  /*d1c0*/  SEL R79, R96, R79, !P4 ;  /* 0x0000004f604f7207 */ /* 0x000fe20006000000 */
[----:B------:R-:W-:Y:S01]  /*d1d0*/  IMAD R212, R215, UR48, RZ ;  /* 0x00000030d7d47c24 */ /* 0x000fe2000f8e02ff */
[----:B------:R-:W-:Y:S01]  /*d1e0*/  STL [R1+0x3b60], R238 ;  /* 0x003b60ee01007387 */ /* 0x000fe20000100800 */
[----:B------:R-:W-:Y:S01]  /*d1f0*/  IMAD R211, R216, UR48, RZ ;  /* 0x00000030d8d37c24 */ /* 0x000fe2000f8e02ff */
[----:B------:R-:W2:Y:S02]  /*d200*/  LDCU UR42, c[0x0][0x3b0] ;  /* 0x00007600ff2a77ac */ /* 0x000ea40008000800 */
[----:B------:R1:W-:Y:S01]  /*d210*/  STL [R1+0x3b8], R4 ;  /* 0x0003b80401007387 */ /* 0x0003e20000100800 */
[----:B------:R-:W-:Y:S01]  /*d220*/  IMAD R5, R9, UR39, RZ ;  /* 0x0000002709057c24 */ /* 0x000fe2000f8e02ff */
[----:B------:R-:W-:Y:S01]  /*d230*/  SEL R80, R96, R80, !P4 ;  /* 0x0000005060507207 */ /* 0x000fe20006000000 */
[----:B------:R-:W-:-:S02]  /*d240*/  @!P0 IMAD.MOV R204, RZ, RZ, -R204 ;  /* 0x000000ffffcc8224 */ /* 0x000fc400078e0acc */
[----:B-1----:R-:W-:Y:S01]  /*d250*/  IMAD R4, R6, UR41, RZ ;  /* 0x0000002906047c24 */ /* 0x002fe2000f8e02ff */
[----:B------:R-:W-:Y:S01]  /*d260*/  LEA R10, P0, R11, UR24, 0x2 ;  /* 0x000000180b0a7c11 */ /* 0x000fe2000f8010ff */
[----:B------:R-:W-:Y:S01]  /*d270*/  IMAD.MOV.U32 R215, RZ, RZ, R214 ;  /* 0x000000ffffd77224 */ /* 0x000fe200078e00d6 */
[C---:B--2---:R-:W-:Y:S02]  /*d280*/  SEL R8, R96.reuse, R8, !P4 ;  /* 0x0000000860087207 */ /* 0x044fe40006000000 */
[----:B------:R1:W-:Y:S01]  /*d290*/  STL [R1+0x3a0], R4 ;  /* 0x0003a00401007387 */ /* 0x0003e20000100800 */
[----:B------:R-:W-:Y:S01]  /*d2a0*/  @!P3 IMAD.MOV R31, RZ, RZ, -R31 ;  /* 0x000000ffff1fb224 */ /* 0x000fe200078e0a1f */
[----:B------:R-:W-:Y:S01]  /*d2b0*/  SEL R81, R96, R81, !P4 ;  /* 0x0000005160517207 */ /* 0x000fe20006000000 */
[----:B------:R-:W-:Y:S01]  /*d2c0*/  IMAD.MOV.U32 R242, RZ, RZ, R252 ;  /* 0x000000fffff27224 */ /* 0x000fe200078e00fc */
[----:B------:R-:W2:Y:S01]  /*d2d0*/  S2R R216, SR_TID.X ;  /* 0x0000000000d87919 */ /* 0x000ea20000002100 */
[----:B------:R-:W-:Y:S01]  /*d2e0*/  IMAD R6, R8, UR40, RZ ;  /* 0x0000002808067c24 */ /* 0x000fe2000f8e02ff */
[----:B------:R-:W2:Y:S01]  /*d2f0*/  LDCU UR41, c[0x0][0x3b0] ;  /* 0x00007600ff2977ac */ /* 0x000ea20008000800 */
[----:B-1----:R-:W-:-:S03]  /*d300*/  LEA R4, P5, R205, UR24, 0x2 ;  /* 0x00000018cd047c11 */ /* 0x002fc6000f8a10ff */
[----:B------:R-:W-:Y:S01]  /*d310*/  STL [R1+0x398], R6 ;  /* 0x0003980601007387 */ /* 0x000fe20000100800 */
[----:B------:R-:W-:Y:S01]  /*d320*/  LEA.HI.X.SX32 R11, R11, UR25, 0x2, P0 ;  /* 0x000000190b0b7c11 */ /* 0x000fe200080f16ff */
[----:B------:R-:W-:Y:S01]  /*d330*/  IMAD.MOV.U32 R214, RZ, RZ, R210 ;  /* 0x000000ffffd67224 */ /* 0x000fe200078e00d2 */
[----:B------:R-:W-:Y:S01]  /*d340*/  ISETP.GE.AND P3, PT, R250, RZ, PT ;  /* 0x000000fffa00720c */ /* 0x000fe20003f66270 */
[----:B------:R1:W-:Y:S01]  /*d350*/  STL [R1+0x3b0], R5 ;  /* 0x0003b00501007387 */ /* 0x0003e20000100800 */
[----:B------:R-:W-:Y:S01]  /*d360*/  ISETP.GE.AND P0, PT, R36, RZ, PT ;  /* 0x000000ff2400720c */ /* 0x000fe20003f06270 */
[----:B------:R-:W3:Y:S01]  /*d370*/  LDC R252, c[0x0][0x3a0] ;  /* 0x0000e800fffc7b82 */ /* 0x000ee20000000800 */
[----:B------:R-:W-:Y:S01]  /*d380*/  IMAD R108, R108, UR48, RZ ;  /* 0x000000306c6c7c24 */ /* 0x000fe2000f8e02ff */
[----:B------:R-:W-:Y:S01]  /*d390*/  STL [R1+0x3b68], R4 ;  /* 0x003b680401007387 */ /* 0x000fe20000100800 */
[----:B------:R-:W-:Y:S01]  /*d3a0*/  IMAD R107, R107, UR48, RZ ;  /* 0x000000306b6b7c24 */ /* 0x000fe2000f8e02ff */
[----:B------:R-:W3:Y:S01]  /*d3b0*/  LDCU UR40, c[0x0][0x3b0] ;  /* 0x00007600ff2877ac */ /* 0x000ee20008000800 */
[----:B-1----:R-:W-:Y:S01]  /*d3c0*/  LEA.HI.X.SX32 R5, R205, UR25, 0x2, P5 ;  /* 0x00000019cd057c11 */ /* 0x002fe2000a8f16ff */
[----:B------:R-:W-:Y:S01]  /*d3d0*/  IMAD R106, R106, UR48, RZ ;  /* 0x000000306a6a7c24 */ /* 0x000fe2000f8e02ff */
[----:B------:R-:W-:Y:S01]  /*d3e0*/  LEA R8, P5, R206, UR24, 0x2 ;  /* 0x00000018ce087c11 */ /* 0x000fe2000f8a10ff */
[----:B------:R-:W-:Y:S01]  /*d3f0*/  IMAD R105, R105, UR48, RZ ;  /* 0x0000003069697c24 */ /* 0x000fe2000f8e02ff */
[----:B------:R-:W-:Y:S01]  /*d400*/  SEL R82, R96, R82, !P4 ;  /* 0x0000005260527207 */ /* 0x000fe20006000000 */
[----:B------:R1:W-:Y:S01]  /*d410*/  STL [R1+0x3b64], R5 ;  /* 0x003b640501007387 */ /* 0x0003e20000100800 */
[----:B------:R-:W-:Y:S01]  /*d420*/  LEA.HI.X.SX32 R9, R206, UR25, 0x2, P5 ;  /* 0x00000019ce097c11 */ /* 0x000fe2000a8f16ff */
[----:B------:R-:W-:Y:S01]  /*d430*/  IMAD R104, R104, UR48, RZ ;  /* 0x0000003068687c24 */ /* 0x000fe2000f8e02ff */
[C---:B------:R-:W-:Y:S01]  /*d440*/  LEA R6, P5, R207.reuse, UR24, 0x2 ;  /* 0x00000018cf067c11 */ /* 0x040fe2000f8a10ff */
[----:B------:R-:W-:Y:S01]  /*d450*/  STL [R1+0x3b70], R10 ;  /* 0x003b700a01007387 */ /* 0x000fe20000100800 */
[----:B------:R-:W-:Y:S01]  /*d460*/  IMAD.MOV.U32 R205, RZ, RZ, R7 ;  /* 0x000000ffffcd7224 */ /* 0x000fe200078e0007 */
[----:B--2---:R-:W-:Y:S01]  /*d470*/  LOP3.LUT R221, R216, 0x1f, RZ, 0xc0, !PT ;  /* 0x0000001fd8dd7812 */ /* 0x004fe200078ec0ff */
[----:B------:R-:W-:Y:S01]  /*d480*/  IMAD.MOV.U32 R206, RZ, RZ, R0 ;  /* 0x000000ffffce7224 */ /* 0x000fe200078e0000 */
[----:B------:R-:W-:Y:S01]  /*d490*/  STL [R1+0x3b6c], R11 ;  /* 0x003b6c0b01007387 */ /* 0x000fe20000100800 */
[----:B------:R-:W-:Y:S01]  /*d4a0*/  LEA.HI.X.SX32 R7, R207, UR25, 0x2, P5 ;  /* 0x00000019cf077c11 */ /* 0x000fe2000a8f16ff */
[----:B------:R-:W-:Y:S01]  /*d4b0*/  @!P0 IMAD.MOV R30, RZ, RZ, -R30 ;  /* 0x000000ffff1e8224 */ /* 0x000fe200078e0a1e */
[----:B------:R-:W2:Y:S01]  /*d4c0*/  LDCU UR39, c[0x0][0x3b0] ;  /* 0x00007600ff2777ac */ /* 0x000ea20008000800 */
[----:B------:R-:W2:Y:S01]  /*d4d0*/  LDL.LU R36, [R1+0x3c24] ;  /* 0x003c240001247983 */ /* 0x000ea20000300800 */
[----:B------:R-:W-:-:S02]  /*d4e0*/  @!P2 IMAD.MOV R206, RZ, RZ, -R206 ;  /* 0x000000ffffcea224 */ /* 0x000fc400078e0ace */
[----:B------:R-:W-:Y:S01]  /*d4f0*/  IMAD.MOV.U32 R216, RZ, RZ, R215 ;  /* 0x000000ffffd87224 */ /* 0x000fe200078e00d7 */
[----:B------:R-:W2:Y:S01]  /*d500*/  LDL.LU R210, [R1+0x18] ;  /* 0x0000180001d27983 */ /* 0x000ea20000300800 */
[----:B------:R-:W-:Y:S01]  /*d510*/  IMAD.MOV.U32 R207, RZ, RZ, R32 ;  /* 0x000000ffffcf7224 */ /* 0x000fe200078e0020 */
[----:B------:R-:W-:Y:S01]  /*d520*/  SEL R83, R96, R83, !P4 ;  /* 0x0000005360537207 */ /* 0x000fe20006000000 */
[----:B------:R-:W-:Y:S01]  /*d530*/  @!P3 IMAD.MOV R26, RZ, RZ, -R26 ;  /* 0x000000ffff1ab224 */ /* 0x000fe200078e0a1a */
[----:B------:R-:W-:Y:S01]  /*d540*/  STL [R1+0x3b78], R8 ;  /* 0x003b780801007387 */ /* 0x000fe20000100800 */
[----:B-1----:R-:W-:Y:S01]  /*d550*/  IMAD R5, R70, UR59, RZ ;  /* 0x0000003b46057c24 */ /* 0x002fe2000f8e02ff */
[----:B------:R-:W-:Y:S01]  /*d560*/  SEL R84, R96, R84, !P4 ;  /* 0x0000005460547207 */ /* 0x000fe20006000000 */
[----:B------:R-:W-:Y:S01]  /*d570*/  IMAD R103, R103, UR48, RZ ;  /* 0x0000003067677c24 */ /* 0x000fe2000f8e02ff */
[----:B------:R-:W3:Y:S01]  /*d580*/  LDL.LU R223, [R1+0x14] ;  /* 0x0000140001df7983 */ /* 0x000ee20000300800 */
[----:B------:R-:W-:Y:S01]  /*d590*/  IMAD R102, R102, UR48, RZ ;  /* 0x0000003066667c24 */ /* 0x000fe2000f8e02ff */
[----:B------:R-:W1:Y:S02]  /*d5a0*/  LDCU UR24, c[0x0][0x3b0] ;  /* 0x00007600ff1877ac */ /* 0x000e640008000800 */
[----:B------:R-:W3:Y:S01]  /*d5b0*/  LDL.LU R222, [R1+0x10] ;  /* 0x0000100001de7983 */ /* 0x000ee20000300800 */
[----:B------:R-:W-:Y:S01]  /*d5c0*/  ISETP.GE.AND P5, PT, R2, RZ, PT ;  /* 0x000000ff0200720c */ /* 0x000fe20003fa6270 */
[----:B------:R-:W-:Y:S01]  /*d5d0*/  IMAD R101, R101, UR48, RZ ;  /* 0x0000003065657c24 */ /* 0x000fe2000f8e02ff */
[----:B------:R-:W-:Y:S01]  /*d5e0*/  SEL R85, R96, R85, !P4 ;  /* 0x0000005560557207 */ /* 0x000fe20006000000 */
[----:B------:R-:W3:Y:S01]  /*d5f0*/  LDL.LU R220, [R1+0xc] ;  /* 0x00000c0001dc7983 */ /* 0x000ee20000300800 */
[----:B------:R-:W-:Y:S01]  /*d600*/  IMAD R100, R100, UR48, RZ ;  /* 0x0000003064647c24 */ /* 0x000fe2000f8e02ff */
[----:B------:R-:W1:Y:S02]  /*d610*/  LDCU UR25, c[0x0][0x3b0] ;  /* 0x00007600ff1977ac */ /* 0x000e640008000800 */
[----:B------:R-:W-:Y:S04]  /*d620*/  STL [R1+0x3b74], R9 ;  /* 0x003b740901007387 */ /* 0x000fe80000100800 */
[----:B------:R-:W-:Y:S04]  /*d630*/  STL [R1+0x3b80], R6 ;  /* 0x003b800601007387 */ /* 0x000fe80000100800 */
[----:B------:R-:W-:Y:S04]  /*d640*/  STL [R1+0x3b7c], R7 ;  /* 0x003b7c0701007387 */ /* 0x000fe80000100800 */
[----:B------:R-:W3:Y:S04]  /*d650*/  LDL.LU R2, [R1+0x3c20] ;  /* 0x003c200001027983 */ /* 0x000ee80000300800 */
[----:B------:R-:W4:Y:S01]  /*d660*/  LDL.LU R219, [R1+0x8] ;  /* 0x0000080001db7983 */ /* 0x000f220000300800 */
[----:B------:R-:W-:-:S03]  /*d670*/  ISETP.GE.AND P2, PT, R34, RZ, PT ;  /* 0x000000ff2200720c */ /* 0x000fc60003f46270 */
[----:B------:R-:W4:Y:S04]  /*d680*/  LDL.LU R34, [R1+0x3c1c] ;  /* 0x003c1c0001227983 */ /* 0x000f280000300800 */
[----:B------:R-:W4:Y:S01]  /*d690*/  LDL.LU R218, [R1+0x4] ;  /* 0x0000040001da7983 */ /* 0x000f220000300800 */
[----:B------:R-:W-:Y:S02]  /*d6a0*/  IMAD.MOV.U32 R215, RZ, RZ, R209 ;  /* 0x000000ffffd77224 */ /* 0x000fe400078e00d1 */
[----:B------:R-:W-:Y:S01]  /*d6b0*/  @!P1 IMAD.MOV R207, RZ, RZ, -R207 ;  /* 0x000000ffffcf9224 */ /* 0x000fe200078e0acf */
[----:B------:R-:W4:Y:S01]  /*d6c0*/  LDL.LU R217, [R1] ;  /* 0x0000000001d97983 */ /* 0x000f220000300800 */
[----:B------:R-:W-:-:S03]  /*d6d0*/  ISETP.GE.AND P1, PT, R248, RZ, PT ;  /* 0x000000fff800720c */ /* 0x000fc60003f26270 */
[----:B------:R-:W4:Y:S01]  /*d6e0*/  LDL.LU R248, [R1+0x3c18] ;  /* 0x003c180001f87983 */ /* 0x000f220000300800 */
[----:B------:R-:W-:Y:S01]  /*d6f0*/  ISETP.GE.AND P0, PT, R251, RZ, PT ;  /* 0x000000fffb00720c */ /* 0x000fe20003f06270 */
[----:B------:R-:W-:Y:S01]  /*d700*/  @!P5 IMAD.MOV R29, RZ, RZ, -R29 ;  /* 0x000000ffff1dd224 */ /* 0x000fe200078e0a1d */
[----:B------:R-:W-:Y:S02]  /*d710*/  ISETP.GE.AND P5, PT, R249, RZ, PT ;  /* 0x000000fff900720c */ /* 0x000fe40003fa6270 */
[----:B--2---:R-:W-:-:S05]  /*d720*/  SEL R210, R96, R210, !P4 ;  /* 0x000000d260d27207 */ /* 0x004fca0006000000 */
[----:B------:R-:W-:Y:S01]  /*d730*/  IMAD R4, R210, UR37, RZ ;  /* 0x00000025d2047c24 */ /* 0x000fe2000f8e02ff */
[C---:B---3--:R-:W-:Y:S01]  /*d740*/  SEL R209, R96.reuse, R2, !P4 ;  /* 0x0000000260d17207 */ /* 0x048fe20006000000 */
[----:B------:R-:W-:Y:S01]  /*d750*/  @!P2 IMAD.MOV R28, RZ, RZ, -R28 ;  /* 0x000000ffff1ca224 */ /* 0x000fe200078e0a1c */
[C---:B------:R-:W-:Y:S01]  /*d760*/  SEL R210, R96.reuse, R222, !P4 ;  /* 0x000000de60d27207 */ /* 0x040fe20006000000 */
[----:B------:R-:W-:Y:S01]  /*d770*/  @!P1 IMAD.MOV R27, RZ, RZ, -R27 ;  /* 0x000000ffff1b9224 */ /* 0x000fe200078e0a1b */
[C---:B----4-:R-:W-:Y:S01]  /*d780*/  SEL R34, R96.reuse, R34, !P4 ;  /* 0x0000002260227207 */ /* 0x050fe20006000000 */
[----:B------:R-:W-:Y:S01]  /*d790*/  IMAD R32, R209, UR38, RZ ;  /* 0x00000026d1207c24 */ /* 0x000fe2000f8e02ff */
[C---:B------:R-:W-:Y:S01]  /*d7a0*/  SEL R209, R96.reuse, R223, !P4 ;  /* 0x000000df60d17207 */ /* 0x040fe20006000000 */
[----:B------:R2:W-:Y:S01]  /*d7b0*/  STL [R1+0x330], R4 ;  /* 0x0003300401007387 */ /* 0x0005e20000100800 */
[----:B------:R-:W-:Y:S02]  /*d7c0*/  ISETP.GE.AND P2, PT, R33, RZ, PT ;  /* 0x000000ff2100720c */ /* 0x000fe40003f46270 */
[C---:B------:R-:W-:Y:S01]  /*d7d0*/  SEL R248, R96.reuse, R248, !P4 ;  /* 0x000000f860f87207 */ /* 0x040fe20006000000 */
[----:B--2---:R-:W-:Y:S01]  /*d7e0*/  IMAD R4, R209, UR36, RZ ;  /* 0x00000024d1047c24 */ /* 0x004fe2000f8e02ff */
[----:B------:R-:W-:-:S02]  /*d7f0*/  SEL R209, R96, R220, !P4 ;  /* 0x000000dc60d17207 */ /* 0x000fc40006000000 */
[----:B------:R-:W-:Y:S02]  /*d800*/  ISETP.GE.AND P3, PT, R37, RZ, PT ;  /* 0x000000ff2500720c */ /* 0x000fe40003f66270 */
[----:B------:R-:W-:Y:S01]  /*d810*/  SEL R36, R96, R36, !P4 ;  /* 0x0000002460247207 */ /* 0x000fe20006000000 */
[----:B------:R2:W-:Y:S01]  /*d820*/  STL [R1+0x320], R4 ;  /* 0x0003200401007387 */ /* 0x0005e20000100800 */
[----:B------:R-:W-:Y:S01]  /*d830*/  ISETP.GE.AND P1, PT, R35, RZ, PT ;  /* 0x000000ff2300720c */ /* 0x000fe20003f26270 */
[----:B------:R-:W-:Y:S02]  /*d840*/  @!P0 IMAD.MOV R25, RZ, RZ, -R25 ;  /* 0x000000ffff198224 */ /* 0x000fe400078e0a19 */
[----:B------:R-:W-:Y:S01]  /*d850*/  @!P5 IMAD.MOV R24, RZ, RZ, -R24 ;  /* 0x000000ffff18d224 */ /* 0x000fe200078e0a18 */
[----:B------:R-:W3:Y:S01]  /*d860*/  LDL.LU R250, [R1+0x3c14] ;  /* 0x003c140001fa7983 */ /* 0x000ee20000300800 */
[----:B------:R-:W-:Y:S02]  /*d870*/  @!P2 IMAD.MOV R23, RZ, RZ, -R23 ;  /* 0x000000ffff17a224 */ /* 0x000fe400078e0a17 */
[----:B------:R-:W-:-:S02]  /*d880*/  IMAD R99, R99, UR48, RZ ;  /* 0x0000003063637c24 */ /* 0x000fc4000f8e02ff */
[----:B------:R-:W-:Y:S02]  /*d890*/  IMAD R129, R129, UR48, RZ ;  /* 0x0000003081817c24 */ /* 0x000fe4000f8e02ff */
[----:B------:R-:W-:Y:S02]  /*d8a0*/  IMAD R130, R130, UR48, RZ ;  /* 0x0000003082827c24 */ /* 0x000fe4000f8e02ff */
[----:B------:R-:W-:Y:S02]  /*d8b0*/  IMAD R131, R131, UR48, RZ ;  /* 0x0000003083837c24 */ /* 0x000fe4000f8e02ff */
[----:B------:R-:W-:Y:S02]  /*d8c0*/  IMAD R132, R132, UR48, RZ ;  /* 0x0000003084847c24 */ /* 0x000fe4000f8e02ff */
[----:B------:R-:W-:Y:S02]  /*d8d0*/  IMAD R133, R133, UR48, RZ ;  /* 0x0000003085857c24 */ /* 0x000fe4000f8e02ff */
        /* <DEDUP_REMOVED lines=70> */
[----:B------:R-:W-:Y:S01]  /*dd40*/  IMAD R6, R71, UR58, RZ ;  /* 0x0000003a47067c24 */ /* 0x000fe2000f8e02ff */
[----:B------:R-:W-:Y:S01]  /*dd50*/  SEL R86, R96, R86, !P4 ;  /* 0x0000005660567207 */ /* 0x000fe20006000000 */
[----:B--2---:R-:W-:Y:S01]  /*dd60*/  IMAD R4, R210, UR35, RZ ;  /* 0x00000023d2047c24 */ /* 0x004fe2000f8e02ff */
[C---:B------:R-:W-:Y:S01]  /*dd70*/  SEL R210, R96.reuse, R219, !P4 ;  /* 0x000000db60d27207 */ /* 0x040fe20006000000 */
[----:B------:R-:W-:Y:S01]  /*dd80*/  @!P1 IMAD.MOV R22, RZ, RZ, -R22 ;  /* 0x000000ffff169224 */ /* 0x000fe200078e0a16 */
[C---:B------:R-:W-:Y:S01]  /*dd90*/  SEL R87, R96.reuse, R87, !P4 ;  /* 0x0000005760577207 */ /* 0x040fe20006000000 */
[----:B------:R-:W-:Y:S01]  /*dda0*/  @!P3 IMAD.MOV R21, RZ, RZ, -R21 ;  /* 0x000000ffff15b224 */ /* 0x000fe200078e0a15 */
[----:B------:R2:W-:Y:S01]  /*ddb0*/  STL [R1+0x318], R4 ;  /* 0x0003180401007387 */ /* 0x0005e20000100800 */
[----:B------:R-:W-:Y:S01]  /*ddc0*/  IMAD R239, R221, R239, RZ ;  /* 0x000000efddef7224 */ /* 0x000fe200078e02ff */
[C---:B------:R-:W-:Y:S01]  /*ddd0*/  SEL R88, R96.reuse, R88, !P4 ;  /* 0x0000005860587207 */ /* 0x040fe20006000000 */
[----:B------:R-:W4:Y:S01]  /*dde0*/  LDCU UR48, c[0x0][0x3b0] ;  /* 0x00007600ff3077ac */ /* 0x000f220008000800 */
[----:B------:R-:W-:Y:S01]  /*ddf0*/  @!P6 IMAD.MOV R205, RZ, RZ, -R205 ;  /* 0x000000ffffcde224 */ /* 0x000fe200078e0acd */
[----:B------:R-:W-:-:S02]  /*de00*/  SEL R89, R96, R89, !P4 ;  /* 0x0000005960597207 */ /* 0x000fc40006000000 */
[C---:B------:R-:W-:Y:S01]  /*de10*/  SEL R90, R96.reuse, R90, !P4 ;  /* 0x0000005a605a7207 */ /* 0x040fe20006000000 */
[----:B------:R-:W1:Y:S01]  /*de20*/  LDCU UR35, c[0x0][0x3b0] ;  /* 0x00007600ff2377ac */ /* 0x000e620008000800 */
[----:B--2---:R-:W-:Y:S01]  /*de30*/  IMAD R4, R209, UR34, RZ ;  /* 0x00000022d1047c24 */ /* 0x004fe2000f8e02ff */
[C---:B------:R-:W-:Y:S02]  /*de40*/  SEL R209, R96.reuse, R218, !P4 ;  /* 0x000000da60d17207 */ /* 0x040fe40006000000 */
[C---:B------:R-:W-:Y:S02]  /*de50*/  SEL R91, R96.reuse, R91, !P4 ;  /* 0x0000005b605b7207 */ /* 0x040fe40006000000 */
[C---:B------:R-:W-:Y:S01]  /*de60*/  SEL R92, R96.reuse, R92, !P4 ;  /* 0x0000005c605c7207 */ /* 0x040fe20006000000 */
[----:B------:R2:W-:Y:S01]  /*de70*/  STL [R1+0x310], R4 ;  /* 0x0003100401007387 */ /* 0x0005e20000100800 */
[C---:B------:R-:W-:Y:S02]  /*de80*/  SEL R204, R96.reuse, R204, !P4 ;  /* 0x000000cc60cc7207 */ /* 0x040fe40006000000 */
[C---:B------:R-:W-:Y:S01]  /*de90*/  SEL R206, R96.reuse, R206, !P4 ;  /* 0x000000ce60ce7207 */ /* 0x040fe20006000000 */
[----:B------:R-:W4:Y:S01]  /*dea0*/  LDL.LU R251, [R1+0x3c10] ;  /* 0x003c100001fb7983 */ /* 0x000f220000300800 */
[----:B------:R-:W-:-:S02]  /*deb0*/  SEL R232, R96, R38, !P4 ;  /* 0x0000002660e87207 */ /* 0x000fc40006000000 */
[C---:B------:R-:W-:Y:S02]  /*dec0*/  SEL R31, R96.reuse, R31, !P4 ;  /* 0x0000001f601f7207 */ /* 0x040fe40006000000 */
[----:B------:R-:W-:Y:S01]  /*ded0*/  SEL R228, R96, R40, !P4 ;  /* 0x0000002860e47207 */ /* 0x000fe20006000000 */
[----:B--2---:R-:W-:Y:S01]  /*dee0*/  IMAD R4, R210, UR33, RZ ;  /* 0x00000021d2047c24 */ /* 0x004fe2000f8e02ff */
[C---:B------:R-:W-:Y:S02]  /*def0*/  SEL R210, R96.reuse, R217, !P4 ;  /* 0x000000d960d27207 */ /* 0x040fe40006000000 */
[C---:B------:R-:W-:Y:S02]  /*df00*/  SEL R30, R96.reuse, R30, !P4 ;  /* 0x0000001e601e7207 */ /* 0x040fe40006000000 */
[C---:B------:R-:W-:Y:S01]  /*df10*/  SEL R224, R96.reuse, R42, !P4 ;  /* 0x0000002a60e07207 */ /* 0x040fe20006000000 */
[----:B------:R2:W-:Y:S01]  /*df20*/  STL [R1+0x308], R4 ;  /* 0x0003080401007387 */ /* 0x0005e20000100800 */
[----:B------:R-:W-:-:S02]  /*df30*/  SEL R29, R96, R29, !P4 ;  /* 0x0000001d601d7207 */ /* 0x000fc40006000000 */
[C---:B------:R-:W-:Y:S01]  /*df40*/  SEL R26, R96.reuse, R26, !P4 ;  /* 0x0000001a601a7207 */ /* 0x040fe20006000000 */
[----:B------:R-:W-:Y:S01]  /*df50*/  IMAD.MOV.U32 R243, RZ, RZ, R212 ;  /* 0x000000fffff37224 */ /* 0x000fe200078e00d4 */
[C---:B------:R-:W-:Y:S01]  /*df60*/  SEL R28, R96.reuse, R28, !P4 ;  /* 0x0000001c601c7207 */ /* 0x040fe20006000000 */
[----:B------:R-:W-:Y:S01]  /*df70*/  IMAD.MOV.U32 R240, RZ, RZ, R215 ;  /* 0x000000fffff07224 */ /* 0x000fe200078e00d7 */
[C---:B------:R-:W-:Y:S01]  /*df80*/  SEL R27, R96.reuse, R27, !P4 ;  /* 0x0000001b601b7207 */ /* 0x040fe20006000000 */
[----:B------:R-:W-:Y:S01]  /*df90*/  IMAD.MOV.U32 R241, RZ, RZ, R213 ;  /* 0x000000fffff17224 */ /* 0x000fe200078e00d5 */
[C---:B------:R-:W-:Y:S01]  /*dfa0*/  SEL R53, R96.reuse, R53, !P4 ;  /* 0x0000003560357207 */ /* 0x040fe20006000000 */
[----:B--2---:R-:W-:Y:S01]  /*dfb0*/  IMAD R4, R209, UR32, RZ ;  /* 0x00000020d1047c24 */ /* 0x004fe2000f8e02ff */
[C---:B------:R-:W-:Y:S01]  /*dfc0*/  SEL R223, R96.reuse, R61, !P4 ;  /* 0x0000003d60df7207 */ /* 0x040fe20006000000 */
[----:B------:R-:W-:Y:S01]  /*dfd0*/  IMAD.MOV.U32 R244, RZ, RZ, R211 ;  /* 0x000000fffff47224 */ /* 0x000fe200078e00d3 */
[C---:B------:R-:W-:Y:S01]  /*dfe0*/  SEL R225, R96.reuse, R62, !P4 ;  /* 0x0000003e60e17207 */ /* 0x040fe20006000000 */
[----:B------:R-:W2:Y:S01]  /*dff0*/  LDCU UR37, c[0x0][0x3b0] ;  /* 0x00007600ff2577ac */ /* 0x000ea20008000800 */
[----:B------:R1:W-:Y:S01]  /*e000*/  STL [R1+0x300], R4 ;  /* 0x0003000401007387 */ /* 0x0003e20000100800 */
[----:B------:R-:W-:-:S02]  /*e010*/  SEL R227, R96, R63, !P4 ;  /* 0x0000003f60e37207 */ /* 0x000fc40006000000 */
[C---:B------:R-:W-:Y:S01]  /*e020*/  SEL R229, R96.reuse, R64, !P4 ;  /* 0x0000004060e57207 */ /* 0x040fe20006000000 */
[----:B------:R-:W2:Y:S01]  /*e030*/  LDL.LU R249, [R1+0x3c0c] ;  /* 0x003c0c0001f97983 */ /* 0x000ea20000300800 */
[----:B------:R-:W-:Y:S01]  /*e040*/  SEL R231, R96, R65, !P4 ;  /* 0x0000004160e77207 */ /* 0x000fe20006000000 */
[----:B------:R-:W2:Y:S01]  /*e050*/  LDCU UR36, c[0x0][0x3b0] ;  /* 0x00007600ff2477ac */ /* 0x000ea20008000800 */
[----:B-1----:R-:W-:Y:S01]  /*e060*/  IMAD R4, R210, UR31, RZ ;  /* 0x0000001fd2047c24 */ /* 0x002fe2000f8e02ff */
[C---:B------:R-:W-:Y:S01]  /*e070*/  SEL R233, R96.reuse, R66, !P4 ;  /* 0x0000004260e97207 */ /* 0x040fe20006000000 */
[----:B------:R-:W1:Y:S03]  /*e080*/  LDCU UR38, c[0x0][0x3b0] ;  /* 0x00007600ff2677ac */ /* 0x000e660008000800 */
[----:B------:R1:W-:Y:S01]  /*e090*/  STL [R1+0x2f8], R4 ;  /* 0x0002f80401007387 */ /* 0x0003e20000100800 */
[----:B---3--:R-:W-:-:S02]  /*e0a0*/  SEL R250, R96, R250, !P4 ;  /* 0x000000fa60fa7207 */ /* 0x008fc40006000000 */
[----:B------:R-:W-:Y:S02]  /*e0b0*/  ISETP.GE.AND P0, PT, R39, RZ, PT ;  /* 0x000000ff2700720c */ /* 0x000fe40003f06270 */
[----:B------:R-:W-:Y:S02]  /*e0c0*/  ISETP.GE.AND P5, PT, R41, RZ, PT ;  /* 0x000000ff2900720c */ /* 0x000fe40003fa6270 */
[----:B------:R-:W-:Y:S01]  /*e0d0*/  ISETP.GE.AND P2, PT, R43, RZ, PT ;  /* 0x000000ff2b00720c */ /* 0x000fe20003f46270 */
[----:B------:R-:W-:Y:S01]  /*e0e0*/  IMAD.MOV.U32 R219, RZ, RZ, R214 ;  /* 0x000000ffffdb7224 */ /* 0x000fe200078e00d6 */
[----:B------:R-:W-:Y:S01]  /*e0f0*/  ISETP.GE.AND P1, PT, R45, RZ, PT ;  /* 0x000000ff2d00720c */ /* 0x000fe20003f26270 */
[----:B------:R-:W3:Y:S01]  /*e100*/  LDCU UR34, c[0x0][0x3b0] ;  /* 0x00007600ff2277ac */ /* 0x000ee20008000800 */
[----:B------:R-:W-:Y:S02]  /*e110*/  ISETP.GE.AND P3, PT, R47, RZ, PT ;  /* 0x000000ff2f00720c */ /* 0x000fe40003f66270 */
[----:B------:R-:W-:Y:S01]  /*e120*/  LEA R0, P6, R239, UR26, 0x2 ;  /* 0x0000001aef007c11 */ /* 0x000fe2000f8c10ff */
[----:B------:R-:W1:Y:S01]  /*e130*/  LDCU UR33, c[0x0][0x3b0] ;  /* 0x00007600ff2177ac */ /* 0x000e620008000800 */
[----:B------:R-:W1:Y:S01]  /*e140*/  LDCU UR32, c[0x0][0x3b0] ;  /* 0x00007600ff2077ac */ /* 0x000e620008000800 */
[----:B----4-:R-:W-:-:S02]  /*e150*/  SEL R251, R96, R251, !P4 ;  /* 0x000000fb60fb7207 */ /* 0x010fc40006000000 */
[----:B--2---:R-:W-:-:S03]  /*e160*/  SEL R249, R96, R249, !P4 ;  /* 0x000000f960f97207 */ /* 0x004fc60006000000 */
[----:B-1----:R-:W-:Y:S01]  /*e170*/  IMAD R4, R251, UR30, RZ ;  /* 0x0000001efb047c24 */ /* 0x002fe2000f8e02ff */
[----:B------:R-:W1:Y:S04]  /*e180*/  LDCU UR31, c[0x0][0x3b0] ;  /* 0x00007600ff1f77ac */ /* 0x000e680008000800 */
[----:B------:R2:W-:Y:S01]  /*e190*/  STL [R1+0x2f0], R4 ;  /* 0x0002f00401007387 */ /* 0x0005e20000100800 */
[----:B------:R-:W-:Y:S02]  /*e1a0*/  @!P0 IMAD.MOV R20, RZ, RZ, -R20 ;  /* 0x000000ffff148224 */ /* 0x000fe400078e0a14 */
[----:B------:R-:W-:Y:S01]  /*e1b0*/  @!P5 IMAD.MOV R19, RZ, RZ, -R19 ;  /* 0x000000ffff13d224 */ /* 0x000fe200078e0a13 */
[----:B------:R-:W4:Y:S01]  /*e1c0*/  LDL.LU R33, [R1+0x3c08] ;  /* 0x003c080001217983 */ /* 0x000f220000300800 */
[----:B------:R-:W-:-:S02]  /*e1d0*/  @!P2 IMAD.MOV R18, RZ, RZ, -R18 ;  /* 0x000000ffff12a224 */ /* 0x000fc400078e0a12 */
[----:B------:R-:W-:Y:S02]  /*e1e0*/  @!P1 IMAD.MOV R17, RZ, RZ, -R17 ;  /* 0x000000ffff119224 */ /* 0x000fe400078e0a11 */
[----:B------:R-:W-:Y:S01]  /*e1f0*/  @!P3 IMAD.MOV R16, RZ, RZ, -R16 ;  /* 0x000000ffff10b224 */ /* 0x000fe200078e0a10 */
[----:B------:R-:W-:Y:S01]  /*e200*/  LEA.HI.X.SX32 R2, R239, UR27, 0x2, P6 ;  /* 0x0000001bef027c11 */ /* 0x000fe2000b0f16ff */
[----:B--2---:R-:W-:Y:S01]  /*e210*/  IMAD R4, R250, UR29, RZ ;  /* 0x0000001dfa047c24 */ /* 0x004fe2000f8e02ff */
[----:B------:R-:W2:Y:S04]  /*e220*/  LDCU UR30, c[0x0][0x3b0] ;  /* 0x00007600ff1e77ac */ /* 0x000ea80008000800 */
[----:B------:R1:W-:Y:S01]  /*e230*/  STL [R1+0x2e8], R4 ;  /* 0x0002e80401007387 */ /* 0x0003e20000100800 */
[----:B------:R-:W-:Y:S01]  /*e240*/  IMAD R232, R232, UR17, RZ ;  /* 0x00000011e8e87c24 */ /* 0x000fe2000f8e02ff */
[----:B------:R-:W-:Y:S01]  /*e250*/  SEL R220, R96, R44, !P4 ;  /* 0x0000002c60dc7207 */ /* 0x000fe20006000000 */
[----:B------:R-:W2:Y:S01]  /*e260*/  LDCU UR29, c[0x0][0x3b0] ;  /* 0x00007600ff1d77ac */ /* 0x000ea20008000800 */
[----:B------:R-:W-:-:S02]  /*e270*/  IMAD.MOV.U32 R217, RZ, RZ, R216 ;  /* 0x000000ffffd97224 */ /* 0x000fc400078e00d8 */
[----:B------:R-:W-:Y:S02]  /*e280*/  IMAD R228, R228, UR15, RZ ;  /* 0x0000000fe4e47c24 */ /* 0x000fe4000f8e02ff */
[----:B------:R-:W-:Y:S01]  /*e290*/  IMAD R224, R224, UR13, RZ ;  /* 0x0000000de0e07c24 */ /* 0x000fe2000f8e02ff */
[C---:B------:R-:W-:Y:S01]  /*e2a0*/  SEL R25, R96.reuse, R25, !P4 ;  /* 0x0000001960197207 */ /* 0x040fe20006000000 */
[----:B-1----:R-:W-:Y:S01]  /*e2b0*/  IMAD R4, R249, UR28, RZ ;  /* 0x0000001cf9047c24 */ /* 0x002fe2000f8e02ff */
[C---:B------:R-:W-:Y:S01]  /*e2c0*/  SEL R24, R96.reuse, R24, !P4 ;  /* 0x0000001860187207 */ /* 0x040fe20006000000 */
[----:B------:R-:W1:Y:S03]  /*e2d0*/  LDCU UR28, c[0x0][0x3b0] ;  /* 0x00007600ff1c77ac */ /* 0x000e660008000800 */
[----:B------:R2:W-:Y:S01]  /*e2e0*/  STL [R1+0x2e0], R4 ;  /* 0x0002e00401007387 */ /* 0x0005e20000100800 */
[C---:B------:R-:W-:Y:S01]  /*e2f0*/  SEL R23, R96.reuse, R23, !P4 ;  /* 0x0000001760177207 */ /* 0x040fe20006000000 */
[----:B------:R-:W1:Y:S02]  /*e300*/  LDCU UR17, c[0x0][0x3b0] ;  /* 0x00007600ff1177ac */ /* 0x000e640008000800 */
[----:B------:R-:W3:Y:S01]  /*e310*/  LDL.LU R35, [R1+0x3c04] ;  /* 0x003c040001237983 */ /* 0x000ee20000300800 */
[----:B------:R-:W-:Y:S01]  /*e320*/  IMAD.MOV.U32 R236, RZ, RZ, R219 ;  /* 0x000000ffffec7224 */ /* 0x000fe200078e00db */
[----:B------:R-:W-:Y:S01]  /*e330*/  SEL R209, R96, R54, !P4 ;  /* 0x0000003660d17207 */ /* 0x000fe20006000000 */
[----:B------:R-:W1:Y:S01]  /*e340*/  LDCU UR15, c[0x0][0x3b0] ;  /* 0x00007600ff0f77ac */ /* 0x000e620008000800 */
[----:B--2---:R-:W-:Y:S01]  /*e350*/  IMAD R4, R248, UR23, RZ ;  /* 0x00000017f8047c24 */ /* 0x004fe2000f8e02ff */
[C---:B------:R-:W-:Y:S01]  /*e360*/  SEL R211, R96.reuse, R55, !P4 ;  /* 0x0000003760d37207 */ /* 0x040fe20006000000 */
[----:B------:R-:W2:Y:S03]  /*e370*/  LDCU UR23, c[0x0][0x3b0] ;  /* 0x00007600ff1777ac */ /* 0x000ea60008000800 */
[----:B------:R1:W-:Y:S01]  /*e380*/  STL [R1+0x2d8], R4 ;  /* 0x0002d80401007387 */ /* 0x0003e20000100800 */
[C---:B------:R-:W-:Y:S01]  /*e390*/  SEL R213, R96.reuse, R56, !P4 ;  /* 0x0000003860d57207 */ /* 0x040fe20006000000 */
[----:B------:R-:W1:Y:S01]  /*e3a0*/  LDCU UR13, c[0x0][0x3b0] ;  /* 0x00007600ff0d77ac */ /* 0x000e620008000800 */
        /* <DEDUP_REMOVED lines=10> */
[C---:B------:R-:W-:Y:S01]  /*e450*/  SEL R21, R96.reuse, R21, !P4 ;  /* 0x0000001560157207 */ /* 0x040fe20006000000 */
[----:B------:R-:W-:Y:S01]  /*e460*/  IMAD.MOV.U32 R40, RZ, RZ, R244 ;  /* 0x000000ffff287224 */ /* 0x000fe200078e00f4 */
[----:B------:R-:W1:Y:S01]  /*e470*/  LDCU UR26, c[0x0][0x3b0] ;  /* 0x00007600ff1a77ac */ /* 0x000e620008000800 */
[----:B----4-:R-:W-:Y:S01]  /*e480*/  SEL R33, R96, R33, !P4 ;  /* 0x0000002160217207 */ /* 0x010fe20006000000 */
[----:B------:R-:W-:Y:S01]  /*e490*/  IMAD.MOV.U32 R64, RZ, RZ, R240 ;  /* 0x000000ffff407224 */ /* 0x000fe200078e00f0 */
[----:B------:R-:W-:Y:S01]  /*e4a0*/  ISETP.GE.AND P0, PT, R52, RZ, PT ;  /* 0x000000ff3400720c */ /* 0x000fe20003f06270 */
[----:B------:R-:W4:Y:S02]  /*e4b0*/  LDCU UR27, c[0x0][0x3b0] ;  /* 0x00007600ff1b77ac */ /* 0x000f240008000800 */
[----:B-1----:R-:W-:Y:S01]  /*e4c0*/  IMAD R4, R33, UR22, RZ ;  /* 0x0000001621047c24 */ /* 0x002fe2000f8e02ff */
[----:B------:R-:W-:Y:S01]  /*e4d0*/  ISETP.GE.AND P5, PT, R51, RZ, PT ;  /* 0x000000ff3300720c */ /* 0x000fe20003fa6270 */
[----:B------:R-:W1:Y:S03]  /*e4e0*/  LDCU UR22, c[0x0][0x3b0] ;  /* 0x00007600ff1677ac */ /* 0x000e660008000800 */
[----:B------:R2:W-:Y:S04]  /*e4f0*/  STL [R1+0x2d0], R4 ;  /* 0x0002d00401007387 */ /* 0x0005e80000100800 */
[----:B------:R-:W4:Y:S01]  /*e500*/  LDL.LU R37, [R1+0x3c00] ;  /* 0x003c000001257983 */ /* 0x000f220000300800 */
[----:B--2---:R-:W-:Y:S01]  /*e510*/  IMAD R4, R34, UR21, RZ ;  /* 0x0000001522047c24 */ /* 0x004fe2000f8e02ff */
[----:B---3--:R-:W-:-:S04]  /*e520*/  SEL R35, R96, R35, !P4 ;  /* 0x0000002360237207 */ /* 0x008fc80006000000 */
[----:B------:R2:W-:Y:S01]  /*e530*/  STL [R1+0x2c8], R4 ;  /* 0x0002c80401007387 */ /* 0x0005e20000100800 */
[----:B------:R-:W-:Y:S02]  /*e540*/  ISETP.GE.AND P2, PT, R50, RZ, PT ;  /* 0x000000ff3200720c */ /* 0x000fe40003f46270 */
[----:B------:R-:W-:Y:S02]  /*e550*/  ISETP.GE.AND P1, PT, R48, RZ, PT ;  /* 0x000000ff3000720c */ /* 0x000fe40003f26270 */
[----:B------:R-:W-:Y:S01]  /*e560*/  ISETP.GE.AND P3, PT, R49, RZ, PT ;  /* 0x000000ff3100720c */ /* 0x000fe20003f66270 */
[----:B------:R-:W-:Y:S01]  /*e570*/  @!P0 IMAD.MOV R15, RZ, RZ, -R15 ;  /* 0x000000ffff0f8224 */ /* 0x000fe200078e0a0f */
[C---:B------:R-:W-:Y:S01]  /*e580*/  SEL R34, R96.reuse, R205, !P4 ;  /* 0x000000cd60227207 */ /* 0x040fe20006000000 */
[----:B------:R-:W3:Y:S01]  /*e590*/  LDCU UR21, c[0x0][0x3b0] ;  /* 0x00007600ff1577ac */ /* 0x000ee20008000800 */
[----:B--2---:R-:W-:Y:S01]  /*e5a0*/  IMAD R4, R35, UR20, RZ ;  /* 0x0000001423047c24 */ /* 0x004fe2000f8e02ff */
[----:B------:R-:W-:Y:S01]  /*e5b0*/  SEL R35, R96, R207, !P4 ;  /* 0x000000cf60237207 */ /* 0x000fe20006000000 */
[----:B------:R-:W2:Y:S03]  /*e5c0*/  LDCU UR20, c[0x0][0x3b0] ;  /* 0x00007600ff1477ac */ /* 0x000ea60008000800 */
[----:B------:R1:W-:Y:S04]  /*e5d0*/  STL [R1+0x2c0], R4 ;  /* 0x0002c00401007387 */ /* 0x0003e80000100800 */
[----:B------:R-:W2:Y:S01]  /*e5e0*/  LDL.LU R39, [R1+0x3bfc] ;  /* 0x003bfc0001277983 */ /* 0x000ea20000300800 */
[----:B-1----:R-:W-:Y:S01]  /*e5f0*/  IMAD R4, R36, UR19, RZ ;  /* 0x0000001324047c24 */ /* 0x002fe2000f8e02ff */
[----:B------:R-:W1:Y:S04]  /*e600*/  LDCU UR19, c[0x0][0x3b0] ;  /* 0x00007600ff1377ac */ /* 0x000e680008000800 */
[----:B------:R1:W-:Y:S04]  /*e610*/  STL [R1+0x2b8], R4 ;  /* 0x0002b80401007387 */ /* 0x0003e80000100800 */
[----:B------:R-:W2:Y:S04]  /*e620*/  LDL.LU R41, [R1+0x3bf8] ;  /* 0x003bf80001297983 */ /* 0x000ea80000300800 */
[----:B------:R-:W2:Y:S04]  /*e630*/  LDL.LU R43, [R1+0x3bf4] ;  /* 0x003bf400012b7983 */ /* 0x000ea80000300800 */
[----:B------:R-:W3:Y:S04]  /*e640*/  LDL.LU R45, [R1+0x3bf0] ;  /* 0x003bf000012d7983 */ /* 0x000ee80000300800 */
[----:B------:R-:W4:Y:S01]  /*e650*/  LDL.LU R47, [R1+0x3bec] ;  /* 0x003bec00012f7983 */ /* 0x000f220000300800 */
[----:B-1----:R-:W-:-:S03]  /*e660*/  IMAD R4, R69, UR60, RZ ;  /* 0x0000003c45047c24 */ /* 0x002fc6000f8e02ff */
[----:B------:R-:W4:Y:S04]  /*e670*/  LDL.LU R52, [R1+0x3be8] ;  /* 0x003be80001347983 */ /* 0x000f280000300800 */
[----:B------:R-:W4:Y:S04]  /*e680*/  LDL.LU R51, [R1+0x3be4] ;  /* 0x003be40001337983 */ /* 0x000f280000300800 */
[----:B------:R-:W4:Y:S04]  /*e690*/  LDL.LU R50, [R1+0x3be0] ;  /* 0x003be00001327983 */ /* 0x000f280000300800 */
[----:B------:R-:W4:Y:S04]  /*e6a0*/  LDL.LU R48, [R1+0x3bdc] ;  /* 0x003bdc0001307983 */ /* 0x000f280000300800 */
[----:B------:R-:W4:Y:S04]  /*e6b0*/  LDL.LU R49, [R1+0x3bd8] ;  /* 0x003bd80001317983 */ /* 0x000f280000300800 */
[----:B------:R-:W-:Y:S04]  /*e6c0*/  STL [R1+0x3b84], R252 ;  /* 0x003b84fc01007387 */ /* 0x000fe80000100800 */
[----:B------:R1:W-:Y:S04]  /*e6d0*/  STL [R1+0x28c], R4 ;  /* 0x00028c0401007387 */ /* 0x0003e80000100800 */
[----:B------:R1:W-:Y:S02]  /*e6e0*/  STL [R1+0x294], R5 ;  /* 0x0002940501007387 */ /* 0x0003e40000100800 */
[----:B-1----:R-:W-:-:S02]  /*e6f0*/  IMAD R4, R72, UR57, RZ ;  /* 0x0000003948047c24 */ /* 0x002fc4000f8e02ff */
[----:B------:R-:W-:Y:S01]  /*e700*/  STL [R1+0x29c], R6 ;  /* 0x00029c0601007387 */ /* 0x000fe20000100800 */
[----:B------:R-:W-:-:S03]  /*e710*/  IMAD R5, R73, UR56, RZ ;  /* 0x0000003849057c24 */ /* 0x000fc6000f8e02ff */
[----:B------:R1:W-:Y:S04]  /*e720*/  STL [R1+0x2a4], R4 ;  /* 0x0002a40401007387 */ /* 0x0003e80000100800 */
[----:B------:R1:W-:Y:S02]  /*e730*/  STL [R1+0x2ac], R5 ;  /* 0x0002ac0501007387 */ /* 0x0003e40000100800 */
[----:B-1----:R-:W-:Y:S02]  /*e740*/  IMAD R4, R75, UR54, RZ ;  /* 0x000000364b047c24 */ /* 0x002fe4000f8e02ff */
[----:B------:R-:W-:-:S03]  /*e750*/  IMAD R5, R76, UR53, RZ ;  /* 0x000000354c057c24 */ /* 0x000fc6000f8e02ff */
[----:B------:R1:W-:Y:S01]  /*e760*/  STL [R1+0x2bc], R4 ;  /* 0x0002bc0401007387 */ /* 0x0003e20000100800 */
[----:B------:R-:W-:-:S03]  /*e770*/  IMAD R6, R79, UR50, RZ ;  /* 0x000000324f067c24 */ /* 0x000fc6000f8e02ff */
[----:B------:R1:W-:Y:S02]  /*e780*/  STL [R1+0x2c4], R5 ;  /* 0x0002c40501007387 */ /* 0x0003e40000100800 */
[----:B-1----:R-:W-:Y:S02]  /*e790*/  IMAD R4, R78, UR51, RZ ;  /* 0x000000334e047c24 */ /* 0x002fe4000f8e02ff */
[----:B------:R-:W-:-:S03]  /*e7a0*/  IMAD R5, R80, UR49, RZ ;  /* 0x0000003150057c24 */ /* 0x000fc6000f8e02ff */
[----:B------:R1:W-:Y:S04]  /*e7b0*/  STL [R1+0x2d4], R4 ;  /* 0x0002d40401007387 */ /* 0x0003e80000100800 */
[----:B------:R1:W-:Y:S02]  /*e7c0*/  STL [R1+0x2dc], R6 ;  /* 0x0002dc0601007387 */ /* 0x0003e40000100800 */
[----:B-1----:R-:W-:Y:S02]  /*e7d0*/  IMAD R4, R81, UR48, RZ ;  /* 0x0000003051047c24 */ /* 0x002fe4000f8e02ff */
[----:B------:R1:W-:Y:S01]  /*e7e0*/  STL [R1+0x2e4], R5 ;  /* 0x0002e40501007387 */ /* 0x0003e20000100800 */
[----:B------:R-:W-:-:S03]  /*e7f0*/  IMAD R6, R82, UR47, RZ ;  /* 0x0000002f52067c24 */ /* 0x000fc6000f8e02ff */
[----:B------:R1:W-:Y:S02]  /*e800*/  STL [R1+0x2ec], R4 ;  /* 0x0002ec0401007387 */ /* 0x0003e40000100800 */
[----:B-1----:R-:W-:Y:S02]  /*e810*/  IMAD R5, R83, UR46, RZ ;  /* 0x0000002e53057c24 */ /* 0x002fe4000f8e02ff */
[----:B------:R1:W-:Y:S01]  /*e820*/  STL [R1+0x2f4], R6 ;  /* 0x0002f40601007387 */ /* 0x0003e20000100800 */
[----:B------:R-:W-:-:S03]  /*e830*/  IMAD R4, R84, UR45, RZ ;  /* 0x0000002d54047c24 */ /* 0x000fc6000f8e02ff */
[----:B------:R1:W-:Y:S04]  /*e840*/  STL [R1+0x2fc], R5 ;  /* 0x0002fc0501007387 */ /* 0x0003e80000100800 */
[----:B------:R1:W-:Y:S02]  /*e850*/  STL [R1+0x304], R4 ;  /* 0x0003040401007387 */ /* 0x0003e40000100800 */
[----:B-1----:R-:W-:Y:S02]  /*e860*/  IMAD R6, R85, UR44, RZ ;  /* 0x0000002c55067c24 */ /* 0x002fe4000f8e02ff */
[----:B------:R-:W-:-:S03]  /*e870*/  IMAD R5, R86, UR43, RZ ;  /* 0x0000002b56057c24 */ /* 0x000fc6000f8e02ff */
[----:B------:R1:W-:Y:S01]  /*e880*/  STL [R1+0x30c], R6 ;  /* 0x00030c0601007387 */ /* 0x0003e20000100800 */
[----:B------:R-:W-:-:S03]  /*e890*/  IMAD R4, R87, UR42, RZ ;  /* 0x0000002a57047c24 */ /* 0x000fc6000f8e02ff */
[----:B------:R1:W-:Y:S04]  /*e8a0*/  STL [R1+0x314], R5 ;  /* 0x0003140501007387 */ /* 0x0003e80000100800 */
[----:B------:R1:W-:Y:S02]  /*e8b0*/  STL [R1+0x31c], R4 ;  /* 0x00031c0401007387 */ /* 0x0003e40000100800 */
[----:B-1----:R-:W-:Y:S02]  /*e8c0*/  IMAD R6, R88, UR41, RZ ;  /* 0x0000002958067c24 */ /* 0x002fe4000f8e02ff */
[----:B------:R-:W-:-:S03]  /*e8d0*/  IMAD R5, R89, UR40, RZ ;  /* 0x0000002859057c24 */ /* 0x000fc6000f8e02ff */
        /* <DEDUP_REMOVED lines=8> */
[----:B------:R2:W-:Y:S01]  /*e960*/  STL [R1+0x344], R4 ;  /* 0x0003440401007387 */ /* 0x0005e20000100800 */
[----:B-1----:R-:W-:Y:S01]  /*e970*/  IMAD R5, R34, UR33, RZ ;  /* 0x0000002122057c24 */ /* 0x002fe2000f8e02ff */
[----:B--2---:R-:W-:-:S05]  /*e980*/  SEL R222, R96, R43, !P4 ;  /* 0x0000002b60de7207 */ /* 0x004fca0006000000 */
[----:B------:R-:W-:Y:S01]  /*e990*/  IMAD R222, R222, UR12, RZ ;  /* 0x0000000cdede7c24 */ /* 0x000fe2000f8e02ff */
[----:B------:R-:W1:Y:S01]  /*e9a0*/  LDCU UR12, c[0x0][0x3a0] ;  /* 0x00007400ff0c77ac */ /* 0x000e620008000800 */
[----:B---3--:R-:W-:-:S05]  /*e9b0*/  SEL R218, R96, R45, !P4 ;  /* 0x0000002d60da7207 */ /* 0x008fca0006000000 */
[----:B------:R-:W-:Y:S01]  /*e9c0*/  IMAD R218, R218, UR11, RZ ;  /* 0x0000000bdada7c24 */ /* 0x000fe2000f8e02ff */
[----:B------:R-:W2:Y:S01]  /*e9d0*/  LDCU UR11, c[0x0][0x3a0] ;  /* 0x00007400ff0b77ac */ /* 0x000ea20008000800 */
[----:B----4-:R-:W-:Y:S01]  /*e9e0*/  SEL R214, R96, R47, !P4 ;  /* 0x0000002f60d67207 */ /* 0x010fe20006000000 */
[----:B-1----:R-:W-:-:S04]  /*e9f0*/  UIADD3 UR12, UPT, UPT, UR12, 0x1f, URZ ;  /* 0x0000001f0c0c7890 */ /* 0x002fc8000fffe0ff */
[----:B------:R-:W-:Y:S01]  /*ea00*/  IMAD R214, R214, UR4, RZ ;  /* 0x00000004d6d67c24 */ /* 0x000fe2000f8e02ff */
[----:B------:R-:W-:-:S04]  /*ea10*/  UISETP.GT.AND UP0, UPT, UR12, 0x1f, UPT ;  /* 0x0000001f0c00788c */ /* 0x000fc8000bf04270 */
[----:B------:R-:W-:Y:S01]  /*ea20*/  USEL UR4, URZ, 0x4, !UP0 ;  /* 0x00000004ff047887 */ /* 0x000fe2000c000000 */
[----:B--2---:R-:W-:Y:S01]  /*ea30*/  ISETP.GE.AND P6, PT, R221, UR11, PT ;  /* 0x0000000bdd007c0c */ /* 0x004fe2000bfc6270 */
[----:B------:R-:W-:Y:S01]  /*ea40*/  IMAD R220, R220, UR10, RZ ;  /* 0x0000000adcdc7c24 */ /* 0x000fe2000f8e02ff */
[C---:B------:R-:W-:Y:S01]  /*ea50*/  SEL R234, R96.reuse, R37, !P4 ;  /* 0x0000002560ea7207 */ /* 0x040fe20006000000 */
[----:B------:R-:W1:Y:S02]  /*ea60*/  LDCU UR10, c[0x0][0x3b0] ;  /* 0x00007600ff0a77ac */ /* 0x000e640008000800 */
[----:B------:R-:W-:Y:S01]  /*ea70*/  IMAD.U32 R33, RZ, RZ, UR4 ;  /* 0x00000004ff217e24 */ /* 0x000fe2000f8e00ff */
[----:B------:R-:W-:Y:S01]  /*ea80*/  SEL R230, R96, R39, !P4 ;  /* 0x0000002760e67207 */ /* 0x000fe20006000000 */
[----:B------:R-:W2:Y:S03]  /*ea90*/  LDCU UR11, c[0x0][0x3b0] ;  /* 0x00007600ff0b77ac */ /* 0x000ea60008000800 */
[----:B------:R-:W-:Y:S01]  /*eaa0*/  SEL R33, R33, RZ, !P6 ;  /* 0x000000ff21217207 */ /* 0x000fe20007000000 */
[----:B------:R-:W-:Y:S01]  /*eab0*/  IMAD R234, R234, UR18, RZ ;  /* 0x00000012eaea7c24 */ /* 0x000fe2000f8e02ff */
[----:B------:R-:W3:Y:S02]  /*eac0*/  LDCU UR18, c[0x0][0x3b0] ;  /* 0x00007600ff1277ac */ /* 0x000ee40008000800 */
[----:B------:R-:W-:-:S02]  /*ead0*/  ISETP.NE.U32.AND P0, PT, R33, RZ, PT ;  /* 0x000000ff2100720c */ /* 0x000fc40003f05070 */
[----:B------:R-:W-:Y:S01]  /*eae0*/  SEL R33, R96, R203, !P4 ;  /* 0x000000cb60217207 */ /* 0x000fe20006000000 */
[----:B------:R-:W4:Y:S04]  /*eaf0*/  LDCU UR4, c[0x0][0x3b0] ;  /* 0x00007600ff0477ac */ /* 0x000f280008000800 */
[----:B------:R-:W-:-:S05]  /*eb00*/  IMAD R4, R33, UR35, RZ ;  /* 0x0000002321047c24 */ /* 0x000fca000f8e02ff */
[----:B------:R1:W-:Y:S04]  /*eb10*/  STL [R1+0x368], R4 ;  /* 0x0003680401007387 */ /* 0x0003e80000100800 */
[----:B------:R2:W-:Y:S01]  /*eb20*/  STL [R1+0x36c], R6 ;  /* 0x00036c0601007387 */ /* 0x0005e20000100800 */
[----:B-1----:R-:W-:-:S03]  /*eb30*/  IMAD R4, R206, UR32, RZ ;  /* 0x00000020ce047c24 */ /* 0x002fc6000f8e02ff */
[----:B------:R1:W-:Y:S01]  /*eb40*/  STL [R1+0x39c], R5 ;  /* 0x00039c0501007387 */ /* 0x0003e20000100800 */
[----:B--2---:R-:W-:-:S03]  /*eb50*/  IMAD R6, R35, UR31, RZ ;  /* 0x0000001f23067c24 */ /* 0x004fc6000f8e02ff */
[----:B------:R2:W-:Y:S04]  /*eb60*/  STL [R1+0x3a4], R4 ;  /* 0x0003a40401007387 */ /* 0x0005e80000100800 */
[----:B------:R2:W-:Y:S04]  /*eb70*/  STL [R1+0x3ac], R6 ;  /* 0x0003ac0601007387 */ /* 0x0005e80000100800 */
[----:B------:R-:W4:Y:S01]  /*eb80*/  LDL.LU R245, [R1+0xc0] ;  /* 0x0000c00001f57983 */ /* 0x000f220000300800 */
[----:B------:R-:W-:Y:S01]  /*eb90*/  SEL R226, R96, R41, !P4 ;  /* 0x0000002960e27207 */ /* 0x000fe20006000000 */
[----:B------:R-:W-:Y:S01]  /*eba0*/  IMAD R230, R230, UR16, RZ ;  /* 0x00000010e6e67c24 */ /* 0x000fe2000f8e02ff */
[----:B------:R-:W-:Y:S01]  /*ebb0*/  SEL R216, R96, R46, !P4 ;  /* 0x0000002e60d87207 */ /* 0x000fe20006000000 */
[----:B-1----:R-:W-:Y:S01]  /*ebc0*/  IMAD R5, R31, UR30, RZ ;  /* 0x0000001e1f057c24 */ /* 0x002fe2000f8e02ff */
[----:B------:R-:W1:Y:S01]  /*ebd0*/  LDCU UR16, c[0x0][0x3b0] ;  /* 0x00007600ff1077ac */ /* 0x000e620008000800 */
[----:B--2---:R-:W-:Y:S01]  /*ebe0*/  IMAD R4, R30, UR29, RZ ;  /* 0x0000001d1e047c24 */ /* 0x004fe2000f8e02ff */
[----:B------:R-:W-:Y:S01]  /*ebf0*/  SEL R210, R96, R48, !P4 ;  /* 0x0000003060d27207 */ /* 0x000fe20006000000 */
[----:B------:R-:W-:Y:S01]  /*ec00*/  IMAD R226, R226, UR14, RZ ;  /* 0x0000000ee2e27c24 */ /* 0x000fe2000f8e02ff */
[----:B------:R-:W2:Y:S01]  /*ec10*/  LDCU UR14, c[0x0][0x3b0] ;  /* 0x00007600ff0e77ac */ /* 0x000ea20008000800 */
[----:B------:R-:W-:Y:S01]  /*ec20*/  IMAD R6, R29, UR28, RZ ;  /* 0x0000001c1d067c24 */ /* 0x000fe2000f8e02ff */
[----:B------:R3:W-:Y:S01]  /*ec30*/  STL [R1+0x3b4], R5 ;  /* 0x0003b40501007387 */ /* 0x0007e20000100800 */
[----:B------:R-:W-:Y:S01]  /*ec40*/  IMAD R216, R216, UR9, RZ ;  /* 0x00000009d8d87c24 */ /* 0x000fe2000f8e02ff */
[----:B------:R-:W1:Y:S01]  /*ec50*/  LDCU UR9, c[0x0][0x3b0] ;  /* 0x00007600ff0977ac */ /* 0x000e620008000800 */
[----:B------:R-:W-:Y:S01]  /*ec60*/  SEL R212, R96, R49, !P4 ;  /* 0x0000003160d47207 */ /* 0x000fe20006000000 */
[----:B------:R2:W-:Y:S01]  /*ec70*/  STL [R1+0x3bc], R4 ;  /* 0x0003bc0401007387 */ /* 0x0005e20000100800 */
[----:B------:R-:W-:Y:S01]  /*ec80*/  IMAD R210, R210, UR8, RZ ;  /* 0x00000008d2d27c24 */ /* 0x000fe2000f8e02ff */
[----:B------:R-:W1:Y:S01]  /*ec90*/  LDCU UR8, c[0x0][0x3b0] ;  /* 0x00007600ff0877ac */ /* 0x000e620008000800 */
[----:B------:R-:W-:Y:S01]  /*eca0*/  @!P5 IMAD.MOV R14, RZ, RZ, -R14 ;  /* 0x000000ffff0ed224 */ /* 0x000fe200078e0a0e */
[----:B------:R2:W-:Y:S01]  /*ecb0*/  STL [R1+0x3c4], R6 ;  /* 0x0003c40601007387 */ /* 0x0005e20000100800 */
[----:B---3--:R-:W-:-:S02]  /*ecc0*/  IMAD R5, R28, UR23, RZ ;  /* 0x000000171c057c24 */ /* 0x008fc4000f8e02ff */
[----:B------:R-:W-:Y:S02]  /*ecd0*/  @!P2 IMAD.MOV R13, RZ, RZ, -R13 ;  /* 0x000000ffff0da224 */ /* 0x000fe400078e0a0d */
[----:B--2---:R-:W-:Y:S02]  /*ece0*/  IMAD R4, R27, UR22, RZ ;  /* 0x000000161b047c24 */ /* 0x004fe4000f8e02ff */
[----:B------:R-:W-:Y:S01]  /*ecf0*/  @!P1 IMAD.MOV R12, RZ, RZ, -R12 ;  /* 0x000000ffff0c9224 */ /* 0x000fe200078e0a0c */
[----:B------:R-:W-:Y:S01]  /*ed00*/  SEL R50, R96, R50, !P4 ;  /* 0x0000003260327207 */ /* 0x000fe20006000000 */
[----:B------:R-:W-:Y:S02]  /*ed10*/  @!P3 IMAD.MOV R3, RZ, RZ, -R3 ;  /* 0x000000ffff03b224 */ /* 0x000fe400078e0a03 */
[----:B------:R-:W-:Y:S01]  /*ed20*/  IMAD R6, R26, UR21, RZ ;  /* 0x000000151a067c24 */ /* 0x000fe2000f8e02ff */
[----:B------:R2:W-:Y:S01]  /*ed30*/  STL [R1+0x3cc], R5 ;  /* 0x0003cc0501007387 */ /* 0x0005e20000100800 */
[----:B------:R-:W-:Y:S01]  /*ed40*/  IMAD.MOV.U32 R237, RZ, RZ, R217 ;  /* 0x000000ffffed7224 */ /* 0x000fe200078e00d9 */
[----:B------:R-:W-:Y:S01]  /*ed50*/  SEL R51, R96, R51, !P4 ;  /* 0x0000003360337207 */ /* 0x000fe20006000000 */
[----:B------:R-:W-:Y:S01]  /*ed60*/  IMAD R212, R212, UR7, RZ ;  /* 0x00000007d4d47c24 */ /* 0x000fe2000f8e02ff */
[----:B------:R3:W-:Y:S01]  /*ed70*/  STL [R1+0x3d4], R4 ;  /* 0x0003d40401007387 */ /* 0x0007e20000100800 */
[----:B------:R-:W1:Y:S01]  /*ed80*/  LDCU UR7, c[0x0][0x3b0] ;  /* 0x00007600ff0777ac */ /* 0x000e620008000800 */
[----:B------:R-:W-:-:S02]  /*ed90*/  SEL R52, R96, R52, !P4 ;  /* 0x0000003460347207 */ /* 0x000fc40006000000 */
[C---:B------:R-:W-:Y:S01]  /*eda0*/  SEL R217, R96.reuse, R58, !P4 ;  /* 0x0000003a60d97207 */ /* 0x040fe20006000000 */
[----:B--2---:R-:W-:Y:S01]  /*edb0*/  IMAD R5, R25, UR20, RZ ;  /* 0x0000001419057c24 */ /* 0x004fe2000f8e02ff */
[C---:B------:R-:W-:Y:S01]  /*edc0*/  SEL R219, R96.reuse, R59, !P4 ;  /* 0x0000003b60db7207 */ /* 0x040fe20006000000 */
[----:B------:R2:W-:Y:S01]  /*edd0*/  STL [R1+0x3dc], R6 ;  /* 0x0003dc0601007387 */ /* 0x0005e20000100800 */
[----:B------:R-:W-:Y:S01]  /*ede0*/  SEL R221, R96, R60, !P4 ;  /* 0x0000003c60dd7207 */ /* 0x000fe20006000000 */
[----:B---3--:R-:W-:Y:S01]  /*edf0*/  IMAD R4, R24, UR19, RZ ;  /* 0x0000001318047c24 */ /* 0x008fe2000f8e02ff */
        /* <DEDUP_REMOVED lines=9> */
[C---:B------:R-:W-:Y:S01]  /*ee90*/  SEL R12, R96.reuse, R12, !P4 ;  /* 0x0000000c600c7207 */ /* 0x040fe20006000000 */
[----:B--2---:R-:W-:Y:S01]  /*eea0*/  IMAD R6, R23, UR18, RZ ;  /* 0x0000001217067c24 */ /* 0x004fe2000f8e02ff */
[----:B------:R-:W-:Y:S01]  /*eeb0*/  SEL R96, R96, R3, !P4 ;  /* 0x0000000360607207 */ /* 0x000fe20006000000 */
[----:B------:R-:W-:Y:S01]  /*eec0*/  IMAD R3, R50, UR6, RZ ;  /* 0x0000000632037c24 */ /* 0x000fe2000f8e02ff */
[----:B------:R-:W2:Y:S01]  /*eed0*/  LDCU UR6, c[0x0][0x3b0] ;  /* 0x00007600ff0677ac */ /* 0x000ea20008000800 */
[----:B------:R3:W-:Y:S01]  /*eee0*/  STL [R1+0x3e4], R5 ;  /* 0x0003e40501007387 */ /* 0x0007e20000100800 */
[----:B------:R-:W-:-:S03]  /*eef0*/  IMAD R252, R20, UR15, RZ ;  /* 0x0000000f14fc7c24 */ /* 0x000fc6000f8e02ff */
[----:B------:R1:W-:Y:S01]  /*ef00*/  STL [R1+0x3ec], R4 ;  /* 0x0003ec0401007387 */ /* 0x0003e20000100800 */
[----:B------:R-:W-:-:S03]  /*ef10*/  IMAD R7, R18, UR13, RZ ;  /* 0x0000000d12077c24 */ /* 0x000fc6000f8e02ff */
[----:B------:R2:W-:Y:S01]  /*ef20*/  STL [R1+0x3f4], R6 ;  /* 0x0003f40601007387 */ /* 0x0005e20000100800 */
[----:B---3--:R-:W-:Y:S02]  /*ef30*/  IMAD R5, R22, UR17, RZ ;  /* 0x0000001116057c24 */ /* 0x008fe4000f8e02ff */
[----:B-1----:R-:W-:-:S03]  /*ef40*/  IMAD R4, R21, UR16, RZ ;  /* 0x0000001015047c24 */ /* 0x002fc6000f8e02ff */
[----:B------:R1:W-:Y:S01]  /*ef50*/  STL [R1+0x3fc], R5 ;  /* 0x0003fc0501007387 */ /* 0x0003e20000100800 */
[----:B------:R-:W-:Y:S02]  /*ef60*/  IMAD R8, R17, UR10, RZ ;  /* 0x0000000a11087c24 */ /* 0x000fe4000f8e02ff */
[----:B--2---:R-:W-:Y:S01]  /*ef70*/  IMAD R6, R19, UR14, RZ ;  /* 0x0000000e13067c24 */ /* 0x004fe2000f8e02ff */
[----:B------:R2:W-:Y:S01]  /*ef80*/  STL [R1+0x404], R4 ;  /* 0x0004040401007387 */ /* 0x0005e20000100800 */
[----:B------:R-:W-:Y:S02]  /*ef90*/  IMAD R9, R16, UR9, RZ ;  /* 0x0000000910097c24 */ /* 0x000fe4000f8e02ff */
[----:B------:R-:W-:Y:S01]  /*efa0*/  IMAD R10, R15, UR11, RZ ;  /* 0x0000000b0f0a7c24 */ /* 0x000fe2000f8e02ff */
[----:B------:R-:W-:Y:S01]  /*efb0*/  STL [R1+0x3b98], R252 ;  /* 0x003b98fc01007387 */ /* 0x000fe20000100800 */
[----:B----4-:R-:W-:Y:S02]  /*efc0*/  IMAD R11, R14, UR4, RZ ;  /* 0x000000040e0b7c24 */ /* 0x010fe4000f8e02ff */
[----:B------:R-:W-:Y:S01]  /*efd0*/  IMAD R36, R74, UR55, RZ ;  /* 0x000000374a247c24 */ /* 0x000fe2000f8e02ff */
[----:B------:R-:W-:Y:S01]  /*efe0*/  STL [R1+0x3b94], R6 ;  /* 0x003b940601007387 */ /* 0x000fe20000100800 */
[----:B-1----:R-:W-:-:S02]  /*eff0*/  IMAD R5, R12, UR7, RZ ;  /* 0x000000070c057c24 */ /* 0x002fc4000f8e02ff */
[----:B------:R-:W-:Y:S01]  /*f000*/  IMAD.MOV.U32 R37, RZ, RZ, R242 ;  /* 0x000000ffff257224 */ /* 0x000fe200078e00f2 */
[----:B------:R-:W-:Y:S01]  /*f010*/  STL [R1+0x3b90], R7 ;  /* 0x003b900701007387 */ /* 0x000fe20000100800 */
[----:B--2---:R-:W-:Y:S02]  /*f020*/  IMAD R4, R13, UR8, RZ ;  /* 0x000000080d047c24 */ /* 0x004fe4000f8e02ff */
[----:B------:R-:W-:Y:S01]  /*f030*/  IMAD.MOV.U32 R39, RZ, RZ, R243 ;  /* 0x000000ffff277224 */ /* 0x000fe200078e00f3 */
[----:B------:R-:W-:Y:S01]  /*f040*/  STL [R1+0x3b8c], R8 ;  /* 0x003b8c0801007387 */ /* 0x000fe20000100800 */
[----:B------:R-:W-:Y:S02]  /*f050*/  IMAD R238, R96, UR6, RZ ;  /* 0x0000000660ee7c24 */ /* 0x000fe4000f8e02ff */
[----:B------:R-:W-:Y:S01]  /*f060*/  IMAD.MOV.U32 R66, RZ, RZ, R241 ;  /* 0x000000ffff427224 */ /* 0x000fe200078e00f1 */
[----:B------:R-:W-:Y:S01]  /*f070*/  STL [R1+0x3b88], R9 ;  /* 0x003b880901007387 */ /* 0x000fe20000100800 */
[----:B------:R-:W-:-:S02]  /*f080*/  IMAD.MOV.U32 R60, RZ, RZ, R236 ;  /* 0x000000ffff3c7224 */ /* 0x000fc400078e00ec */
[----:B------:R-:W-:Y:S01]  /*f090*/  IMAD R79, R97, UR37, RZ ;  /* 0x00000025614f7c24 */ /* 0x000fe2000f8e02ff */
[----:B------:R-:W-:Y:S01]  /*f0a0*/  STL [R1+0x3b9c], R10 ;  /* 0x003b9c0a01007387 */ /* 0x000fe20000100800 */
[----:B------:R-:W-:Y:S02]  /*f0b0*/  IMAD.MOV.U32 R62, RZ, RZ, R237 ;  /* 0x000000ffff3e7224 */ /* 0x000fe400078e00ed */
[----:B------:R-:W-:Y:S01]  /*f0c0*/  IMAD R76, R94, UR27, RZ ;  /* 0x0000001b5e4c7c24 */ /* 0x000fe2000f8e02ff */
[----:B------:R-:W-:Y:S01]  /*f0d0*/  STL [R1+0x3ba0], R11 ;  /* 0x003ba00b01007387 */ /* 0x000fe20000100800 */
[----:B------:R-:W-:Y:S02]  /*f0e0*/  IMAD R38, R77, UR52, RZ ;  /* 0x000000344d267c24 */ /* 0x000fe4000f8e02ff */
[----:B------:R-:W-:Y:S01]  /*f0f0*/  IMAD.MOV.U32 R86, RZ, RZ, R40 ;  /* 0x000000ffff567224 */ /* 0x000fe200078e0028 */
[----:B------:R1:W-:Y:S01]  /*f100*/  STL [R1+0x3ba4], R4 ;  /* 0x003ba40401007387 */ /* 0x0003e20000100800 */
[----:B------:R-:W-:Y:S01]  /*f110*/  LEA R14, P4, R127, R0, 0x2 ;  /* 0x000000007f0e7211 */ /* 0x000fe200078810ff */
[----:B------:R-:W-:-:S02]  /*f120*/  IMAD R205, R52, UR77, RZ ;  /* 0x0000004d34cd7c24 */ /* 0x000fc4000f8e02ff */
[----:B------:R-:W-:Y:S01]  /*f130*/  IMAD R207, R53, UR76, RZ ;  /* 0x0000004c35cf7c24 */ /* 0x000fe2000f8e02ff */
[----:B------:R2:W-:Y:S01]  /*f140*/  STL [R1+0x3ba8], R5 ;  /* 0x003ba80501007387 */ /* 0x0005e20000100800 */
[----:B------:R-:W-:Y:S02]  /*f150*/  IMAD R203, R51, UR5, RZ ;  /* 0x0000000533cb7c24 */ /* 0x000fe4000f8e02ff */
[----:B------:R-:W-:Y:S02]  /*f160*/  IMAD R83, R93, UR26, RZ ;  /* 0x0000001a5d537c24 */ /* 0x000fe4000f8e02ff */
[----:B------:R-:W-:Y:S01]  /*f170*/  IMAD R213, R213, UR73, RZ ;  /* 0x00000049d5d57c24 */ /* 0x000fe2000f8e02ff */
[-C--:B-1----:R-:W-:Y:S01]  /*f180*/  LEA R4, P3, R128, R0.reuse, 0x2 ;  /* 0x0000000080047211 */ /* 0x082fe200078610ff */
[----:B------:R-:W-:Y:S01]  /*f190*/  STL [R1+0x3bac], R238 ;  /* 0x003bacee01007387 */ /* 0x000fe20000100800 */
[----:B------:R-:W-:Y:S01]  /*f1a0*/  LEA R12, P5, R126, R0, 0x2 ;  /* 0x000000007e0c7211 */ /* 0x000fe200078a10ff */
[----:B------:R-:W-:Y:S01]  /*f1b0*/  IMAD R225, R225, UR67, RZ ;  /* 0x00000043e1e17c24 */ /* 0x000fe2000f8e02ff */
[----:B--2---:R-:W-:Y:S01]  /*f1c0*/  LEA.HI.X.SX32 R5, R128, R2, 0x2, P3 ;  /* 0x0000000280057211 */ /* 0x004fe200018f16ff */
[----:B------:R-:W-:Y:S01]  /*f1d0*/  IMAD R239, R239, UR61, RZ ;  /* 0x0000003defef7c24 */ /* 0x000fe2000f8e02ff */
[----:B------:R-:W-:Y:S01]  /*f1e0*/  LEA R10, P6, R125, R0, 0x2 ;  /* 0x000000007d0a7211 */ /* 0x000fe200078c10ff */
[----:B------:R-:W-:Y:S01]  /*f1f0*/  IMAD R215, R215, UR72, RZ ;  /* 0x00000048d7d77c24 */ /* 0x000fe2000f8e02ff */
[-C--:B------:R-:W-:Y:S01]  /*f200*/  LEA.HI.X.SX32 R15, R127, R2.reuse, 0x2, P4 ;  /* 0x000000027f0f7211 */ /* 0x080fe200020f16ff */
[----:B------:R-:W-:Y:S01]  /*f210*/  IMAD R227, R227, UR66, RZ ;  /* 0x00000042e3e37c24 */ /* 0x000fe2000f8e02ff */
[-C--:B------:R-:W-:Y:S01]  /*f220*/  LEA.HI.X.SX32 R13, R126, R2.reuse, 0x2, P5 ;  /* 0x000000027e0d7211 */ /* 0x080fe200028f16ff */
[----:B------:R-:W-:Y:S01]  /*f230*/  IMAD R217, R217, UR71, RZ ;  /* 0x00000047d9d97c24 */ /* 0x000fe2000f8e02ff */
[----:B------:R-:W-:-:S02]  /*f240*/  LEA.HI.X.SX32 R11, R125, R2, 0x2, P6 ;  /* 0x000000027d0b7211 */ /* 0x000fc400030f16ff */
[----:B------:R-:W-:Y:S01]  /*f250*/  LEA R22, P1, R245, R0, 0x2 ;  /* 0x00000000f5167211 */ /* 0x000fe200078210ff */
[----:B------:R-:W-:Y:S02]  /*f260*/  IMAD R229, R229, UR65, RZ ;  /* 0x00000041e5e57c24 */ /* 0x000fe4000f8e02ff */
[----:B------:R-:W-:Y:S01]  /*f270*/  IMAD R231, R231, UR64, RZ ;  /* 0x00000040e7e77c24 */ /* 0x000fe2000f8e02ff */
[----:B------:R-:W-:Y:S01]  /*f280*/  LEA.HI.X.SX32 R23, R245, R2, 0x2, P1 ;  /* 0x00000002f5177211 */ /* 0x000fe200008f16ff */
[----:B------:R-:W-:Y:S01]  /*f290*/  IMAD R219, R219, UR70, RZ ;  /* 0x00000046dbdb7c24 */ /* 0x000fe2000f8e02ff */
[C---:B------:R-:W-:Y:S01]  /*f2a0*/  LEA R6, P1, R32.reuse, R0, 0x2 ;  /* 0x0000000020067211 */ /* 0x040fe200078210ff */
[----:B------:R-:W-:Y:S02]  /*f2b0*/  IMAD R209, R209, UR75, RZ ;  /* 0x0000004bd1d17c24 */ /* 0x000fe4000f8e02ff */
[----:B------:R-:W-:Y:S01]  /*f2c0*/  IMAD R211, R211, UR74, RZ ;  /* 0x0000004ad3d37c24 */ /* 0x000fe2000f8e02ff */
[----:B------:R-:W-:Y:S01]  /*f2d0*/  LEA.HI.X.SX32 R7, R32, R2, 0x2, P1 ;  /* 0x0000000220077211 */ /* 0x000fe200008f16ff */
[----:B------:R-:W-:Y:S01]  /*f2e0*/  STL.64 [R1+0x278], R22 ;  /* 0x0002781601007387 */ /* 0x000fe20000100a00 */
[----:B------:R-:W-:Y:S01]  /*f2f0*/  LEA R8, P1, R124, R0, 0x2 ;  /* 0x000000007c087211 */ /* 0x000fe200078210ff */
[----:B------:R-:W-:-:S02]  /*f300*/  IMAD R221, R221, UR69, RZ ;  /* 0x00000045dddd7c24 */ /* 0x000fc4000f8e02ff */
[----:B------:R-:W-:Y:S01]  /*f310*/  IMAD R223, R223, UR68, RZ ;  /* 0x00000044dfdf7c24 */ /* 0x000fe2000f8e02ff */
[----:B------:R1:W-:Y:S01]  /*f320*/  STL.64 [R1+0x458], R6 ;  /* 0x0004580601007387 */ /* 0x0003e20000100a00 */
[----:B------:R-:W-:Y:S01]  /*f330*/  LEA.HI.X.SX32 R9, R124, R2, 0x2, P1 ;  /* 0x000000027c097211 */ /* 0x000fe200008f16ff */
[----:B------:R-:W-:Y:S02]  /*f340*/  IMAD R233, R233, UR63, RZ ;  /* 0x0000003fe9e97c24 */ /* 0x000fe4000f8e02ff */
[----:B------:R-:W-:Y:S01]  /*f350*/  IMAD R235, R235, UR62, RZ ;  /* 0x0000003eebeb7c24 */ /* 0x000fe2000f8e02ff */
[----:B------:R2:W-:Y:S01]  /*f360*/  STL.64 [R1+0x270], R4 ;  /* 0x0002700401007387 */ /* 0x0005e20000100a00 */
[----:B------:R-:W3:Y:S01]  /*f370*/  LDCU.64 UR34, c[0x0][0x358] ;  /* 0x00006b00ff2277ac */ /* 0x000ee20008000a00 */
[----:B------:R-:W4:Y:S01]  /*f380*/  LDCU.64 UR10, c[0x0][0x3a8] ;  /* 0x00007500ff0a77ac */ /* 0x000f220008000a00 */
[-C--:B-1----:R-:W-:Y:S01]  /*f390*/  LEA R6, P2, R123, R0.reuse, 0x2 ;  /* 0x000000007b067211 */ /* 0x082fe200078410ff */
[----:B------:R1:W-:Y:S01]  /*f3a0*/  STL.64 [R1+0x268], R14 ;  /* 0x0002680e01007387 */ /* 0x0003e20000100a00 */
[----:B--2---:R-:W-:-:S02]  /*f3b0*/  LEA R4, P3, R122, R0, 0x2 ;  /* 0x000000007a047211 */ /* 0x004fc400078610ff */
[-C--:B------:R-:W-:Y:S01]  /*f3c0*/  LEA.HI.X.SX32 R7, R123, R2.reuse, 0x2, P2 ;  /* 0x000000027b077211 */ /* 0x080fe200010f16ff */
[----:B------:R2:W-:Y:S01]  /*f3d0*/  STL.64 [R1+0x260], R12 ;  /* 0x0002600c01007387 */ /* 0x0005e20000100a00 */
[----:B------:R-:W-:-:S03]  /*f3e0*/  LEA.HI.X.SX32 R5, R122, R2, 0x2, P3 ;  /* 0x000000027a057211 */ /* 0x000fc600018f16ff */
[----:B------:R3:W-:Y:S01]  /*f3f0*/  STL.64 [R1+0x258], R10 ;  /* 0x0002580a01007387 */ /* 0x0007e20000100a00 */
[----:B-1----:R-:W-:-:S03]  /*f400*/  LEA R14, P4, R121, R0, 0x2 ;  /* 0x00000000790e7211 */ /* 0x002fc600078810ff */
[----:B------:R1:W-:Y:S01]  /*f410*/  STL.64 [R1+0x250], R8 ;  /* 0x0002500801007387 */ /* 0x0003e20000100a00 */
[----:B------:R-:W-:Y:S02]  /*f420*/  LEA.HI.X.SX32 R15, R121, R2, 0x2, P4 ;  /* 0x00000002790f7211 */ /* 0x000fe400020f16ff */
[-C--:B--2---:R-:W-:Y:S01]  /*f430*/  LEA R12, P5, R120, R0.reuse, 0x2 ;  /* 0x00000000780c7211 */ /* 0x084fe200078a10ff */
[----:B------:R2:W-:Y:S01]  /*f440*/  STL.64 [R1+0x248], R6 ;  /* 0x0002480601007387 */ /* 0x0005e20000100a00 */
[----:B---3--:R-:W-:-:S03]  /*f450*/  LEA R10, P6, R119, R0, 0x2 ;  /* 0x00000000770a7211 */ /* 0x008fc600078c10ff */
[----:B------:R3:W-:Y:S01]  /*f460*/  STL.64 [R1+0x240], R4 ;  /* 0x0002400401007387 */ /* 0x0007e20000100a00 */
[----:B------:R-:W-:Y:S02]  /*f470*/  LEA.HI.X.SX32 R13, R120, R2, 0x2, P5 ;  /* 0x00000002780d7211 */ /* 0x000fe400028f16ff */
[C---:B-1----:R-:W-:Y:S02]  /*f480*/  LEA R8, P1, R118.reuse, R0, 0x2 ;  /* 0x0000000076087211 */ /* 0x042fe400078210ff */
[----:B------:R-:W-:Y:S02]  /*f490*/  LEA.HI.X.SX32 R11, R119, R2, 0x2, P6 ;  /* 0x00000002770b7211 */ /* 0x000fe400030f16ff */
[C---:B--2---:R-:W-:Y:S02]  /*f4a0*/  LEA R6, P2, R117.reuse, R0, 0x2 ;  /* 0x0000000075067211 */ /* 0x044fe400078410ff */
[----:B------:R-:W-:Y:S02]  /*f4b0*/  LEA.HI.X.SX32 R9, R118, R2, 0x2, P1 ;  /* 0x0000000276097211 */ /* 0x000fe400008f16ff */
[----:B---3--:R-:W-:Y:S01]  /*f4c0*/  LEA R4, P3, R116, R0, 0x2 ;  /* 0x0000000074047211 */ /* 0x008fe200078610ff */
[----:B------:R1:W-:Y:S01]  /*f4d0*/  STL.64 [R1+0x238], R14 ;  /* 0x0002380e01007387 */ /* 0x0003e20000100a00 */
[----:B------:R-:W-:-:S02]  /*f4e0*/  LEA.HI.X.SX32 R7, R117, R2, 0x2, P2 ;  /* 0x0000000275077211 */ /* 0x000fc400010f16ff */
[----:B------:R-:W-:Y:S01]  /*f4f0*/  LEA.HI.X.SX32 R5, R116, R2, 0x2, P3 ;  /* 0x0000000274057211 */ /* 0x000fe200018f16ff */
[----:B------:R2:W-:Y:S04]  /*f500*/  STL.64 [R1+0x230], R12 ;  /* 0x0002300c01007387 */ /* 0x0005e80000100a00 */
[----:B------:R3:W-:Y:S01]  /*f510*/  STL.64 [R1+0x228], R10 ;  /* 0x0002280a01007387 */ /* 0x0007e20000100a00 */
[----:B-1----:R-:W-:-:S03]  /*f520*/  LEA R14, P4, R115, R0, 0x2 ;  /* 0x00000000730e7211 */ /* 0x002fc600078810ff */
[----:B------:R1:W-:Y:S01]  /*f530*/  STL.64 [R1+0x220], R8 ;  /* 0x0002200801007387 */ /* 0x0003e20000100a00 */
[----:B--2---:R-:W-:-:S03]  /*f540*/  LEA R12, P5, R114, R0, 0x2 ;  /* 0x00000000720c7211 */ /* 0x004fc600078a10ff */
[----:B------:R2:W-:Y:S01]  /*f550*/  STL.64 [R1+0x218], R6 ;  /* 0x0002180601007387 */ /* 0x0005e20000100a00 */
[----:B------:R-:W-:Y:S02]  /*f560*/  LEA.HI.X.SX32 R15, R115, R2, 0x2, P4 ;  /* 0x00000002730f7211 */ /* 0x000fe400020f16ff */
[C---:B---3--:R-:W-:Y:S01]  /*f570*/  LEA R10, P6, R113.reuse, R0, 0x2 ;  /* 0x00000000710a7211 */ /* 0x048fe200078c10ff */
[----:B------:R3:W-:Y:S01]  /*f580*/  STL.64 [R1+0x210], R4 ;  /* 0x0002100401007387 */ /* 0x0007e20000100a00 */
[----:B------:R-:W-:Y:S02]  /*f590*/  LEA.HI.X.SX32 R13, R114, R2, 0x2, P5 ;  /* 0x00000002720d7211 */ /* 0x000fe400028f16ff */
[----:B-1----:R-:W-:Y:S02]  /*f5a0*/  LEA R8, P1, R112, R0, 0x2 ;  /* 0x0000000070087211 */ /* 0x002fe400078210ff */
[----:B------:R-:W-:Y:S02]  /*f5b0*/  LEA.HI.X.SX32 R11, R113, R2, 0x2, P6 ;  /* 0x00000002710b7211 */ /* 0x000fe400030f16ff */
[----:B--2---:R-:W-:-:S02]  /*f5c0*/  LEA R6, P2, R111, R0, 0x2 ;  /* 0x000000006f067211 */ /* 0x004fc400078410ff */
[----:B------:R-:W-:Y:S02]  /*f5d0*/  LEA.HI.X.SX32 R9, R112, R2, 0x2, P1 ;  /* 0x0000000270097211 */ /* 0x000fe400008f16ff */
[C---:B---3--:R-:W-:Y:S01]  /*f5e0*/  LEA R4, P3, R110.reuse, R0, 0x2 ;  /* 0x000000006e047211 */ /* 0x048fe200078610ff */
[----:B------:R1:W-:Y:S01]  /*f5f0*/  STL.64 [R1+0x208], R14 ;  /* 0x0002080e01007387 */ /* 0x0003e20000100a00 */
[-C--:B------:R-:W-:Y:S02]  /*f600*/  LEA.HI.X.SX32 R7, R111, R2.reuse, 0x2, P2 ;  /* 0x000000026f077211 */ /* 0x080fe400010f16ff */
        /* <DEDUP_REMOVED lines=33> */
[----:B---3--:R-:W-:Y:S01]  /*f820*/  LEA R4, P3, R129, R0, 0x2 ;  /* 0x0000000081047211 */ /* 0x008fe200078610ff */
        /* <DEDUP_REMOVED lines=144> */
[----:B------:R-:W-:Y:S01]  /*10130*/  STL.64 [R1+0x28], R14 ;  /* 0x0000280e01007387 */ /* 0x000fe20000100a00 */
[-C--:B------:R-:W-:Y:S02]  /*10140*/  LEA.HI.X.SX32 R7, R176, R2.reuse, 0x2, P2 ;  /* 0x00000002b0077211 */ /* 0x080fe400010f16ff */
[----:B------:R-:W-:Y:S01]  /*10150*/  LEA.HI.X.SX32 R5, R177, R2, 0x2, P3 ;  /* 0x00000002b1057211 */ /* 0x000fe200018f16ff */
[----:B------:R1:W-:Y:S01]  /*10160*/  STL.64 [R1+0x20], R12 ;  /* 0x0000200c01007387 */ /* 0x0003e20000100a00 */
[----:B------:R-:W-:-:S03]  /*10170*/  LEA R250, P4, R178, R0, 0x2 ;  /* 0x00000000b2fa7211 */ /* 0x000fc600078810ff */
[----:B------:R-:W-:Y:S01]  /*10180*/  STL.64 [R1+0x18], R10 ;  /* 0x0000180a01007387 */ /* 0x000fe20000100a00 */
[----:B------:R-:W-:-:S03]  /*10190*/  LEA R248, P5, R179, R0, 0x2 ;  /* 0x00000000b3f87211 */ /* 0x000fc600078a10ff */
[----:B------:R2:W-:Y:S01]  /*101a0*/  STL.64 [R1+0x10], R8 ;  /* 0x0000100801007387 */ /* 0x0005e20000100a00 */
[----:B------:R-:W-:-:S03]  /*101b0*/  LEA R246, P6, R180, R0, 0x2 ;  /* 0x00000000b4f67211 */ /* 0x000fc600078c10ff */
[----:B------:R-:W-:Y:S01]  /*101c0*/  STL.64 [R1+0x8], R6 ;  /* 0x0000080601007387 */ /* 0x000fe20000100a00 */
[----:B------:R-:W-:-:S03]  /*101d0*/  LEA R244, P1, R181, R0, 0x2 ;  /* 0x00000000b5f47211 */ /* 0x000fc600078210ff */
[----:B------:R3:W-:Y:S01]  /*101e0*/  STL.64 [R1], R4 ;  /* 0x0000000401007387 */ /* 0x0007e20000100a00 */
[----:B------:R-:W-:Y:S02]  /*101f0*/  LEA R242, P2, R182, R0, 0x2 ;  /* 0x00000000b6f27211 */ /* 0x000fe400078410ff */
[----:B------:R-:W-:Y:S01]  /*10200*/  LEA.HI.X.SX32 R251, R178, R2, 0x2, P4 ;  /* 0x00000002b2fb7211 */ /* 0x000fe200020f16ff */
[----:B------:R-:W4:Y:S01]  /*10210*/  LDL.LU R72, [R1+0x2a0] ;  /* 0x0002a00001487983 */ /* 0x000f220000300800 */
[----:B------:R-:W-:Y:S02]  /*10220*/  LEA R240, P3, R183, R0, 0x2 ;  /* 0x00000000b7f07211 */ /* 0x000fe400078610ff */
[----:B------:R-:W-:Y:S01]  /*10230*/  LEA.HI.X.SX32 R249, R179, R2, 0x2, P5 ;  /* 0x00000002b3f97211 */ /* 0x000fe200028f16ff */
[----:B------:R-:W4:Y:S01]  /*10240*/  LDL.LU R74, [R1+0x2a8] ;  /* 0x0002a800014a7983 */ /* 0x000f220000300800 */
[----:B------:R-:W-:Y:S02]  /*10250*/  LEA R236, P4, R184, R0, 0x2 ;  /* 0x00000000b8ec7211 */ /* 0x000fe400078810ff */
[-C--:B------:R-:W-:Y:S01]  /*10260*/  LEA.HI.X.SX32 R247, R180, R2.reuse, 0x2, P6 ;  /* 0x00000002b4f77211 */ /* 0x080fe200030f16ff */
[----:B------:R-:W4:Y:S01]  /*10270*/  LDL.LU R87, [R1+0x2b0] ;  /* 0x0002b00001577983 */ /* 0x000f220000300800 */
[----:B------:R-:W-:-:S03]  /*10280*/  LEA.HI.X.SX32 R245, R181, R2, 0x2, P1 ;  /* 0x00000002b5f57211 */ /* 0x000fc600008f16ff */
[----:B------:R-:W4:Y:S01]  /*10290*/  LDL.LU R78, [R1+0x328] ;  /* 0x00032800014e7983 */ /* 0x000f220000300800 */
[----:B-1----:R-:W-:Y:S02]  /*102a0*/  LEA R12, P5, R185, R0, 0x2 ;  /* 0x00000000b90c7211 */ /* 0x002fe400078a10ff */
[----:B------:R-:W-:Y:S01]  /*102b0*/  LEA.HI.X.SX32 R243, R182, R2, 0x2, P2 ;  /* 0x00000002b6f37211 */ /* 0x000fe200010f16ff */
[----:B------:R-:W4:Y:S01]  /*102c0*/  LDL.LU R80, [R1+0x338] ;  /* 0x0003380001507983 */ /* 0x000f220000300800 */
[----:B------:R-:W-:Y:S02]  /*102d0*/  LEA R14, P6, R186, R0, 0x2 ;  /* 0x00000000ba0e7211 */ /* 0x000fe400078c10ff */
[----:B------:R-:W-:Y:S01]  /*102e0*/  LEA.HI.X.SX32 R241, R183, R2, 0x2, P3 ;  /* 0x00000002b7f17211 */ /* 0x000fe200018f16ff */
[----:B------:R-:W4:Y:S01]  /*102f0*/  LDL.LU R82, [R1+0x340] ;  /* 0x0003400001527983 */ /* 0x000f220000300800 */
[----:B------:R-:W-:Y:S02]  /*10300*/  LEA R16, P1, R187, R0, 0x2 ;  /* 0x00000000bb107211 */ /* 0x000fe400078210ff */
[----:B------:R-:W-:Y:S01]  /*10310*/  LEA.HI.X.SX32 R237, R184, R2, 0x2, P4 ;  /* 0x00000002b8ed7211 */ /* 0x000fe200020f16ff */
[----:B------:R-:W-:Y:S01]  /*10320*/  STL.64 [R1+0x3b28], R250 ;  /* 0x003b28fa01007387 */ /* 0x000fe20000100a00 */
[----:B------:R-:W-:-:S03]  /*10330*/  LEA R18, P2, R188, R0, 0x2 ;  /* 0x00000000bc127211 */ /* 0x000fc600078410ff */
[----:B------:R-:W-:Y:S01]  /*10340*/  STL.64 [R1+0x3b30], R248 ;  /* 0x003b30f801007387 */ /* 0x000fe20000100a00 */
[----:B------:R-:W-:Y:S02]  /*10350*/  LEA R20, P3, R189, R0, 0x2 ;  /* 0x00000000bd147211 */ /* 0x000fe400078610ff */
[-C--:B------:R-:W-:Y:S01]  /*10360*/  LEA.HI.X.SX32 R13, R185, R2.reuse, 0x2, P5 ;  /* 0x00000002b90d7211 */ /* 0x080fe200028f16ff */
[----:B------:R1:W-:Y:S01]  /*10370*/  STL.64 [R1+0x3b38], R246 ;  /* 0x003b38f601007387 */ /* 0x0003e20000100a00 */
[----:B------:R-:W-:-:S03]  /*10380*/  LEA.HI.X.SX32 R15, R186, R2, 0x2, P6 ;  /* 0x00000002ba0f7211 */ /* 0x000fc600030f16ff */
[----:B------:R-:W-:Y:S01]  /*10390*/  STL.64 [R1+0x3b40], R244 ;  /* 0x003b40f401007387 */ /* 0x000fe20000100a00 */
[----:B------:R-:W-:-:S03]  /*103a0*/  LEA.HI.X.SX32 R17, R187, R2, 0x2, P1 ;  /* 0x00000002bb117211 */ /* 0x000fc600008f16ff */
[----:B------:R-:W-:Y:S01]  /*103b0*/  STL.64 [R1+0x3b48], R242 ;  /* 0x003b48f201007387 */ /* 0x000fe20000100a00 */
[----:B------:R-:W-:-:S03]  /*103c0*/  LEA.HI.X.SX32 R19, R188, R2, 0x2, P2 ;  /* 0x00000002bc137211 */ /* 0x000fc600010f16ff */
[----:B------:R-:W-:Y:S01]  /*103d0*/  STL.64 [R1+0x3b50], R240 ;  /* 0x003b50f001007387 */ /* 0x000fe20000100a00 */
[----:B------:R-:W-:-:S03]  /*103e0*/  LEA.HI.X.SX32 R21, R189, R2, 0x2, P3 ;  /* 0x00000002bd157211 */ /* 0x000fc600018f16ff */
[----:B------:R1:W-:Y:S04]  /*103f0*/  STL.64 [R1+0x3b58], R236 ;  /* 0x003b58ec01007387 */ /* 0x0003e80000100a00 */
[----:B------:R-:W-:Y:S04]  /*10400*/  STL [R1+0x3bb4], R12 ;  /* 0x003bb40c01007387 */ /* 0x000fe80000100800 */
[----:B------:R-:W-:Y:S04]  /*10410*/  STL [R1+0x3bb0], R13 ;  /* 0x003bb00d01007387 */ /* 0x000fe80000100800 */
[----:B------:R-:W-:Y:S04]  /*10420*/  STL.64 [R1+0x3bb8], R14 ;  /* 0x003bb80e01007387 */ /* 0x000fe80000100a00 */
[----:B------:R-:W-:Y:S04]  /*10430*/  STL.64 [R1+0x3bc0], R16 ;  /* 0x003bc01001007387 */ /* 0x000fe80000100a00 */
[----:B------:R-:W-:Y:S04]  /*10440*/  STL.64 [R1+0x3bc8], R18 ;  /* 0x003bc81201007387 */ /* 0x000fe80000100a00 */
[----:B------:R1:W-:Y:S04]  /*10450*/  STL.64 [R1+0x3bd0], R20 ;  /* 0x003bd01401007387 */ /* 0x0003e80000100a00 */
[----:B------:R-:W4:Y:S01]  /*10460*/  LDL.LU R88, [R1+0x364] ;  /* 0x0003640001587983 */ /* 0x000f220000300800 */
[----:B------:R-:W-:-:S03]  /*10470*/  IMAD R94, R98, UR36, RZ ;  /* 0x00000024625e7c24 */ /* 0x000fc6000f8e02ff */
[----:B------:R-:W4:Y:S04]  /*10480*/  LDL.LU R90, [R1+0x370] ;  /* 0x00037000015a7983 */ /* 0x000f280000300800 */
[----:B------:R-:W4:Y:S04]  /*10490*/  LDL.LU R92, [R1+0x374] ;  /* 0x00037400015c7983 */ /* 0x000f280000300800 */
[----:B------:R-:W4:Y:S04]  /*104a0*/  LDL.LU R97, [R1+0x37c] ;  /* 0x00037c0001617983 */ /* 0x000f280000300800 */
[----:B--2---:R-:W2:Y:S04]  /*104b0*/  LDL.LU R8, [R1+0x378] ;  /* 0x0003780001087983 */ /* 0x004ea80000300800 */
[----:B------:R-:W2:Y:S04]  /*104c0*/  LDL.LU R98, [R1+0x380] ;  /* 0x0003800001627983 */ /* 0x000ea80000300800 */
[----:B------:R-:W2:Y:S04]  /*104d0*/  LDL.LU R119, [R1+0x384] ;  /* 0x0003840001777983 */ /* 0x000ea80000300800 */
[----:B------:R-:W2:Y:S04]  /*104e0*/  LDL.LU R120, [R1+0x388] ;  /* 0x0003880001787983 */ /* 0x000ea80000300800 */
[----:B------:R-:W2:Y:S04]  /*104f0*/  LDL.LU R121, [R1+0x38c] ;  /* 0x00038c0001797983 */ /* 0x000ea80000300800 */
[----:B------:R-:W2:Y:S04]  /*10500*/  LDL.LU R122, [R1+0x390] ;  /* 0x00039000017a7983 */ /* 0x000ea80000300800 */
[----:B------:R-:W2:Y:S04]  /*10510*/  LDL.LU R238, [R1+0x394] ;  /* 0x0003940001ee7983 */ /* 0x000ea80000300800 */
[----:B---3--:R-:W3:Y:S04]  /*10520*/  LDL.LU R4, [R1+0x3c0] ;  /* 0x0003c00001047983 */ /* 0x008ee80000300800 */
[----:B------:R-:W3:Y:S04]  /*10530*/  LDL.LU R5, [R1+0x3a8] ;  /* 0x0003a80001057983 */ /* 0x000ee80000300800 */
[----:B------:R-:W3:Y:S04]  /*10540*/  LDL.LU R11, [R1+0x3d0] ;  /* 0x0003d000010b7983 */ /* 0x000ee80000300800 */
[----:B------:R-:W3:Y:S01]  /*10550*/  LDL.LU R10, [R1+0x3d8] ;  /* 0x0003d800010a7983 */ /* 0x000ee20000300800 */
[----:B------:R-:W-:-:S02]  /*10560*/  LEA R24, P5, R191, R0, 0x2 ;  /* 0x00000000bf187211 */ /* 0x000fc400078a10ff */
[-C--:B------:R-:W-:Y:S01]  /*10570*/  LEA R28, P1, R193, R0.reuse, 0x2 ;  /* 0x00000000c11c7211 */ /* 0x080fe200078210ff */
[----:B------:R-:W-:Y:S01]  /*10580*/  IMAD.MOV.U32 R85, RZ, RZ, R36 ;  /* 0x000000ffff557224 */ /* 0x000fe200078e0024 */
[-C--:B------:R-:W-:Y:S01]  /*10590*/  LEA R26, P6, R192, R0.reuse, 0x2 ;  /* 0x00000000c01a7211 */ /* 0x080fe200078c10ff */
[----:B------:R-:W-:Y:S01]  /*105a0*/  IMAD.MOV.U32 R81, RZ, RZ, R38 ;  /* 0x000000ffff517224 */ /* 0x000fe200078e0026 */
[----:B------:R-:W-:Y:S01]  /*105b0*/  LEA R30, P2, R194, R0, 0x2 ;  /* 0x00000000c21e7211 */ /* 0x000fe200078410ff */
[----:B------:R-:W-:Y:S01]  /*105c0*/  IMAD.MOV.U32 R68, RZ, RZ, R37 ;  /* 0x000000ffff447224 */ /* 0x000fe200078e0025 */
[----:B------:R-:W-:Y:S01]  /*105d0*/  LEA.HI.X.SX32 R25, R191, R2, 0x2, P5 ;  /* 0x00000002bf197211 */ /* 0x000fe200028f16ff */
[----:B------:R-:W-:Y:S01]  /*105e0*/  IMAD.MOV.U32 R84, RZ, RZ, R39 ;  /* 0x000000ffff547224 */ /* 0x000fe200078e0027 */
[-C--:B------:R-:W-:Y:S01]  /*105f0*/  LEA R32, P3, R195, R0.reuse, 0x2 ;  /* 0x00000000c3207211 */ /* 0x080fe200078610ff */
[----:B------:R-:W-:Y:S01]  /*10600*/  IMAD R77, R95, UR38, RZ ;  /* 0x000000265f4d7c24 */ /* 0x000fe2000f8e02ff */
[----:B------:R-:W-:Y:S01]  /*10610*/  LEA R36, P5, R197, R0, 0x2 ;  /* 0x00000000c5247211 */ /* 0x000fe200078a10ff */
[----:B------:R-:W-:Y:S01]  /*10620*/  IMAD.MOV.U32 R6, RZ, RZ, R76 ;  /* 0x000000ffff067224 */ /* 0x000fe200078e004c */
[-C--:B------:R-:W-:Y:S01]  /*10630*/  LEA.HI.X.SX32 R29, R193, R2.reuse, 0x2, P1 ;  /* 0x00000002c11d7211 */ /* 0x080fe200008f16ff */
[----:B------:R-:W3:Y:S01]  /*10640*/  LDL.LU R123, [R1+0x3e0] ;  /* 0x0003e000017b7983 */ /* 0x000ee20000300800 */
[----:B------:R-:W-:-:S02]  /*10650*/  LEA.HI.X.SX32 R27, R192, R2, 0x2, P6 ;  /* 0x00000002c01b7211 */ /* 0x000fc400030f16ff */
[----:B------:R-:W-:Y:S02]  /*10660*/  LEA R40, P1, R199, R0, 0x2 ;  /* 0x00000000c7287211 */ /* 0x000fe400078210ff */
[-C--:B------:R-:W-:Y:S02]  /*10670*/  LEA.HI.X.SX32 R31, R194, R2.reuse, 0x2, P2 ;  /* 0x00000002c21f7211 */ /* 0x080fe400010f16ff */
[----:B------:R-:W-:Y:S01]  /*10680*/  LEA.HI.X.SX32 R33, R195, R2, 0x2, P3 ;  /* 0x00000002c3217211 */ /* 0x000fe200018f16ff */
[----:B------:R-:W-:Y:S01]  /*10690*/  IMAD.MOV.U32 R252, RZ, RZ, R77 ;  /* 0x000000fffffc7224 */ /* 0x000fe200078e004d */
[-C--:B------:R-:W-:Y:S01]  /*106a0*/  LEA R38, P6, R198, R0.reuse, 0x2 ;  /* 0x00000000c6267211 */ /* 0x080fe200078c10ff */
[----:B------:R-:W3:Y:S01]  /*106b0*/  LDL.LU R124, [R1+0x3f0] ;  /* 0x0003f000017c7983 */ /* 0x000ee20000300800 */
[----:B------:R-:W-:Y:S02]  /*106c0*/  LEA R42, P2, R200, R0, 0x2 ;  /* 0x00000000c82a7211 */ /* 0x000fe400078410ff */
[----:B------:R-:W-:Y:S01]  /*106d0*/  LEA.HI.X.SX32 R37, R197, R2, 0x2, P5 ;  /* 0x00000002c5257211 */ /* 0x000fe200028f16ff */
[----:B------:R-:W3:Y:S01]  /*106e0*/  LDL.LU R125, [R1+0x400] ;  /* 0x00040000017d7983 */ /* 0x000ee20000300800 */
[----:B------:R-:W-:-:S02]  /*106f0*/  LEA R44, P3, R201, R0, 0x2 ;  /* 0x00000000c92c7211 */ /* 0x000fc400078610ff */
[----:B------:R-:W-:Y:S01]  /*10700*/  LEA R48, P5, R60, R0, 0x2 ;  /* 0x000000003c307211 */ /* 0x000fe200078a10ff */
[----:B------:R-:W-:Y:S01]  /*10710*/  IMAD.MOV.U32 R7, RZ, RZ, R79 ;  /* 0x000000ffff077224 */ /* 0x000fe200078e004f */
[-C--:B------:R-:W-:Y:S01]  /*10720*/  LEA.HI.X.SX32 R41, R199, R2.reuse, 0x2, P1 ;  /* 0x00000002c7297211 */ /* 0x080fe200008f16ff */
[----:B------:R-:W3:Y:S01]  /*10730*/  LDL.LU R126, [R1+0x410] ;  /* 0x00041000017e7983 */ /* 0x000ee20000300800 */
[----:B------:R-:W-:Y:S02]  /*10740*/  LEA.HI.X.SX32 R39, R198, R2, 0x2, P6 ;  /* 0x00000002c6277211 */ /* 0x000fe400030f16ff */
[-C--:B------:R-:W-:Y:S01]  /*10750*/  LEA R52, P1, R64, R0.reuse, 0x2 ;  /* 0x0000000040347211 */ /* 0x080fe200078210ff */
[----:B------:R-:W-:Y:S01]  /*10760*/  IMAD.MOV.U32 R95, RZ, RZ, R85 ;  /* 0x000000ffff5f7224 */ /* 0x000fe200078e0055 */
[----:B------:R-:W-:Y:S01]  /*10770*/  LEA R50, P6, R62, R0, 0x2 ;  /* 0x000000003e327211 */ /* 0x000fe200078c10ff */
[----:B------:R-:W-:Y:S01]  /*10780*/  IMAD.MOV.U32 R204, RZ, RZ, R81 ;  /* 0x000000ffffcc7224 */ /* 0x000fe200078e0051 */
[----:B------:R-:W-:Y:S01]  /*10790*/  LEA.HI.X.SX32 R43, R200, R2, 0x2, P2 ;  /* 0x00000002c82b7211 */ /* 0x000fe200010f16ff */
[----:B------:R-:W3:Y:S01]  /*107a0*/  LDL.LU R128, [R1+0x430] ;  /* 0x0004300001807983 */ /* 0x000ee20000300800 */
[----:B------:R-:W-:-:S02]  /*107b0*/  LEA R54, P2, R66, R0, 0x2 ;  /* 0x0000000042367211 */ /* 0x000fc400078410ff */
[-C--:B------:R-:W-:Y:S01]  /*107c0*/  LEA.HI.X.SX32 R45, R201, R2.reuse, 0x2, P3 ;  /* 0x00000002c92d7211 */ /* 0x080fe200018f16ff */
[----:B------:R-:W3:Y:S01]  /*107d0*/  LDL.LU R127, [R1+0x420] ;  /* 0x00042000017f7983 */ /* 0x000ee20000300800 */
[----:B------:R-:W-:Y:S02]  /*107e0*/  LEA.HI.X.SX32 R49, R60, R2, 0x2, P5 ;  /* 0x000000023c317211 */ /* 0x000fe400028f16ff */
[----:B------:R-:W-:Y:S01]  /*107f0*/  LEA R56, P3, R68, R0, 0x2 ;  /* 0x0000000044387211 */ /* 0x000fe200078610ff */
[----:B------:R-:W3:Y:S01]  /*10800*/  LDL.LU R130, [R1+0x448] ;  /* 0x0004480001827983 */ /* 0x000ee20000300800 */
[-C--:B------:R-:W-:Y:S02]  /*10810*/  LEA.HI.X.SX32 R53, R64, R2.reuse, 0x2, P1 ;  /* 0x0000000240357211 */ /* 0x080fe400008f16ff */
[-C--:B------:R-:W-:Y:S01]  /*10820*/  LEA.HI.X.SX32 R51, R62, R2.reuse, 0x2, P6 ;  /* 0x000000023e337211 */ /* 0x080fe200030f16ff */
[----:B------:R-:W3:Y:S01]  /*10830*/  LDL.LU R132, [R1+0x440] ;  /* 0x0004400001847983 */ /* 0x000ee20000300800 */
[----:B------:R-:W-:-:S02]  /*10840*/  LEA.HI.X.SX32 R55, R66, R2, 0x2, P2 ;  /* 0x0000000242377211 */ /* 0x000fc400010f16ff */
[----:B------:R-:W-:Y:S01]  /*10850*/  LEA.HI.X.SX32 R57, R68, R2, 0x2, P3 ;  /* 0x0000000244397211 */ /* 0x000fe200018f16ff */
[----:B------:R-:W3:Y:S04]  /*10860*/  LDL.LU R134, [R1+0x438] ;  /* 0x0004380001867983 */ /* 0x000ee80000300800 */
[----:B------:R-:W3:Y:S04]  /*10870*/  LDL.LU R136, [R1+0x428] ;  /* 0x0004280001887983 */ /* 0x000ee80000300800 */
[----:B------:R-:W3:Y:S01]  /*10880*/  LDL.LU R138, [R1+0x418] ;  /* 0x00041800018a7983 */ /* 0x000ee20000300800 */
[----:B----4-:R-:W-:-:S02]  /*10890*/  LEA R60, P5, R72, R0, 0x2 ;  /* 0x00000000483c7211 */ /* 0x010fc400078a10ff */
[-C--:B------:R-:W-:Y:S02]  /*108a0*/  LEA R62, P6, R74, R0.reuse, 0x2 ;  /* 0x000000004a3e7211 */ /* 0x080fe400078c10ff */
[----:B------:R-:W-:Y:S02]  /*108b0*/  LEA R64, P1, R87, R0, 0x2 ;  /* 0x0000000057407211 */ /* 0x000fe400078210ff */
[----:B------:R-:W-:Y:S02]  /*108c0*/  LEA.HI.X.SX32 R61, R72, R2, 0x2, P5 ;  /* 0x00000002483d7211 */ /* 0x000fe400028f16ff */
[-C--:B------:R-:W-:Y:S02]  /*108d0*/  LEA R66, P2, R78, R0.reuse, 0x2 ;  /* 0x000000004e427211 */ /* 0x080fe400078410ff */
[-C--:B------:R-:W-:Y:S02]  /*108e0*/  LEA R72, P5, R84, R0.reuse, 0x2 ;  /* 0x0000000054487211 */ /* 0x080fe400078a10ff */
[----:B------:R-:W-:-:S02]  /*108f0*/  LEA R68, P3, R80, R0, 0x2 ;  /* 0x0000000050447211 */ /* 0x000fc400078610ff */
[-C--:B------:R-:W-:Y:S02]  /*10900*/  LEA.HI.X.SX32 R65, R87, R2.reuse, 0x2, P1 ;  /* 0x0000000257417211 */ /* 0x080fe400008f16ff */
[----:B------:R-:W-:Y:S02]  /*10910*/  LEA.HI.X.SX32 R63, R74, R2, 0x2, P6 ;  /* 0x000000024a3f7211 */ /* 0x000fe400030f16ff */
[----:B------:R-:W-:Y:S02]  /*10920*/  LEA R74, P6, R86, R0, 0x2 ;  /* 0x00000000564a7211 */ /* 0x000fe400078c10ff */
[-C--:B------:R-:W-:Y:S02]  /*10930*/  LEA.HI.X.SX32 R67, R78, R2.reuse, 0x2, P2 ;  /* 0x000000024e437211 */ /* 0x080fe400010f16ff */
[-C--:B------:R-:W-:Y:S02]  /*10940*/  LEA.HI.X.SX32 R69, R80, R2.reuse, 0x2, P3 ;  /* 0x0000000250457211 */ /* 0x080fe400018f16ff */
[----:B------:R-:W-:-:S02]  /*10950*/  LEA.HI.X.SX32 R73, R84, R2, 0x2, P5 ;  /* 0x0000000254497211 */ /* 0x000fc400028f16ff */
[----:B------:R-:W-:Y:S02]  /*10960*/  LEA.HI.X.SX32 R75, R86, R2, 0x2, P6 ;  /* 0x00000002564b7211 */ /* 0x000fe400030f16ff */
[-C--:B------:R-:W-:Y:S02]  /*10970*/  LEA R76, P1, R88, R0.reuse, 0x2 ;  /* 0x00000000584c7211 */ /* 0x080fe400078210ff */
[----:B------:R-:W-:Y:S02]  /*10980*/  LEA R78, P2, R90, R0, 0x2 ;  /* 0x000000005a4e7211 */ /* 0x000fe400078410ff */
[----:B------:R-:W-:Y:S02]  /*10990*/  LEA.HI.X.SX32 R77, R88, R2, 0x2, P1 ;  /* 0x00000002584d7211 */ /* 0x000fe400008f16ff */
[-C--:B------:R-:W-:Y:S02]  /*109a0*/  LEA R80, P3, R92, R0.reuse, 0x2 ;  /* 0x000000005c507211 */ /* 0x080fe400078610ff */
[----:B------:R-:W-:-:S02]  /*109b0*/  LEA R84, P5, R97, R0, 0x2 ;  /* 0x0000000061547211 */ /* 0x000fc400078a10ff */
[-C--:B------:R-:W-:Y:S02]  /*109c0*/  LEA.HI.X.SX32 R79, R90, R2.reuse, 0x2, P2 ;  /* 0x000000025a4f7211 */ /* 0x080fe400010f16ff */
[-C--:B------:R-:W-:Y:S02]  /*109d0*/  LEA.HI.X.SX32 R81, R92, R2.reuse, 0x2, P3 ;  /* 0x000000025c517211 */ /* 0x080fe400018f16ff */
[----:B------:R-:W-:Y:S02]  /*109e0*/  LEA.HI.X.SX32 R85, R97, R2, 0x2, P5 ;  /* 0x0000000261557211 */ /* 0x000fe400028f16ff */
[CC--:B--2---:R-:W-:Y:S02]  /*109f0*/  LEA R86, P6, R98.reuse, R0.reuse, 0x2 ;  /* 0x0000000062567211 */ /* 0x0c4fe400078c10ff */
[----:B------:R-:W-:Y:S02]  /*10a00*/  LEA R88, P1, R119, R0, 0x2 ;  /* 0x0000000077587211 */ /* 0x000fe400078210ff */
[----:B------:R-:W-:-:S02]  /*10a10*/  LEA.HI.X.SX32 R87, R98, R2, 0x2, P6 ;  /* 0x0000000262577211 */ /* 0x000fc400030f16ff */
[C---:B------:R-:W-:Y:S02]  /*10a20*/  LEA R90, P2, R120.reuse, R0, 0x2 ;  /* 0x00000000785a7211 */ /* 0x040fe400078410ff */
[----:B------:R-:W-:Y:S02]  /*10a30*/  LEA.HI.X.SX32 R89, R119, R2, 0x2, P1 ;  /* 0x0000000277597211 */ /* 0x000fe400008f16ff */
[C---:B------:R-:W-:Y:S02]  /*10a40*/  LEA R92, P3, R121.reuse, R0, 0x2 ;  /* 0x00000000795c7211 */ /* 0x040fe400078610ff */
[-C--:B------:R-:W-:Y:S02]  /*10a50*/  LEA.HI.X.SX32 R91, R120, R2.reuse, 0x2, P2 ;  /* 0x00000002785b7211 */ /* 0x080fe400010f16ff */
[----:B------:R-:W-:Y:S02]  /*10a60*/  LEA.HI.X.SX32 R93, R121, R2, 0x2, P3 ;  /* 0x00000002795d7211 */ /* 0x000fe400018f16ff */
[----:B------:R-:W-:-:S02]  /*10a70*/  LEA R96, P5, R238, R0, 0x2 ;  /* 0x00000000ee607211 */ /* 0x000fc400078a10ff */
[----:B---3--:R-:W-:Y:S02]  /*10a80*/  LEA R100, P1, R4, R0, 0x2 ;  /* 0x0000000004647211 */ /* 0x008fe400078210ff */
[----:B------:R-:W-:Y:S02]  /*10a90*/  LEA.HI.X.SX32 R97, R238, R2, 0x2, P5 ;  /* 0x00000002ee617211 */ /* 0x000fe400028f16ff */
[----:B------:R-:W-:Y:S01]  /*10aa0*/  LEA R98, P6, R5, R0, 0x2 ;  /* 0x0000000005627211 */ /* 0x000fe200078c10ff */
[----:B------:R-:W2:Y:S01]  /*10ab0*/  LDL.LU R238, [R1+0x3e8] ;  /* 0x0003e80001ee7983 */ /* 0x000ea20000300800 */
[----:B------:R-:W-:Y:S02]  /*10ac0*/  LEA.HI.X.SX32 R101, R4, R2, 0x2, P1 ;  /* 0x0000000204657211 */ /* 0x000fe400008f16ff */
[----:B------:R-:W-:Y:S01]  /*10ad0*/  LEA R102, P2, R11, R0, 0x2 ;  /* 0x000000000b667211 */ /* 0x000fe200078410ff */
[----:B------:R-:W3:Y:S01]  /*10ae0*/  LDL.LU R4, [R1+0x408] ;  /* 0x0004080001047983 */ /* 0x000ee20000300800 */
[----:B------:R-:W-:-:S02]  /*10af0*/  LEA.HI.X.SX32 R99, R5, R2, 0x2, P6 ;  /* 0x0000000205637211 */ /* 0x000fc400030f16ff */
[C---:B------:R-:W-:Y:S01]  /*10b00*/  LEA R104, P3, R10.reuse, R0, 0x2 ;  /* 0x000000000a687211 */ /* 0x040fe200078610ff */
[----:B------:R-:W4:Y:S01]  /*10b10*/  LDL.LU R5, [R1+0x3f8] ;  /* 0x0003f80001057983 */ /* 0x000f220000300800 */
[-C--:B------:R-:W-:Y:S02]  /*10b20*/  LEA.HI.X.SX32 R103, R11, R2.reuse, 0x2, P2 ;  /* 0x000000020b677211 */ /* 0x080fe400010f16ff */
[----:B------:R-:W-:Y:S01]  /*10b30*/  LEA.HI.X.SX32 R105, R10, R2, 0x2, P3 ;  /* 0x000000020a697211 */ /* 0x000fe200018f16ff */
[----:B------:R-:W4:Y:S04]  /*10b40*/  LDL.LU R11, [R1+0x3c8] ;  /* 0x0003c800010b7983 */ /* 0x000f280000300800 */
[----:B------:R-:W4:Y:S01]  /*10b50*/  LDL.LU R10, [R1+0x3b8] ;  /* 0x0003b800010a7983 */ /* 0x000f220000300800 */
[----:B------:R-:W-:Y:S01]  /*10b60*/  LEA R22, P4, R190, R0, 0x2 ;  /* 0x00000000be167211 */ /* 0x000fe200078810ff */
[----:B------:R-:W-:-:S02]  /*10b70*/  IMAD.MOV.U32 R206, RZ, RZ, R83 ;  /* 0x000000ffffce7224 */ /* 0x000fc400078e0053 */
[----:B------:R-:W-:Y:S01]  /*10b80*/  IMAD.MOV.U32 R9, RZ, RZ, R7 ;  /* 0x000000ffff097224 */ /* 0x000fe200078e0007 */
[----:B------:R-:W-:Y:S01]  /*10b90*/  LEA.HI.X.SX32 R23, R190, R2, 0x2, P4 ;  /* 0x00000002be177211 */ /* 0x000fe200020f16ff */
[----:B------:R-:W4:Y:S01]  /*10ba0*/  LDL.LU R150, [R1+0x3a0] ;  /* 0x0003a00001967983 */ /* 0x000f220000300800 */
[C---:B------:R-:W-:Y:S01]  /*10bb0*/  LEA R34, P4, R196.reuse, R0, 0x2 ;  /* 0x00000000c4227211 */ /* 0x040fe200078810ff */
[----:B------:R-:W-:Y:S02]  /*10bc0*/  IMAD.MOV.U32 R7, RZ, RZ, R95 ;  /* 0x000000ffff077224 */ /* 0x000fe400078e005f */
[----:B------:R-:W4:Y:S01]  /*10bd0*/  LDL.LU R152, [R1+0x398] ;  /* 0x0003980001987983 */ /* 0x000f220000300800 */
[----:B------:R-:W-:Y:S02]  /*10be0*/  LEA.HI.X.SX32 R35, R196, R2, 0x2, P4 ;  /* 0x00000002c4237211 */ /* 0x000fe400020f16ff */
[C---:B------:R-:W-:Y:S01]  /*10bf0*/  LEA R46, P4, R202.reuse, R0, 0x2 ;  /* 0x00000000ca2e7211 */ /* 0x040fe200078810ff */
[----:B------:R-:W4:Y:S03]  /*10c00*/  LDL.LU R154, [R1+0x3b0] ;  /* 0x0003b000019a7983 */ /* 0x000f260000300800 */
[----:B------:R-:W-:Y:S01]  /*10c10*/  LEA.HI.X.SX32 R47, R202, R2, 0x2, P4 ;  /* 0x00000002ca2f7211 */ /* 0x000fe200020f16ff */
[----:B------:R-:W4:Y:S01]  /*10c20*/  LDL.LU R156, [R1+0x330] ;  /* 0x00033000019c7983 */ /* 0x000f220000300800 */
[----:B------:R-:W-:-:S02]  /*10c30*/  LEA R58, P4, R208, R0, 0x2 ;  /* 0x00000000d03a7211 */ /* 0x000fc400078810ff */
[----:B------:R-:W-:Y:S01]  /*10c40*/  LEA R108, P5, R124, R0, 0x2 ;  /* 0x000000007c6c7211 */ /* 0x000fe200078a10ff */
        /* <DEDUP_REMOVED lines=9> */
[----:B------:R-:W-:Y:S01]  /*10ce0*/  LEA.HI.X.SX32 R83, R8, R2, 0x2, P4 ;  /* 0x0000000208537211 */ /* 0x000fe200020f16ff */
[----:B------:R-:W-:Y:S02]  /*10cf0*/  IMAD.MOV.U32 R8, RZ, RZ, R6 ;  /* 0x000000ffff087224 */ /* 0x000fe400078e0006 */
[----:B------:R-:W-:Y:S01]  /*10d00*/  IMAD.MOV.U32 R6, RZ, RZ, R94 ;  /* 0x000000ffff067224 */ /* 0x000fe200078e005e */
[C---:B------:R-:W-:Y:S01]  /*10d10*/  LEA R94, P4, R122.reuse, R0, 0x2 ;  /* 0x000000007a5e7211 */ /* 0x040fe200078810ff */
[----:B------:R-:W4:Y:S03]  /*10d20*/  LDL.LU R160, [R1+0x318] ;  /* 0x0003180001a07983 */ /* 0x000f260000300800 */
[----:B------:R-:W-:Y:S01]  /*10d30*/  LEA.HI.X.SX32 R95, R122, R2, 0x2, P4 ;  /* 0x000000027a5f7211 */ /* 0x000fe200020f16ff */
[----:B------:R-:W4:Y:S01]  /*10d40*/  LDL.LU R168, [R1+0x2f8] ;  /* 0x0002f80001a87983 */ /* 0x000f220000300800 */
[----:B------:R-:W-:-:S02]  /*10d50*/  LEA R106, P4, R123, R0, 0x2 ;  /* 0x000000007b6a7211 */ /* 0x000fc400078810ff */
[-C--:B------:R-:W-:Y:S01]  /*10d60*/  LEA R112, P1, R126, R0.reuse, 0x2 ;  /* 0x000000007e707211 */ /* 0x080fe200078210ff */
[----:B------:R-:W4:Y:S01]  /*10d70*/  LDL.LU R170, [R1+0x2f0] ;  /* 0x0002f00001aa7983 */ /* 0x000f220000300800 */
[----:B------:R-:W-:Y:S02]  /*10d80*/  LEA R116, P3, R128, R0, 0x2 ;  /* 0x0000000080747211 */ /* 0x000fe400078610ff */
[----:B------:R-:W-:Y:S01]  /*10d90*/  LEA.HI.X.SX32 R107, R123, R2, 0x2, P4 ;  /* 0x000000027b6b7211 */ /* 0x000fe200020f16ff */
[----:B------:R-:W4:Y:S01]  /*10da0*/  LDL.LU R172, [R1+0x2e8] ;  /* 0x0002e80001ac7983 */ /* 0x000f220000300800 */
[----:B------:R-:W-:Y:S02]  /*10db0*/  LEA R118, P4, R130, R0, 0x2 ;  /* 0x0000000082767211 */ /* 0x000fe400078810ff */
[----:B------:R-:W-:Y:S01]  /*10dc0*/  LEA.HI.X.SX32 R109, R124, R2, 0x2, P5 ;  /* 0x000000027c6d7211 */ /* 0x000fe200028f16ff */
[----:B------:R-:W4:Y:S01]  /*10dd0*/  LDL.LU R174, [R1+0x2e0] ;  /* 0x0002e00001ae7983 */ /* 0x000f220000300800 */
[----:B------:R-:W-:-:S02]  /*10de0*/  LEA R120, P5, R132, R0, 0x2 ;  /* 0x0000000084787211 */ /* 0x000fc400078a10ff */
[----:B------:R-:W-:Y:S02]  /*10df0*/  LEA.HI.X.SX32 R111, R125, R2, 0x2, P6 ;  /* 0x000000027d6f7211 */ /* 0x000fe400030f16ff */
[----:B------:R-:W-:Y:S02]  /*10e00*/  LEA R122, P6, R134, R0, 0x2 ;  /* 0x00000000867a7211 */ /* 0x000fe400078c10ff */
[----:B------:R-:W-:Y:S02]  /*10e10*/  LEA.HI.X.SX32 R113, R126, R2, 0x2, P1 ;  /* 0x000000027e717211 */ /* 0x000fe400008f16ff */
[----:B------:R-:W-:Y:S02]  /*10e20*/  LEA R124, P1, R136, R0, 0x2 ;  /* 0x00000000887c7211 */ /* 0x000fe400078210ff */
[-C--:B------:R-:W-:Y:S02]  /*10e30*/  LEA.HI.X.SX32 R117, R128, R2.reuse, 0x2, P3 ;  /* 0x0000000280757211 */ /* 0x080fe400018f16ff */
[----:B------:R-:W-:-:S02]  /*10e40*/  LEA.HI.X.SX32 R119, R130, R2, 0x2, P4 ;  /* 0x0000000282777211 */ /* 0x000fc400020f16ff */
[-C--:B------:R-:W-:Y:S02]  /*10e50*/  LEA.HI.X.SX32 R121, R132, R2.reuse, 0x2, P5 ;  /* 0x0000000284797211 */ /* 0x080fe400028f16ff */
[-C--:B------:R-:W-:Y:S02]  /*10e60*/  LEA.HI.X.SX32 R123, R134, R2.reuse, 0x2, P6 ;  /* 0x00000002867b7211 */ /* 0x080fe400030f16ff */
[----:B------:R-:W-:Y:S02]  /*10e70*/  LEA.HI.X.SX32 R125, R136, R2, 0x2, P1 ;  /* 0x00000002887d7211 */ /* 0x000fe400008f16ff */
[-C--:B--2---:R-:W-:Y:S02]  /*10e80*/  LEA R128, P3, R238, R0.reuse, 0x2 ;  /* 0x00000000ee807211 */ /* 0x084fe400078610ff */
[-C--:B---3--:R-:W-:Y:S02]  /*10e90*/  LEA R132, P5, R4, R0.reuse, 0x2 ;  /* 0x0000000004847211 */ /* 0x088fe400078a10ff */
[----:B----4-:R-:W-:-:S02]  /*10ea0*/  LEA R130, P4, R5, R0, 0x2 ;  /* 0x0000000005827211 */ /* 0x010fc400078810ff */
[----:B------:R-:W-:Y:S02]  /*10eb0*/  LEA.HI.X.SX32 R129, R238, R2, 0x2, P3 ;  /* 0x00000002ee817211 */ /* 0x000fe400018f16ff */
[----:B------:R-:W-:Y:S01]  /*10ec0*/  LEA R134, P6, R11, R0, 0x2 ;  /* 0x000000000b867211 */ /* 0x000fe200078c10ff */
[----:B------:R-:W2:Y:S01]  /*10ed0*/  LDL.LU R238, [R1+0x2d8] ;  /* 0x0002d80001ee7983 */ /* 0x000ea20000300800 */
[----:B------:R-:W-:Y:S02]  /*10ee0*/  LEA.HI.X.SX32 R131, R5, R2, 0x2, P4 ;  /* 0x0000000205837211 */ /* 0x000fe400020f16ff */
[----:B------:R-:W-:Y:S01]  /*10ef0*/  LEA R136, P1, R10, R0, 0x2 ;  /* 0x000000000a887211 */ /* 0x000fe200078210ff */
[----:B------:R-:W3:Y:S01]  /*10f00*/  LDL.LU R5, [R1+0x2d0] ;  /* 0x0002d00001057983 */ /* 0x000ee20000300800 */
[-C--:B------:R-:W-:Y:S02]  /*10f10*/  LEA.HI.X.SX32 R133, R4, R2.reuse, 0x2, P5 ;  /* 0x0000000204857211 */ /* 0x080fe400028f16ff */
[-C--:B------:R-:W-:Y:S01]  /*10f20*/  LEA.HI.X.SX32 R135, R11, R2.reuse, 0x2, P6 ;  /* 0x000000020b877211 */ /* 0x080fe200030f16ff */
[----:B------:R-:W4:Y:S01]  /*10f30*/  LDL.LU R4, [R1+0x2c8] ;  /* 0x0002c80001047983 */ /* 0x000f220000300800 */
[----:B------:R-:W-:-:S03]  /*10f40*/  LEA.HI.X.SX32 R137, R10, R2, 0x2, P1 ;  /* 0x000000020a897211 */ /* 0x000fc600008f16ff */
[----:B------:R-:W3:Y:S04]  /*10f50*/  LDL.LU R11, [R1+0x2c0] ;  /* 0x0002c000010b7983 */ /* 0x000ee80000300800 */
[----:B------:R-:W3:Y:S01]  /*10f60*/  LDL.LU R10, [R1+0x2b8] ;  /* 0x0002b800010a7983 */ /* 0x000ee20000300800 */
[----:B------:R-:W-:-:S04]  /*10f70*/  LEA R140, P3, R152, R0, 0x2 ;  /* 0x00000000988c7211 */ /* 0x000fc800078610ff */
[----:B------:R-:W-:Y:S02]  /*10f80*/  LEA.HI.X.SX32 R141, R152, R2, 0x2, P3 ;  /* 0x00000002988d7211 */ /* 0x000fe400018f16ff */
        /* <DEDUP_REMOVED lines=8> */
[-C--:B------:R-:W-:Y:S02]  /*11010*/  LEA R126, P2, R138, R0.reuse, 0x2 ;  /* 0x000000008a7e7211 */ /* 0x080fe400078410ff */
[-C--:B--2---:R-:W-:Y:S02]  /*11020*/  LEA R164, P3, R238, R0.reuse, 0x2 ;  /* 0x00000000eea47211 */ /* 0x084fe400078610ff */
[----:B---3--:R-:W-:-:S04]  /*11030*/  LEA R172, P1, R10, R0, 0x2 ;  /* 0x000000000aac7211 */ /* 0x008fc800078210ff */
[-C--:B------:R-:W-:Y:S02]  /*11040*/  LEA.HI.X.SX32 R173, R10, R2.reuse, 0x2, P1 ;  /* 0x000000020aad7211 */ /* 0x080fe400008f16ff */
[----:B------:R-:W2:Y:S01]  /*11050*/  LDL.LU R10, [R1+0x28c] ;  /* 0x00028c00010a7983 */ /* 0x000ea20000300800 */
[-C--:B------:R-:W-:Y:S01]  /*11060*/  LEA.HI.X.SX32 R165, R238, R2.reuse, 0x2, P3 ;  /* 0x00000002eea57211 */ /* 0x080fe200018f16ff */
[----:B------:R-:W-:Y:S02]  /*11070*/  IMAD.MOV.U32 R238, RZ, RZ, R7 ;  /* 0x000000ffffee7224 */ /* 0x000fe400078e0007 */
[----:B------:R-:W3:Y:S04]  /*11080*/  LDL.LU R7, [R1+0x294] ;  /* 0x0002940001077983 */ /* 0x000ee80000300800 */
[----:B-1----:R-:W3:Y:S01]  /*11090*/  LDL.LU R247, [R1+0x29c] ;  /* 0x00029c0001f77983 */ /* 0x002ee20000300800 */
[----:B------:R-:W-:-:S02]  /*110a0*/  LEA.HI.X.SX32 R127, R138, R2, 0x2, P2 ;  /* 0x000000028a7f7211 */ /* 0x000fc400010f16ff */
[C---:B------:R-:W-:Y:S01]  /*110b0*/  LEA R138, P2, R150.reuse, R0, 0x2 ;  /* 0x00000000968a7211 */ /* 0x040fe200078410ff */
[----:B------:R-:W3:Y:S03]  /*110c0*/  LDL.LU R250, [R1+0x2a4] ;  /* 0x0002a40001fa7983 */ /* 0x000ee60000300800 */
[----:B------:R-:W-:Y:S01]  /*110d0*/  LEA.HI.X.SX32 R139, R150, R2, 0x2, P2 ;  /* 0x00000002968b7211 */ /* 0x000fe200010f16ff */
[----:B------:R-:W3:Y:S01]  /*110e0*/  LDL.LU R251, [R1+0x2ac] ;  /* 0x0002ac0001fb7983 */ /* 0x000ee20000300800 */
[-C--:B------:R-:W-:Y:S02]  /*110f0*/  LEA R150, P2, R162, R0.reuse, 0x2 ;  /* 0x00000000a2967211 */ /* 0x080fe400078410ff */
[----:B------:R-:W-:Y:S01]  /*11100*/  LEA R176, P3, R232, R0, 0x2 ;  /* 0x00000000e8b07211 */ /* 0x000fe200078610ff */
[----:B------:R-:W3:Y:S01]  /*11110*/  LDL.LU R236, [R1+0x2bc] ;  /* 0x0002bc0001ec7983 */ /* 0x000ee20000300800 */
[----:B------:R-:W-:-:S02]  /*11120*/  LEA.HI.X.SX32 R151, R162, R2, 0x2, P2 ;  /* 0x00000002a2977211 */ /* 0x000fc400010f16ff */
[C---:B------:R-:W-:Y:S01]  /*11130*/  LEA R162, P2, R174.reuse, R0, 0x2 ;  /* 0x00000000aea27211 */ /* 0x040fe200078410ff */
[----:B------:R-:W3:Y:S03]  /*11140*/  LDL.LU R248, [R1+0x2c4] ;  /* 0x0002c40001f87983 */ /* 0x000ee60000300800 */
[----:B------:R-:W-:Y:S01]  /*11150*/  LEA.HI.X.SX32 R163, R174, R2, 0x2, P2 ;  /* 0x00000002aea37211 */ /* 0x000fe200010f16ff */
[----:B------:R-:W3:Y:S01]  /*11160*/  LDL.LU R240, [R1+0x2e4] ;  /* 0x0002e40001f07983 */ /* 0x000ee20000300800 */
[----:B------:R-:W-:Y:S02]  /*11170*/  LEA R174, P2, R234, R0, 0x2 ;  /* 0x00000000eaae7211 */ /* 0x000fe400078410ff */
[-C--:B------:R-:W-:Y:S02]  /*11180*/  LEA.HI.X.SX32 R177, R232, R2.reuse, 0x2, P3 ;  /* 0x00000002e8b17211 */ /* 0x080fe400018f16ff */
[----:B------:R-:W-:-:S02]  /*11190*/  LEA.HI.X.SX32 R175, R234, R2, 0x2, P2 ;  /* 0x00000002eaaf7211 */ /* 0x000fc400010f16ff */
[-C--:B------:R-:W-:Y:S02]  /*111a0*/  LEA R186, P2, R222, R0.reuse, 0x2 ;  /* 0x00000000deba7211 */ /* 0x080fe400078410ff */
[-C--:B------:R-:W-:Y:S02]  /*111b0*/  LEA R188, P3, R220, R0.reuse, 0x2 ;  /* 0x00000000dcbc7211 */ /* 0x080fe400078610ff */
[----:B------:R-:W-:Y:S02]  /*111c0*/  LEA R142, P4, R154, R0, 0x2 ;  /* 0x000000009a8e7211 */ /* 0x000fe400078810ff */
[-C--:B------:R-:W-:Y:S02]  /*111d0*/  LEA.HI.X.SX32 R187, R222, R2.reuse, 0x2, P2 ;  /* 0x00000002debb7211 */ /* 0x080fe400010f16ff */
[-C--:B------:R-:W-:Y:S02]  /*111e0*/  LEA.HI.X.SX32 R189, R220, R2.reuse, 0x2, P3 ;  /* 0x00000002dcbd7211 */ /* 0x080fe400018f16ff */
[----:B------:R-:W-:-:S02]  /*111f0*/  LEA.HI.X.SX32 R143, R154, R2, 0x2, P4 ;  /* 0x000000029a8f7211 */ /* 0x000fc400020f16ff */
[-C--:B------:R-:W-:Y:S02]  /*11200*/  LEA R198, P2, R212, R0.reuse, 0x2 ;  /* 0x00000000d4c67211 */ /* 0x080fe400078410ff */
[CC--:B------:R-:W-:Y:S02]  /*11210*/  LEA R200, P3, R3.reuse, R0.reuse, 0x2 ;  /* 0x0000000003c87211 */ /* 0x0c0fe400078610ff */
[-C--:B------:R-:W-:Y:S02]  /*11220*/  LEA R146, P6, R158, R0.reuse, 0x2 ;  /* 0x000000009e927211 */ /* 0x080fe400078c10ff */
[----:B------:R-:W-:Y:S02]  /*11230*/  LEA R154, P4, R166, R0, 0x2 ;  /* 0x00000000a69a7211 */ /* 0x000fe400078810ff */
[-C--:B------:R-:W-:Y:S02]  /*11240*/  LEA.HI.X.SX32 R199, R212, R2.reuse, 0x2, P2 ;  /* 0x00000002d4c77211 */ /* 0x080fe400010f16ff */
[----:B------:R-:W-:-:S02]  /*11250*/  LEA.HI.X.SX32 R201, R3, R2, 0x2, P3 ;  /* 0x0000000203c97211 */ /* 0x000fc400018f16ff */
[-C--:B------:R-:W-:Y:S02]  /*11260*/  LEA.HI.X.SX32 R147, R158, R2.reuse, 0x2, P6 ;  /* 0x000000029e937211 */ /* 0x080fe400030f16ff */
[----:B------:R-:W-:Y:S02]  /*11270*/  LEA.HI.X.SX32 R155, R166, R2, 0x2, P4 ;  /* 0x00000002a69b7211 */ /* 0x000fe400020f16ff */
[-C--:B------:R-:W-:Y:S02]  /*11280*/  LEA R184, P1, R224, R0.reuse, 0x2 ;  /* 0x00000000e0b87211 */ /* 0x080fe400078210ff */
[-C--:B------:R-:W-:Y:S02]  /*11290*/  LEA R212, P3, R213, R0.reuse, 0x2 ;  /* 0x00000000d5d47211 */ /* 0x080fe400078610ff */
[-C--:B------:R-:W-:Y:S02]  /*112a0*/  LEA R158, P6, R170, R0.reuse, 0x2 ;  /* 0x00000000aa9e7211 */ /* 0x080fe400078c10ff */
[----:B------:R-:W-:-:S02]  /*112b0*/  LEA R166, P4, R5, R0, 0x2 ;  /* 0x0000000005a67211 */ /* 0x000fc400078810ff */
[----:B------:R-:W-:Y:S02]  /*112c0*/  LEA R144, P5, R156, R0, 0x2 ;  /* 0x000000009c907211 */ /* 0x000fe400078a10ff */
[-C--:B------:R-:W-:Y:S02]  /*112d0*/  LEA.HI.X.SX32 R185, R224, R2.reuse, 0x2, P1 ;  /* 0x00000002e0b97211 */ /* 0x080fe400008f16ff */
[-C--:B------:R-:W-:Y:S02]  /*112e0*/  LEA.HI.X.SX32 R213, R213, R2.reuse, 0x2, P3 ;  /* 0x00000002d5d57211 */ /* 0x080fe400018f16ff */
[-C--:B------:R-:W-:Y:S02]  /*112f0*/  LEA.HI.X.SX32 R159, R170, R2.reuse, 0x2, P6 ;  /* 0x00000002aa9f7211 */ /* 0x080fe400030f16ff */
[----:B------:R-:W-:Y:S02]  /*11300*/  LEA.HI.X.SX32 R167, R5, R2, 0x2, P4 ;  /* 0x0000000205a77211 */ /* 0x000fe400020f16ff */
[----:B------:R-:W-:-:S02]  /*11310*/  LEA R224, P3, R225, R0, 0x2 ;  /* 0x00000000e1e07211 */ /* 0x000fc400078610ff */
[-C--:B------:R-:W-:Y:S02]  /*11320*/  LEA R170, P6, R11, R0.reuse, 0x2 ;  /* 0x000000000baa7211 */ /* 0x080fe400078c10ff */
[----:B------:R-:W-:Y:S02]  /*11330*/  LEA R178, P4, R230, R0, 0x2 ;  /* 0x00000000e6b27211 */ /* 0x000fe400078810ff */
[----:B------:R-:W-:Y:S02]  /*11340*/  LEA.HI.X.SX32 R145, R156, R2, 0x2, P5 ;  /* 0x000000029c917211 */ /* 0x000fe400028f16ff */
[----:B------:R-:W-:Y:S02]  /*11350*/  LEA R156, P5, R168, R0, 0x2 ;  /* 0x00000000a89c7211 */ /* 0x000fe400078a10ff */
[-C--:B------:R-:W-:Y:S02]  /*11360*/  LEA.HI.X.SX32 R225, R225, R2.reuse, 0x2, P3 ;  /* 0x00000002e1e17211 */ /* 0x080fe400018f16ff */
[----:B------:R-:W-:-:S02]  /*11370*/  LEA.HI.X.SX32 R171, R11, R2, 0x2, P6 ;  /* 0x000000020bab7211 */ /* 0x000fc400030f16ff */
[----:B------:R-:W-:Y:S01]  /*11380*/  LEA.HI.X.SX32 R179, R230, R2, 0x2, P4 ;  /* 0x00000002e6b37211 */ /* 0x000fe200020f16ff */
[----:B------:R-:W3:Y:S01]  /*11390*/  LDL.LU R11, [R1+0x2ec] ;  /* 0x0002ec00010b7983 */ /* 0x000ee20000300800 */
[-C--:B------:R-:W-:Y:S02]  /*113a0*/  LEA R20, P3, R239, R0.reuse, 0x2 ;  /* 0x00000000ef147211 */ /* 0x080fe400078610ff */
[-C--:B------:R-:W-:Y:S01]  /*113b0*/  LEA R182, P6, R226, R0.reuse, 0x2 ;  /* 0x00000000e2b67211 */ /* 0x080fe200078c10ff */
[----:B------:R-:W3:Y:S01]  /*113c0*/  LDL.LU R244, [R1+0x2f4] ;  /* 0x0002f40001f47983 */ /* 0x000ee20000300800 */
[----:B------:R-:W-:Y:S02]  /*113d0*/  LEA R190, P4, R218, R0, 0x2 ;  /* 0x00000000dabe7211 */ /* 0x000fe400078810ff */
[----:B------:R-:W-:Y:S01]  /*113e0*/  LEA.HI.X.SX32 R157, R168, R2, 0x2, P5 ;  /* 0x00000002a89d7211 */ /* 0x000fe200028f16ff */
[----:B------:R-:W3:Y:S01]  /*113f0*/  LDL.LU R3, [R1+0x2dc] ;  /* 0x0002dc0001037983 */ /* 0x000ee20000300800 */
[----:B----4-:R-:W-:-:S02]  /*11400*/  LEA R168, P5, R4, R0, 0x2 ;  /* 0x0000000004a87211 */ /* 0x010fc400078a10ff */
[-C--:B------:R-:W-:Y:S02]  /*11410*/  LEA.HI.X.SX32 R21, R239, R2.reuse, 0x2, P3 ;  /* 0x00000002ef157211 */ /* 0x080fe400018f16ff */
[-C--:B------:R-:W-:Y:S02]  /*11420*/  LEA.HI.X.SX32 R183, R226, R2.reuse, 0x2, P6 ;  /* 0x00000002e2b77211 */ /* 0x080fe400030f16ff */
[----:B------:R-:W-:Y:S02]  /*11430*/  LEA.HI.X.SX32 R191, R218, R2, 0x2, P4 ;  /* 0x00000002dabf7211 */ /* 0x000fe400020f16ff */
[-C--:B------:R-:W-:Y:S02]  /*11440*/  LEA R194, P6, R214, R0.reuse, 0x2 ;  /* 0x00000000d6c27211 */ /* 0x080fe400078c10ff */
[----:B------:R-:W-:Y:S01]  /*11450*/  LEA R202, P4, R203, R0, 0x2 ;  /* 0x00000000cbca7211 */ /* 0x000fe200078810ff */
[----:B------:R1:W-:Y:S01]  /*11460*/  STL.64 [R1+0x280], R20 ;  /* 0x0002801401007387 */ /* 0x0003e20000100a00 */
[----:B------:R-:W-:-:S02]  /*11470*/  LEA.HI.X.SX32 R169, R4, R2, 0x2, P5 ;  /* 0x0000000204a97211 */ /* 0x000fc400028f16ff */
[----:B------:R-:W-:Y:S02]  /*11480*/  LEA R180, P5, R228, R0, 0x2 ;  /* 0x00000000e4b47211 */ /* 0x000fe400078a10ff */
[-C--:B------:R-:W-:Y:S02]  /*11490*/  LEA.HI.X.SX32 R195, R214, R2.reuse, 0x2, P6 ;  /* 0x00000002d6c37211 */ /* 0x080fe400030f16ff */
[----:B------:R-:W-:Y:S02]  /*114a0*/  LEA.HI.X.SX32 R203, R203, R2, 0x2, P4 ;  /* 0x00000002cbcb7211 */ /* 0x000fe400020f16ff */
[----:B------:R-:W-:Y:S01]  /*114b0*/  LEA R214, P4, R215, R0, 0x2 ;  /* 0x00000000d7d67211 */ /* 0x000fe200078810ff */
[----:B-1----:R-:W4:Y:S01]  /*114c0*/  LDL.LU.64 R20, [R1+0x3bd0] ;  /* 0x003bd00001147983 */ /* 0x002f220000300a00 */
[----:B------:R-:W-:-:S03]  /*114d0*/  LEA.HI.X.SX32 R181, R228, R2, 0x2, P5 ;  /* 0x00000002e4b57211 */ /* 0x000fc600028f16ff */
[----:B------:R-:W4:Y:S01]  /*114e0*/  LDL.LU R239, [R1+0x2d4] ;  /* 0x0002d40001ef7983 */ /* 0x000f220000300800 */
[C---:B------:R-:W-:Y:S02]  /*114f0*/  LEA R192, P5, R216.reuse, R0, 0x2 ;  /* 0x00000000d8c07211 */ /* 0x040fe400078a10ff */
[----:B------:R-:W-:Y:S01]  /*11500*/  LEA.HI.X.SX32 R215, R215, R2, 0x2, P4 ;  /* 0x00000002d7d77211 */ /* 0x000fe200020f16ff */
[----:B------:R-:W-:Y:S01]  /*11510*/  IMAD.MOV.U32 R5, RZ, RZ, R204 ;  /* 0x000000ffff057224 */ /* 0x000fe200078e00cc */
[----:B------:R-:W-:Y:S01]  /*11520*/  LEA R226, P4, R227, R0, 0x2 ;  /* 0x00000000e3e27211 */ /* 0x000fe200078810ff */
[----:B------:R-:W4:Y:S01]  /*11530*/  LDL.LU R246, [R1+0x2fc] ;  /* 0x0002fc0001f67983 */ /* 0x000f220000300800 */
[----:B------:R-:W-:Y:S01]  /*11540*/  LEA.HI.X.SX32 R193, R216, R2, 0x2, P5 ;  /* 0x00000002d8c17211 */ /* 0x000fe200028f16ff */
[----:B------:R-:W-:Y:S01]  /*11550*/  IMAD.MOV.U32 R4, RZ, RZ, R6 ;  /* 0x000000ffff047224 */ /* 0x000fe200078e0006 */
[----:B------:R-:W-:Y:S01]  /*11560*/  LEA R204, P5, R205, R0, 0x2 ;  /* 0x00000000cdcc7211 */ /* 0x000fe200078a10ff */
[----:B------:R-:W4:Y:S01]  /*11570*/  LDL.LU R245, [R1+0x304] ;  /* 0x0003040001f57983 */ /* 0x000f220000300800 */
[-C--:B------:R-:W-:Y:S01]  /*11580*/  LEA.HI.X.SX32 R227, R227, R2.reuse, 0x2, P4 ;  /* 0x00000002e3e37211 */ /* 0x080fe200020f16ff */
[----:B------:R-:W-:Y:S01]  /*11590*/  IMAD.MOV.U32 R13, RZ, RZ, R5 ;  /* 0x000000ffff0d7224 */ /* 0x000fe200078e0005 */
[----:B------:R-:W-:Y:S01]  /*115a0*/  LEA.HI.X.SX32 R205, R205, R2, 0x2, P5 ;  /* 0x00000002cdcd7211 */ /* 0x000fe200028f16ff */
[----:B------:R-:W-:Y:S01]  /*115b0*/  IMAD.MOV.U32 R249, RZ, RZ, R4 ;  /* 0x000000fffff97224 */ /* 0x000fe200078e0004 */
[-C--:B------:R-:W-:Y:S01]  /*115c0*/  LEA R216, P5, R217, R0.reuse, 0x2 ;  /* 0x00000000d9d87211 */ /* 0x080fe200078a10ff */
[----:B------:R-:W-:Y:S01]  /*115d0*/  IMAD.MOV.U32 R5, RZ, RZ, R238 ;  /* 0x000000ffff057224 */ /* 0x000fe200078e00ee */
[----:B------:R-:W-:-:S02]  /*115e0*/  LEA R4, P3, R238, R0, 0x2 ;  /* 0x00000000ee047211 */ /* 0x000fc400078610ff */
[----:B------:R-:W4:Y:S01]  /*115f0*/  LDL.LU R238, [R1+0x30c] ;  /* 0x00030c0001ee7983 */ /* 0x000f220000300800 */
[----:B------:R-:W-:-:S03]  /*11600*/  LEA.HI.X.SX32 R217, R217, R2, 0x2, P5 ;  /* 0x00000002d9d97211 */ /* 0x000fc600028f16ff */
[----:B------:R-:W4:Y:S01]  /*11610*/  LDL.LU R241, [R1+0x314] ;  /* 0x0003140001f17983 */ /* 0x000f220000300800 */
[-C--:B------:R-:W-:Y:S01]  /*11620*/  LEA R228, P5, R229, R0.reuse, 0x2 ;  /* 0x00000000e5e47211 */ /* 0x080fe200078a10ff */
[----:B------:R-:W-:Y:S01]  /*11630*/  IMAD.MOV.U32 R6, RZ, RZ, R206 ;  /* 0x000000ffff067224 */ /* 0x000fe200078e00ce */
[----:B------:R-:W-:Y:S02]  /*11640*/  LEA R206, P6, R207, R0, 0x2 ;  /* 0x00000000cfce7211 */ /* 0x000fe400078c10ff */
[-C--:B------:R-:W-:Y:S02]  /*11650*/  LEA.HI.X.SX32 R229, R229, R2.reuse, 0x2, P5 ;  /* 0x00000002e5e57211 */ /* 0x080fe400028f16ff */
[----:B------:R-:W-:Y:S02]  /*11660*/  LEA.HI.X.SX32 R207, R207, R2, 0x2, P6 ;  /* 0x00000002cfcf7211 */ /* 0x000fe400030f16ff */
[----:B------:R-:W-:-:S04]  /*11670*/  LEA R218, P6, R219, R0, 0x2 ;  /* 0x00000000dbda7211 */ /* 0x000fc800078c10ff */
[----:B------:R-:W-:Y:S02]  /*11680*/  LEA.HI.X.SX32 R219, R219, R2, 0x2, P6 ;  /* 0x00000002dbdb7211 */ /* 0x000fe400030f16ff */
[----:B------:R-:W-:-:S04]  /*11690*/  LEA R230, P6, R231, R0, 0x2 ;  /* 0x00000000e7e67211 */ /* 0x000fc800078c10ff */
[----:B------:R-:W-:Y:S02]  /*116a0*/  LEA.HI.X.SX32 R231, R231, R2, 0x2, P6 ;  /* 0x00000002e7e77211 */ /* 0x000fe400030f16ff */
[----:B--2---:R-:W-:-:S04]  /*116b0*/  LEA R16, P4, R10, R0, 0x2 ;  /* 0x000000000a107211 */ /* 0x004fc800078810ff */
[----:B------:R-:W-:-:S05]  /*116c0*/  LEA.HI.X.SX32 R17, R10, R2, 0x2, P4 ;  /* 0x000000020a117211 */ /* 0x000fca00020f16ff */
[----:B------:R1:W-:Y:S01]  /*116d0*/  STL.64 [R1+0x288], R16 ;  /* 0x0002881001007387 */ /* 0x0003e20000100a00 */
[----:B---3--:R-:W-:-:S03]  /*116e0*/  LEA R18, P5, R7, R0, 0x2 ;  /* 0x0000000007127211 */ /* 0x008fc600078a10ff */
[----:B------:R-:W2:Y:S01]  /*116f0*/  LDL.LU R237, [R1+0x31c] ;  /* 0x00031c0001ed7983 */ /* 0x000ea20000300800 */
[----:B------:R-:W-:Y:S01]  /*11700*/  LEA.HI.X.SX32 R19, R7, R2, 0x2, P5 ;  /* 0x0000000207137211 */ /* 0x000fe200028f16ff */
[----:B------:R-:W-:Y:S02]  /*11710*/  IMAD.MOV.U32 R10, RZ, RZ, R252 ;  /* 0x000000ffff0a7224 */ /* 0x000fe400078e00fc */
[----:B------:R-:W3:Y:S01]  /*11720*/  LDL.LU R252, [R1+0x324] ;  /* 0x0003240001fc7983 */ /* 0x000ee20000300800 */
[----:B------:R-:W-:-:S03]  /*11730*/  LEA R14, P6, R247, R0, 0x2 ;  /* 0x00000000f70e7211 */ /* 0x000fc600078c10ff */
[----:B------:R1:W-:Y:S04]  /*11740*/  STL.64 [R1+0x290], R18 ;  /* 0x0002901201007387 */ /* 0x0003e80000100a00 */
[----:B------:R-:W3:Y:S01]  /*11750*/  LDL.LU R7, [R1+0x32c] ;  /* 0x00032c0001077983 */ /* 0x000ee20000300800 */
[----:B------:R-:W-:Y:S01]  /*11760*/  LEA.HI.X.SX32 R15, R247, R2, 0x2, P6 ;  /* 0x00000002f70f7211 */ /* 0x000fe200030f16ff */
[----:B------:R-:W-:Y:S02]  /*11770*/  IMAD.MOV.U32 R247, RZ, RZ, R9 ;  /* 0x000000fffff77224 */ /* 0x000fe400078e0009 */
[----:B------:R-:W3:Y:S01]  /*11780*/  LDL.LU R9, [R1+0x334] ;  /* 0x0003340001097983 */ /* 0x000ee20000300800 */
[----:B------:R-:W-:-:S04]  /*11790*/  LEA R196, P1, R210, R0, 0x2 ;  /* 0x00000000d2c47211 */ /* 0x000fc800078210ff */
[----:B------:R-:W-:Y:S02]  /*117a0*/  LEA.HI.X.SX32 R197, R210, R2, 0x2, P1 ;  /* 0x00000002d2c57211 */ /* 0x000fe400008f16ff */
[-C--:B------:R-:W-:Y:S02]  /*117b0*/  LEA R208, P1, R209, R0.reuse, 0x2 ;  /* 0x00000000d1d07211 */ /* 0x080fe400078210ff */
[----:B------:R-:W-:Y:S02]  /*117c0*/  LEA R210, P2, R211, R0, 0x2 ;  /* 0x00000000d3d27211 */ /* 0x000fe400078410ff */
[----:B------:R-:W-:Y:S02]  /*117d0*/  LEA.HI.X.SX32 R209, R209, R2, 0x2, P1 ;  /* 0x00000002d1d17211 */ /* 0x000fe400008f16ff */
[----:B------:R-:W-:Y:S02]  /*117e0*/  LEA R220, P1, R221, R0, 0x2 ;  /* 0x00000000dddc7211 */ /* 0x000fe400078210ff */
[----:B------:R-:W-:-:S02]  /*117f0*/  LEA.HI.X.SX32 R211, R211, R2, 0x2, P2 ;  /* 0x00000002d3d37211 */ /* 0x000fc400010f16ff */
[----:B------:R-:W-:Y:S02]  /*11800*/  LEA R222, P2, R223, R0, 0x2 ;  /* 0x00000000dfde7211 */ /* 0x000fe400078410ff */
[----:B------:R-:W-:Y:S02]  /*11810*/  LEA.HI.X.SX32 R221, R221, R2, 0x2, P1 ;  /* 0x00000002dddd7211 */ /* 0x000fe400008f16ff */
[----:B------:R-:W-:Y:S02]  /*11820*/  LEA R232, P1, R233, R0, 0x2 ;  /* 0x00000000e9e87211 */ /* 0x000fe400078210ff */
[----:B------:R-:W-:Y:S02]  /*11830*/  LEA.HI.X.SX32 R223, R223, R2, 0x2, P2 ;  /* 0x00000002dfdf7211 */ /* 0x000fe400010f16ff */
[----:B------:R-:W-:Y:S02]  /*11840*/  LEA R234, P2, R235, R0, 0x2 ;  /* 0x00000000ebea7211 */ /* 0x000fe400078410ff */
[----:B------:R-:W-:-:S02]  /*11850*/  LEA.HI.X.SX32 R233, R233, R2, 0x2, P1 ;  /* 0x00000002e9e97211 */ /* 0x000fc400008f16ff */
[----:B------:R-:W-:Y:S01]  /*11860*/  LEA R12, P1, R250, R0, 0x2 ;  /* 0x00000000fa0c7211 */ /* 0x000fe200078210ff */
[----:B------:R1:W-:Y:S01]  /*11870*/  STL.64 [R1+0x298], R14 ;  /* 0x0002980e01007387 */ /* 0x0003e20000100a00 */
[----:B------:R-:W-:Y:S02]  /*11880*/  LEA.HI.X.SX32 R235, R235, R2, 0x2, P2 ;  /* 0x00000002ebeb7211 */ /* 0x000fe400010f16ff */
[-C--:B------:R-:W-:Y:S02]  /*11890*/  LEA R242, P2, R251, R0.reuse, 0x2 ;  /* 0x00000000fbf27211 */ /* 0x080fe400078410ff */
[-C--:B-1----:R-:W-:Y:S02]  /*118a0*/  LEA R16, P4, R236, R0.reuse, 0x2 ;  /* 0x00000000ec107211 */ /* 0x082fe400078810ff */
[-C--:B------:R-:W-:Y:S02]  /*118b0*/  LEA R18, P5, R248, R0.reuse, 0x2 ;  /* 0x00000000f8127211 */ /* 0x080fe400078a10ff */
[----:B------:R-:W-:Y:S01]  /*118c0*/  LEA R14, P6, R13, R0, 0x2 ;  /* 0x000000000d0e7211 */ /* 0x000fe200078c10ff */
[----:B------:R-:W-:Y:S01]  /*118d0*/  IMAD.MOV.U32 R15, RZ, RZ, R13 ;  /* 0x000000ffff0f7224 */ /* 0x000fe200078e000d */
[----:B------:R-:W-:-:S02]  /*118e0*/  LEA.HI.X.SX32 R13, R250, R2, 0x2, P1 ;  /* 0x00000002fa0d7211 */ /* 0x000fc400008f16ff */
[-C--:B------:R-:W-:Y:S01]  /*118f0*/  LEA.HI.X.SX32 R243, R251, R2.reuse, 0x2, P2 ;  /* 0x00000002fbf37211 */ /* 0x080fe200010f16ff */
[----:B------:R-:W3:Y:S01]  /*11900*/  LDL.LU R250, [R1+0x33c] ;  /* 0x00033c0001fa7983 */ /* 0x000ee20000300800 */
[-C--:B------:R-:W-:Y:S02]  /*11910*/  LEA.HI.X.SX32 R5, R5, R2.reuse, 0x2, P3 ;  /* 0x0000000205057211 */ /* 0x080fe400018f16ff */
[-C--:B------:R-:W-:Y:S01]  /*11920*/  LEA.HI.X.SX32 R17, R236, R2.reuse, 0x2, P4 ;  /* 0x00000002ec117211 */ /* 0x080fe200020f16ff */
[----:B------:R-:W-:Y:S01]  /*11930*/  STL.64 [R1+0x2a0], R12 ;  /* 0x0002a00c01007387 */ /* 0x000fe20000100a00 */
[-C--:B------:R-:W-:Y:S02]  /*11940*/  LEA.HI.X.SX32 R19, R248, R2.reuse, 0x2, P5 ;  /* 0x00000002f8137211 */ /* 0x080fe400028f16ff */
[----:B------:R-:W-:Y:S01]  /*11950*/  LEA.HI.X.SX32 R15, R15, R2, 0x2, P6 ;  /* 0x000000020f0f7211 */ /* 0x000fe200030f16ff */
[----:B------:R-:W3:Y:S04]  /*11960*/  LDL.LU R251, [R1+0x344] ;  /* 0x0003440001fb7983 */ /* 0x000ee80000300800 */
[----:B------:R1:W-:Y:S04]  /*11970*/  STL.64 [R1+0x2a8], R242 ;  /* 0x0002a8f201007387 */ /* 0x0003e80000100a00 */
[----:B------:R1:W-:Y:S04]  /*11980*/  STL.64 [R1+0x2b0], R4 ;  /* 0x0002b00401007387 */ /* 0x0003e80000100a00 */
[----:B------:R1:W-:Y:S04]  /*11990*/  STL.64 [R1+0x2b8], R16 ;  /* 0x0002b81001007387 */ /* 0x0003e80000100a00 */
[----:B------:R1:W-:Y:S02]  /*119a0*/  STL.64 [R1+0x2c0], R18 ;  /* 0x0002c01201007387 */ /* 0x0003e40000100a00 */
[----:B-1----:R-:W-:-:S02]  /*119b0*/  LEA R242, P2, R3, R0, 0x2 ;  /* 0x0000000003f27211 */ /* 0x002fc400078410ff */
[-C--:B------:R-:W-:Y:S02]  /*119c0*/  LEA R4, P3, R240, R0.reuse, 0x2 ;  /* 0x00000000f0047211 */ /* 0x080fe400078610ff */
[-C--:B------:R-:W-:Y:S02]  /*119d0*/  LEA R16, P4, R11, R0.reuse, 0x2 ;  /* 0x000000000b107211 */ /* 0x080fe400078810ff */
[----:B------:R-:W-:Y:S01]  /*119e0*/  LEA R248, P5, R244, R0, 0x2 ;  /* 0x00000000f4f87211 */ /* 0x000fe200078a10ff */
[----:B------:R-:W3:Y:S01]  /*119f0*/  LDL.LU.64 R18, [R1+0x3bc8] ;  /* 0x003bc80001127983 */ /* 0x000ee20000300a00 */
[-C--:B------:R-:W-:Y:S02]  /*11a00*/  LEA.HI.X.SX32 R243, R3, R2.reuse, 0x2, P2 ;  /* 0x0000000203f37211 */ /* 0x080fe400010f16ff */
[-C--:B------:R-:W-:Y:S01]  /*11a10*/  LEA.HI.X.SX32 R5, R240, R2.reuse, 0x2, P3 ;  /* 0x00000002f0057211 */ /* 0x080fe200018f16ff */
[----:B------:R1:W-:Y:S01]  /*11a20*/  STL.64 [R1+0x2c8], R14 ;  /* 0x0002c80e01007387 */ /* 0x0003e20000100a00 */
[-C--:B------:R-:W-:Y:S01]  /*11a30*/  LEA.HI.X.SX32 R17, R11, R2.reuse, 0x2, P4 ;  /* 0x000000020b117211 */ /* 0x080fe200020f16ff */
[----:B------:R-:W-:Y:S01]  /*11a40*/  IMAD.MOV.U32 R236, RZ, RZ, R249 ;  /* 0x000000ffffec7224 */ /* 0x000fe200078e00f9 */
[----:B------:R-:W-:-:S02]  /*11a50*/  LEA.HI.X.SX32 R249, R244, R2, 0x2, P5 ;  /* 0x00000002f4f97211 */ /* 0x000fc400028f16ff */
[----:B----4-:R-:W-:-:S04]  /*11a60*/  LEA R12, P1, R239, R0, 0x2 ;  /* 0x00000000ef0c7211 */ /* 0x010fc800078210ff */
[----:B------:R-:W-:Y:S02]  /*11a70*/  LEA.HI.X.SX32 R13, R239, R2, 0x2, P1 ;  /* 0x00000002ef0d7211 */ /* 0x000fe400008f16ff */
[----:B-1----:R-:W-:-:S03]  /*11a80*/  LEA R14, P6, R246, R0, 0x2 ;  /* 0x00000000f60e7211 */ /* 0x002fc600078c10ff */
[----:B------:R1:W-:Y:S01]  /*11a90*/  STL.64 [R1+0x2d0], R12 ;  /* 0x0002d00c01007387 */ /* 0x0003e20000100a00 */
[----:B------:R-:W-:-:S03]  /*11aa0*/  LEA.HI.X.SX32 R15, R246, R2, 0x2, P6 ;  /* 0x00000002f60f7211 */ /* 0x000fc600030f16ff */
[----:B------:R4:W-:Y:S04]  /*11ab0*/  STL.64 [R1+0x2d8], R242 ;  /* 0x0002d8f201007387 */ /* 0x0009e80000100a00 */
[----:B------:R4:W-:Y:S01]  /*11ac0*/  STL.64 [R1+0x2e0], R4 ;  /* 0x0002e00401007387 */ /* 0x0009e20000100a00 */
[----:B-1----:R-:W-:-:S03]  /*11ad0*/  LEA R12, P1, R245, R0, 0x2 ;  /* 0x00000000f50c7211 */ /* 0x002fc600078210ff */
[----:B------:R1:W-:Y:S01]  /*11ae0*/  STL.64 [R1+0x2e8], R16 ;  /* 0x0002e81001007387 */ /* 0x0003e20000100a00 */
[----:B------:R-:W-:Y:S02]  /*11af0*/  LEA.HI.X.SX32 R13, R245, R2, 0x2, P1 ;  /* 0x00000002f50d7211 */ /* 0x000fe400008f16ff */
[CC--:B----4-:R-:W-:Y:S02]  /*11b00*/  LEA R242, P2, R238.reuse, R0.reuse, 0x2 ;  /* 0x00000000eef27211 */ /* 0x0d0fe400078410ff */
[----:B------:R-:W-:Y:S01]  /*11b10*/  LEA R4, P3, R241, R0, 0x2 ;  /* 0x00000000f1047211 */ /* 0x000fe200078610ff */
[----:B------:R-:W-:Y:S01]  /*11b20*/  IMAD.MOV.U32 R239, RZ, RZ, R10 ;  /* 0x000000ffffef7224 */ /* 0x000fe200078e000a */
[----:B-1----:R-:W4:Y:S01]  /*11b30*/  LDL.LU.64 R16, [R1+0x3bc0] ;  /* 0x003bc00001107983 */ /* 0x002f220000300a00 */
[----:B------:R-:W-:-:S03]  /*11b40*/  LEA.HI.X.SX32 R243, R238, R2, 0x2, P2 ;  /* 0x00000002eef37211 */ /* 0x000fc600010f16ff */
[----:B------:R-:W-:Y:S01]  /*11b50*/  STL.64 [R1+0x2f0], R248 ;  /* 0x0002f0f801007387 */ /* 0x000fe20000100a00 */
[----:B------:R-:W-:-:S03]  /*11b60*/  LEA.HI.X.SX32 R5, R241, R2, 0x2, P3 ;  /* 0x00000002f1057211 */ /* 0x000fc600018f16ff */
[----:B------:R1:W-:Y:S04]  /*11b70*/  STL.64 [R1+0x2f8], R14 ;  /* 0x0002f80e01007387 */ /* 0x0003e80000100a00 */
[----:B-1----:R-:W4:Y:S04]  /*11b80*/  LDL.LU.64 R14, [R1+0x3bb8] ;  /* 0x003bb800010e7983 */ /* 0x002f280000300a00 */
[----:B------:R1:W-:Y:S04]  /*11b90*/  STL.64 [R1+0x300], R12 ;  /* 0x0003000c01007387 */ /* 0x0003e80000100a00 */
[----:B-1----:R-:W4:Y:S04]  /*11ba0*/  LDL.LU R12, [R1+0x368] ;  /* 0x00036800010c7983 */ /* 0x002f280000300800 */
[----:B------:R-:W4:Y:S04]  /*11bb0*/  LDL R13, [R1+0x36c] ;  /* 0x00036c00010d7983 */ /* 0x000f280000100800 */
[----:B------:R-:W4:Y:S04]  /*11bc0*/  LDL.LU R238, [R1+0x39c] ;  /* 0x00039c0001ee7983 */ /* 0x000f280000300800 */
[----:B------:R-:W-:Y:S04]  /*11bd0*/  STL.64 [R1+0x308], R242 ;  /* 0x000308f201007387 */ /* 0x000fe80000100a00 */
[----:B------:R1:W-:Y:S01]  /*11be0*/  STL.64 [R1+0x310], R4 ;  /* 0x0003100401007387 */ /* 0x0003e20000100a00 */
[----:B------:R-:W-:-:S03]  /*11bf0*/  IMAD.MOV.U32 R241, RZ, RZ, R236 ;  /* 0x000000fffff17224 */ /* 0x000fc600078e00ec */
[----:B-1----:R-:W4:Y:S04]  /*11c00*/  LDL.LU R5, [R1+0x3a4] ;  /* 0x0003a40001057983 */ /* 0x002f280000300800 */
[----:B------:R-:W4:Y:S01]  /*11c10*/  LDL.LU R4, [R1+0x3ac] ;  /* 0x0003ac0001047983 */ /* 0x000f220000300800 */
[----:B------:R-:W-:Y:S01]  /*11c20*/  IMAD.MOV.U32 R3, RZ, RZ, R247 ;  /* 0x000000ffff037224 */ /* 0x000fe200078e00f7 */
[----:B--2---:R-:W-:-:S04]  /*11c30*/  LEA R10, P4, R237, R0, 0x2 ;  /* 0x00000000ed0a7211 */ /* 0x004fc800078810ff */
[----:B------:R-:W-:Y:S02]  /*11c40*/  LEA.HI.X.SX32 R11, R237, R2, 0x2, P4 ;  /* 0x00000002ed0b7211 */ /* 0x000fe400020f16ff */
[----:B---3--:R-:W-:-:S03]  /*11c50*/  LEA R248, P5, R252, R0, 0x2 ;  /* 0x00000000fcf87211 */ /* 0x008fc600078a10ff */
[----:B------:R1:W-:Y:S01]  /*11c60*/  STL.64 [R1+0x318], R10 ;  /* 0x0003180a01007387 */ /* 0x0003e20000100a00 */
[----:B------:R-:W-:Y:S02]  /*11c70*/  LEA.HI.X.SX32 R249, R252, R2, 0x2, P5 ;  /* 0x00000002fcf97211 */ /* 0x000fe400028f16ff */
[CC--:B------:R-:W-:Y:S01]  /*11c80*/  LEA R246, P6, R7.reuse, R0.reuse, 0x2 ;  /* 0x0000000007f67211 */ /* 0x0c0fe200078c10ff */
[----:B------:R-:W-:Y:S01]  /*11c90*/  IMAD.MOV.U32 R237, RZ, RZ, R6 ;  /* 0x000000ffffed7224 */ /* 0x000fe200078e0006 */
[----:B------:R-:W-:Y:S01]  /*11ca0*/  LEA R236, P4, R6, R0, 0x2 ;  /* 0x0000000006ec7211 */ /* 0x000fe200078810ff */
[----:B-1----:R-:W2:Y:S04]  /*11cb0*/  LDL.LU R11, [R1+0x3b4] ;  /* 0x0003b400010b7983 */ /* 0x002ea80000300800 */
[----:B------:R-:W3:Y:S01]  /*11cc0*/  LDL.LU R10, [R1+0x3bc] ;  /* 0x0003bc00010a7983 */ /* 0x000ee20000300800 */
[----:B------:R-:W-:-:S03]  /*11cd0*/  LEA.HI.X.SX32 R247, R7, R2, 0x2, P6 ;  /* 0x0000000207f77211 */ /* 0x000fc600030f16ff */
[----:B------:R-:W3:Y:S04]  /*11ce0*/  LDL.LU R252, [R1+0x3c4] ;  /* 0x0003c40001fc7983 */ /* 0x000ee80000300800 */
[----:B------:R-:W3:Y:S04]  /*11cf0*/  LDL.LU R6, [R1+0x3cc] ;  /* 0x0003cc0001067983 */ /* 0x000ee80000300800 */
[----:B------:R1:W-:Y:S01]  /*11d00*/  STL.64 [R1+0x320], R248 ;  /* 0x000320f801007387 */ /* 0x0003e20000100a00 */
[----:B------:R-:W-:-:S03]  /*11d10*/  LEA R244, P1, R9, R0, 0x2 ;  /* 0x0000000009f47211 */ /* 0x000fc600078210ff */
[----:B------:R-:W3:Y:S01]  /*11d20*/  LDL.LU R7, [R1+0x3d4] ;  /* 0x0003d40001077983 */ /* 0x000ee20000300800 */
[----:B------:R-:W-:Y:S02]  /*11d30*/  LEA.HI.X.SX32 R245, R9, R2, 0x2, P1 ;  /* 0x0000000209f57211 */ /* 0x000fe400008f16ff */
[-C--:B-1----:R-:W-:Y:S01]  /*11d40*/  LEA R248, P5, R8, R0.reuse, 0x2 ;  /* 0x0000000008f87211 */ /* 0x082fe200078a10ff */
[----:B------:R-:W-:Y:S02]  /*11d50*/  IMAD.MOV.U32 R249, RZ, RZ, R8 ;  /* 0x000000fffff97224 */ /* 0x000fe400078e0008 */
[----:B------:R-:W3:Y:S04]  /*11d60*/  LDL.LU R8, [R1+0x3dc] ;  /* 0x0003dc0001087983 */ /* 0x000ee80000300800 */
[----:B------:R1:W-:Y:S04]  /*11d70*/  STL.64 [R1+0x328], R246 ;  /* 0x000328f601007387 */ /* 0x0003e80000100a00 */
[----:B------:R-:W3:Y:S01]  /*11d80*/  LDL.LU R9, [R1+0x3e4] ;  /* 0x0003e40001097983 */ /* 0x000ee20000300800 */
[----:B------:R-:W-:-:S04]  /*11d90*/  LEA R242, P2, R250, R0, 0x2 ;  /* 0x00000000faf27211 */ /* 0x000fc800078410ff */
[----:B------:R-:W-:Y:S01]  /*11da0*/  LEA.HI.X.SX32 R243, R250, R2, 0x2, P2 ;  /* 0x00000002faf37211 */ /* 0x000fe200010f16ff */
[----:B-1----:R-:W-:Y:S01]  /*11db0*/  IMAD.MOV.U32 R247, RZ, RZ, R239 ;  /* 0x000000fffff77224 */ /* 0x002fe200078e00ef */
[-C--:B------:R-:W-:Y:S02]  /*11dc0*/  LEA R246, P6, R239, R0.reuse, 0x2 ;  /* 0x00000000eff67211 */ /* 0x080fe400078c10ff */
[----:B------:R-:W3:Y:S01]  /*11dd0*/  LDL.LU R239, [R1+0x3ec] ;  /* 0x0003ec0001ef7983 */ /* 0x000ee20000300800 */
[----:B------:R-:W-:-:S03]  /*11de0*/  LEA R240, P3, R251, R0, 0x2 ;  /* 0x00000000fbf07211 */ /* 0x000fc600078610ff */
[----:B------:R1:W-:Y:S01]  /*11df0*/  STL.64 [R1+0x330], R244 ;  /* 0x000330f401007387 */ /* 0x0003e20000100a00 */
[-C--:B------:R-:W-:Y:S02]  /*11e00*/  LEA.HI.X.SX32 R237, R237, R2.reuse, 0x2, P4 ;  /* 0x00000002eded7211 */ /* 0x080fe400020f16ff */
[----:B------:R-:W-:Y:S02]  /*11e10*/  LEA.HI.X.SX32 R249, R249, R2, 0x2, P5 ;  /* 0x00000002f9f97211 */ /* 0x000fe400028f16ff */
[----:B-1----:R-:W-:Y:S01]  /*11e20*/  LEA R244, P1, R3, R0, 0x2 ;  /* 0x0000000003f47211 */ /* 0x002fe200078210ff */
[----:B------:R-:W-:Y:S02]  /*11e30*/  IMAD.MOV.U32 R245, RZ, RZ, R3 ;  /* 0x000000fffff57224 */ /* 0x000fe400078e0003 */
[----:B------:R-:W3:Y:S04]  /*11e40*/  LDL.LU R3, [R1+0x3f4] ;  /* 0x0003f40001037983 */ /* 0x000ee80000300800 */
[----:B------:R-:W3:Y:S04]  /*11e50*/  LDL.LU R250, [R1+0x3fc] ;  /* 0x0003fc0001fa7983 */ /* 0x000ee80000300800 */
[----:B------:R1:W-:Y:S01]  /*11e60*/  STL.64 [R1+0x338], R242 ;  /* 0x000338f201007387 */ /* 0x0003e20000100a00 */
[----:B------:R-:W-:-:S02]  /*11e70*/  LEA.HI.X.SX32 R247, R247, R2, 0x2, P6 ;  /* 0x00000002f7f77211 */ /* 0x000fc400030f16ff */
[----:B------:R-:W-:Y:S02]  /*11e80*/  LEA.HI.X.SX32 R245, R245, R2, 0x2, P1 ;  /* 0x00000002f5f57211 */ /* 0x000fe400008f16ff */
[----:B-1----:R-:W-:Y:S01]  /*11e90*/  LEA R242, P2, R241, R0, 0x2 ;  /* 0x00000000f1f27211 */ /* 0x002fe200078410ff */
[----:B------:R-:W-:Y:S01]  /*11ea0*/  IMAD.MOV.U32 R243, RZ, RZ, R241 ;  /* 0x000000fffff37224 */ /* 0x000fe200078e00f1 */
[-C--:B------:R-:W-:Y:S02]  /*11eb0*/  LEA.HI.X.SX32 R241, R251, R2.reuse, 0x2, P3 ;  /* 0x00000002fbf17211 */ /* 0x080fe400018f16ff */
[----:B------:R-:W3:Y:S04]  /*11ec0*/  LDL.LU R251, [R1+0x404] ;  /* 0x0004040001fb7983 */ /* 0x000ee80000300800 */
[----:B------:R4:W-:Y:S01]  /*11ed0*/  STL.64 [R1+0x340], R240 ;  /* 0x000340f001007387 */ /* 0x0009e20000100a00 */
[----:B------:R-:W-:-:S03]  /*11ee0*/  LEA.HI.X.SX32 R243, R243, R2, 0x2, P2 ;  /* 0x00000002f3f37211 */ /* 0x000fc600010f16ff */
[----:B------:R1:W-:Y:S04]  /*11ef0*/  STL.64 [R1+0x348], R236 ;  /* 0x000348ec01007387 */ /* 0x0003e80000100a00 */
[----:B------:R1:W-:Y:S04]  /*11f00*/  STL.64 [R1+0x360], R248 ;  /* 0x000360f801007387 */ /* 0x0003e80000100a00 */
[----:B------:R1:W-:Y:S04]  /*11f10*/  STL.64 [R1+0x370], R246 ;  /* 0x000370f601007387 */ /* 0x0003e80000100a00 */
[----:B------:R1:W-:Y:S04]  /*11f20*/  STL.64 [R1+0x378], R244 ;  /* 0x000378f401007387 */ /* 0x0003e80000100a00 */
[----:B------:R2:W-:Y:S01]  /*11f30*/  STL.64 [R1+0x380], R242 ;  /* 0x000380f201007387 */ /* 0x0005e20000100a00 */
[----:B----4-:R-:W-:-:S02]  /*11f40*/  LEA R240, P3, R12, R0, 0x2 ;  /* 0x000000000cf07211 */ /* 0x010fc400078610ff */
[C---:B-1----:R-:W-:Y:S02]  /*11f50*/  LEA R236, P4, R13.reuse, R0, 0x2 ;  /* 0x000000000dec7211 */ /* 0x042fe400078810ff */
[----:B------:R-:W-:Y:S02]  /*11f60*/  LEA.HI.X.SX32 R241, R12, R2, 0x2, P3 ;  /* 0x000000020cf17211 */ /* 0x000fe400018f16ff */
[C---:B------:R-:W-:Y:S01]  /*11f70*/  LEA R248, P5, R238.reuse, R0, 0x2 ;  /* 0x00000000eef87211 */ /* 0x040fe200078a10ff */
[----:B------:R-:W4:Y:S01]  /*11f80*/  LDL.LU R12, [R1+0x3bb4] ;  /* 0x003bb400010c7983 */ /* 0x000f220000300800 */
[-C--:B------:R-:W-:Y:S02]  /*11f90*/  LEA.HI.X.SX32 R237, R13, R2.reuse, 0x2, P4 ;  /* 0x000000020ded7211 */ /* 0x080fe400020f16ff */
[----:B------:R-:W-:Y:S01]  /*11fa0*/  LEA.HI.X.SX32 R249, R238, R2, 0x2, P5 ;  /* 0x00000002eef97211 */ /* 0x000fe200028f16ff */
[----:B------:R3:W-:Y:S04]  /*11fb0*/  STL.64 [R1+0x388], R240 ;  /* 0x000388f001007387 */ /* 0x0007e80000100a00 */
[----:B------:R-:W4:Y:S04]  /*11fc0*/  LDL.LU R13, [R1+0x3bb0] ;  /* 0x003bb000010d7983 */ /* 0x000f280000300800 */
[----:B------:R1:W-:Y:S04]  /*11fd0*/  STL.64 [R1+0x390], R236 ;  /* 0x000390ec01007387 */ /* 0x0003e80000100a00 */
[----:B------:R-:W4:Y:S01]  /*11fe0*/  LDL.LU R238, [R1+0x3bac] ;  /* 0x003bac0001ee7983 */ /* 0x000f220000300800 */
[----:B------:R-:W-:-:S02]  /*11ff0*/  LEA R246, P6, R5, R0, 0x2 ;  /* 0x0000000005f67211 */ /* 0x000fc400078c10ff */
[C---:B------:R-:W-:Y:S02]  /*12000*/  LEA R244, P1, R4.reuse, R0, 0x2 ;  /* 0x0000000004f47211 */ /* 0x040fe400078210ff */
[-C--:B------:R-:W-:Y:S01]  /*12010*/  LEA.HI.X.SX32 R247, R5, R2.reuse, 0x2, P6 ;  /* 0x0000000205f77211 */ /* 0x080fe200030f16ff */
[----:B------:R1:W-:Y:S01]  /*12020*/  STL.64 [R1+0x398], R248 ;  /* 0x000398f801007387 */ /* 0x0003e20000100a00 */
[----:B------:R-:W-:-:S03]  /*12030*/  LEA.HI.X.SX32 R245, R4, R2, 0x2, P1 ;  /* 0x0000000204f57211 */ /* 0x000fc600008f16ff */
[----:B------:R-:W4:Y:S04]  /*12040*/  LDL.LU R5, [R1+0x3ba8] ;  /* 0x003ba80001057983 */ /* 0x000f280000300800 */
[----:B------:R1:W-:Y:S04]  /*12050*/  STL.64 [R1+0x3a0], R246 ;  /* 0x0003a0f601007387 */ /* 0x0003e80000100a00 */
[----:B------:R-:W4:Y:S04]  /*12060*/  LDL.LU R4, [R1+0x3ba4] ;  /* 0x003ba40001047983 */ /* 0x000f280000300800 */
[----:B------:R1:W-:Y:S01]  /*12070*/  STL.64 [R1+0x3a8], R244 ;  /* 0x0003a8f401007387 */ /* 0x0003e20000100a00 */
[----:B--2---:R-:W-:-:S02]  /*12080*/  LEA R242, P2, R11, R0, 0x2 ;  /* 0x000000000bf27211 */ /* 0x004fc400078410ff */
[----:B---3--:R-:W-:Y:S02]  /*12090*/  LEA R240, P3, R10, R0, 0x2 ;  /* 0x000000000af07211 */ /* 0x008fe400078610ff */
[----:B------:R-:W-:Y:S02]  /*120a0*/  LEA.HI.X.SX32 R243, R11, R2, 0x2, P2 ;  /* 0x000000020bf37211 */ /* 0x000fe400010f16ff */
[----:B-1----:R-:W-:Y:S01]  /*120b0*/  LEA R236, P4, R252, R0, 0x2 ;  /* 0x00000000fcec7211 */ /* 0x002fe200078810ff */
[----:B------:R-:W2:Y:S01]  /*120c0*/  LDL.LU R11, [R1+0x3ba0] ;  /* 0x003ba000010b7983 */ /* 0x000ea20000300800 */
[----:B------:R-:W-:Y:S02]  /*120d0*/  LEA.HI.X.SX32 R241, R10, R2, 0x2, P3 ;  /* 0x000000020af17211 */ /* 0x000fe400018f16ff */
[----:B------:R-:W-:Y:S01]  /*120e0*/  LEA R248, P5, R6, R0, 0x2 ;  /* 0x0000000006f87211 */ /* 0x000fe200078a10ff */
[----:B------:R1:W-:Y:S01]  /*120f0*/  STL.64 [R1+0x3b0], R242 ;  /* 0x0003b0f201007387 */ /* 0x0003e20000100a00 */
[----:B------:R-:W-:-:S02]  /*12100*/  LEA.HI.X.SX32 R237, R252, R2, 0x2, P4 ;  /* 0x00000002fced7211 */ /* 0x000fc400020f16ff */
[----:B------:R-:W-:Y:S01]  /*12110*/  LEA.HI.X.SX32 R249, R6, R2, 0x2, P5 ;  /* 0x0000000206f97211 */ /* 0x000fe200028f16ff */
[----:B------:R-:W3:Y:S01]  /*12120*/  LDL.LU R10, [R1+0x3b9c] ;  /* 0x003b9c00010a7983 */ /* 0x000ee20000300800 */
[----:B------:R-:W-:-:S03]  /*12130*/  LEA R246, P6, R7, R0, 0x2 ;  /* 0x0000000007f67211 */ /* 0x000fc600078c10ff */
[----:B------:R1:W-:Y:S01]  /*12140*/  STL.64 [R1+0x3b8], R240 ;  /* 0x0003b8f001007387 */ /* 0x0003e20000100a00 */
[----:B------:R-:W-:-:S03]  /*12150*/  LEA.HI.X.SX32 R247, R7, R2, 0x2, P6 ;  /* 0x0000000207f77211 */ /* 0x000fc600030f16ff */
[----:B------:R-:W2:Y:S04]  /*12160*/  LDL.LU R252, [R1+0x3b98] ;  /* 0x003b980001fc7983 */ /* 0x000ea80000300800 */
[----:B------:R1:W-:Y:S01]  /*12170*/  STL.64 [R1+0x3c0], R236 ;  /* 0x0003c0ec01007387 */ /* 0x0003e20000100a00 */
[----:B------:R-:W-:-:S03]  /*12180*/  LEA R244, P1, R8, R0, 0x2 ;  /* 0x0000000008f47211 */ /* 0x000fc600078210ff */
[----:B------:R-:W3:Y:S01]  /*12190*/  LDL.LU R6, [R1+0x3b94] ;  /* 0x003b940001067983 */ /* 0x000ee20000300800 */
[----:B------:R-:W-:-:S03]  /*121a0*/  LEA.HI.X.SX32 R245, R8, R2, 0x2, P1 ;  /* 0x0000000208f57211 */ /* 0x000fc600008f16ff */
[----:B------:R1:W-:Y:S02]  /*121b0*/  STL.64 [R1+0x3c8], R248 ;  /* 0x0003c8f801007387 */ /* 0x0003e40000100a00 */
[C---:B-1----:R-:W-:Y:S02]  /*121c0*/  LEA R242, P2, R9.reuse, R0, 0x2 ;  /* 0x0000000009f27211 */ /* 0x042fe400078410ff */
[----:B------:R-:W4:Y:S04]  /*121d0*/  LDL.LU R7, [R1+0x3b90] ;  /* 0x003b900001077983 */ /* 0x000f280000300800 */
[----:B------:R1:W-:Y:S01]  /*121e0*/  STL.64 [R1+0x3d0], R246 ;  /* 0x0003d0f601007387 */ /* 0x0003e20000100a00 */
[----:B------:R-:W-:-:S03]  /*121f0*/  LEA.HI.X.SX32 R243, R9, R2, 0x2, P2 ;  /* 0x0000000209f37211 */ /* 0x000fc600010f16ff */
[----:B------:R-:W4:Y:S04]  /*12200*/  LDL.LU R8, [R1+0x3b8c] ;  /* 0x003b8c0001087983 */ /* 0x000f280000300800 */
[----:B------:R2:W-:Y:S04]  /*12210*/  STL.64 [R1+0x3d8], R244 ;  /* 0x0003d8f401007387 */ /* 0x0005e80000100a00 */
[----:B------:R-:W4:Y:S01]  /*12220*/  LDL.LU R9, [R1+0x3b88] ;  /* 0x003b880001097983 */ /* 0x000f220000300800 */
[----:B------:R-:W-:-:S04]  /*12230*/  LEA R240, P3, R239, R0, 0x2 ;  /* 0x00000000eff07211 */ /* 0x000fc800078610ff */
[----:B------:R-:W-:Y:S01]  /*12240*/  LEA.HI.X.SX32 R241, R239, R2, 0x2, P3 ;  /* 0x00000002eff17211 */ /* 0x000fe200018f16ff */
[----:B------:R3:W-:Y:S01]  /*12250*/  STL.64 [R1+0x3e0], R242 ;  /* 0x0003e0f201007387 */ /* 0x0007e20000100a00 */
[----:B------:R-:W1:Y:S01]  /*12260*/  S2UR UR5, SR_CgaCtaId ;  /* 0x00000000000579c3 */ /* 0x000e620000008800 */
[-C--:B------:R-:W-:Y:S02]  /*12270*/  LEA R236, P4, R3, R0.reuse, 0x2 ;  /* 0x0000000003ec7211 */ /* 0x080fe400078810ff */
[----:B------:R-:W-:-:S05]  /*12280*/  LEA R248, P5, R250, R0, 0x2 ;  /* 0x00000000faf87211 */ /* 0x000fca00078a10ff */
[----:B------:R-:W2:Y:S01]  /*12290*/  LDC R239, c[0x0][0x3a0] ;  /* 0x0000e800ffef7b82 */ /* 0x000ea20000000800 */
[-C--:B------:R-:W-:Y:S02]  /*122a0*/  LEA.HI.X.SX32 R237, R3, R2.reuse, 0x2, P4 ;  /* 0x0000000203ed7211 */ /* 0x080fe400020f16ff */
[----:B------:R-:W-:Y:S01]  /*122b0*/  LEA.HI.X.SX32 R249, R250, R2, 0x2, P5 ;  /* 0x00000002faf97211 */ /* 0x000fe200028f16ff */
[----:B------:R4:W-:Y:S04]  /*122c0*/  STL.64 [R1+0x3e8], R240 ;  /* 0x0003e8f001007387 */ /* 0x0009e80000100a00 */
[----:B------:R2:W-:Y:S01]  /*122d0*/  STL.64 [R1+0x3f0], R236 ;  /* 0x0003f0ec01007387 */ /* 0x0005e20000100a00 */
[----:B------:R-:W2:Y:S01]  /*122e0*/  LDC R250, c[0x0][0x3a0] ;  /* 0x0000e800fffa7b82 */ /* 0x000ea20000000800 */
[----:B-1----:R-:W-:-:S04]  /*122f0*/  LEA R246, P6, R251, R0, 0x2 ;  /* 0x00000000fbf67211 */ /* 0x002fc800078c10ff */
[----:B------:R-:W-:Y:S01]  /*12300*/  LEA.HI.X.SX32 R247, R251, R2, 0x2, P6 ;  /* 0x00000002fbf77211 */ /* 0x000fe200030f16ff */
[----:B------:R-:W-:Y:S02]  /*12310*/  STL.64 [R1+0x3f8], R248 ;  /* 0x0003f8f801007387 */ /* 0x000fe40000100a00 */
[----:B------:R-:W1:Y:S02]  /*12320*/  LDC R251, c[0x0][0x3a0] ;  /* 0x0000e800fffb7b82 */ /* 0x000e640000000800 */
[----:B------:R1:W-:Y:S01]  /*12330*/  STL.64 [R1+0x400], R246 ;  /* 0x000400f601007387 */ /* 0x0003e20000100a00 */
[----:B--2---:R-:W-:-:S04]  /*12340*/  LEA R244, P1, R252, R0, 0x2 ;  /* 0x00000000fcf47211 */ /* 0x004fc800078210ff */
[----:B------:R-:W-:Y:S02]  /*12350*/  LEA.HI.X.SX32 R245, R252, R2, 0x2, P1 ;  /* 0x00000002fcf57211 */ /* 0x000fe400008f16ff */
[----:B------:R-:W2:Y:S01]  /*12360*/  LDL.LU R252, [R1+0x3b84] ;  /* 0x003b840001fc7983 */ /* 0x000ea20000300800 */
[----:B---3--:R-:W-:-:S04]  /*12370*/  LEA R242, P2, R6, R0, 0x2 ;  /* 0x0000000006f27211 */ /* 0x008fc800078410ff */
[----:B------:R-:W-:Y:S02]  /*12380*/  LEA.HI.X.SX32 R243, R6, R2, 0x2, P2 ;  /* 0x0000000206f37211 */ /* 0x000fe400010f16ff */
[C---:B----4-:R-:W-:Y:S01]  /*12390*/  LEA R240, P3, R7.reuse, R0, 0x2 ;  /* 0x0000000007f07211 */ /* 0x050fe200078610ff */
[----:B------:R3:W-:Y:S03]  /*123a0*/  STL.64 [R1+0x408], R244 ;  /* 0x000408f401007387 */ /* 0x0007e60000100a00 */
[----:B------:R-:W-:Y:S01]  /*123b0*/  LEA.HI.X.SX32 R241, R7, R2, 0x2, P3 ;  /* 0x0000000207f17211 */ /* 0x000fe200018f16ff */
[----:B------:R-:W4:Y:S01]  /*123c0*/  LDL.LU R6, [R1+0x3b80] ;  /* 0x003b800001067983 */ /* 0x000f220000300800 */
[----:B------:R-:W-:-:S03]  /*123d0*/  LEA R236, P4, R8, R0, 0x2 ;  /* 0x0000000008ec7211 */ /* 0x000fc600078810ff */
[----:B------:R3:W-:Y:S01]  /*123e0*/  STL.64 [R1+0x410], R242 ;  /* 0x000410f201007387 */ /* 0x0007e20000100a00 */
[----:B-1----:R-:W-:Y:S02]  /*123f0*/  LEA R246, P6, R10, R0, 0x2 ;  /* 0x000000000af67211 */ /* 0x002fe400078c10ff */
[----:B------:R-:W-:Y:S01]  /*12400*/  LEA.HI.X.SX32 R237, R8, R2, 0x2, P4 ;  /* 0x0000000208ed7211 */ /* 0x000fe200020f16ff */
[----:B------:R-:W4:Y:S01]  /*12410*/  LDL.LU R7, [R1+0x3b7c] ;  /* 0x003b7c0001077983 */ /* 0x000f220000300800 */
[----:B------:R-:W-:-:S03]  /*12420*/  LEA R248, P5, R9, R0, 0x2 ;  /* 0x0000000009f87211 */ /* 0x000fc600078a10ff */
[----:B------:R1:W-:Y:S01]  /*12430*/  STL.64 [R1+0x418], R240 ;  /* 0x000418f001007387 */ /* 0x0003e20000100a00 */
[----:B---3--:R-:W-:Y:S02]  /*12440*/  LEA R244, P1, R11, R0, 0x2 ;  /* 0x000000000bf47211 */ /* 0x008fe400078210ff */
[----:B------:R-:W-:Y:S01]  /*12450*/  LEA.HI.X.SX32 R249, R9, R2, 0x2, P5 ;  /* 0x0000000209f97211 */ /* 0x000fe200028f16ff */
[----:B------:R-:W3:Y:S01]  /*12460*/  LDL.LU R8, [R1+0x3b78] ;  /* 0x003b780001087983 */ /* 0x000ee20000300800 */
[----:B------:R-:W-:Y:S02]  /*12470*/  LEA R242, P2, R4, R0, 0x2 ;  /* 0x0000000004f27211 */ /* 0x000fe400078410ff */
[-C--:B------:R-:W-:Y:S01]  /*12480*/  LEA.HI.X.SX32 R247, R10, R2.reuse, 0x2, P6 ;  /* 0x000000020af77211 */ /* 0x080fe200030f16ff */
[----:B------:R1:W-:Y:S01]  /*12490*/  STL.64 [R1+0x420], R236 ;  /* 0x000420ec01007387 */ /* 0x0003e20000100a00 */
[----:B------:R-:W-:-:S03]  /*124a0*/  LEA.HI.X.SX32 R245, R11, R2, 0x2, P1 ;  /* 0x000000020bf57211 */ /* 0x000fc600008f16ff */
[----:B------:R-:W3:Y:S01]  /*124b0*/  LDL.LU R9, [R1+0x3b74] ;  /* 0x003b740001097983 */ /* 0x000ee20000300800 */
[----:B-1----:R-:W-:-:S03]  /*124c0*/  LEA R240, P3, R5, R0, 0x2 ;  /* 0x0000000005f07211 */ /* 0x002fc600078610ff */
[----:B------:R-:W3:Y:S01]  /*124d0*/  LDL.LU R10, [R1+0x3b70] ;  /* 0x003b7000010a7983 */ /* 0x000ee20000300800 */
[----:B------:R-:W-:-:S03]  /*124e0*/  LEA.HI.X.SX32 R243, R4, R2, 0x2, P2 ;  /* 0x0000000204f37211 */ /* 0x000fc600010f16ff */
[----:B------:R1:W-:Y:S01]  /*124f0*/  STL.64 [R1+0x428], R248 ;  /* 0x000428f801007387 */ /* 0x0003e20000100a00 */
[----:B------:R-:W-:-:S03]  /*12500*/  LEA R236, P4, R238, R0, 0x2 ;  /* 0x00000000eeec7211 */ /* 0x000fc600078810ff */
[----:B------:R-:W3:Y:S01]  /*12510*/  LDL.LU R11, [R1+0x3b6c] ;  /* 0x003b6c00010b7983 */ /* 0x000ee20000300800 */
[----:B------:R-:W-:-:S03]  /*12520*/  LEA.HI.X.SX32 R241, R5, R2, 0x2, P3 ;  /* 0x0000000205f17211 */ /* 0x000fc600018f16ff */
[----:B------:R-:W-:Y:S01]  /*12530*/  STL.64 [R1+0x430], R246 ;  /* 0x000430f601007387 */ /* 0x000fe20000100a00 */
[----:B------:R-:W-:-:S03]  /*12540*/  LEA.HI.X.SX32 R237, R238, R2, 0x2, P4 ;  /* 0x00000002eeed7211 */ /* 0x000fc600020f16ff */
[----:B------:R-:W3:Y:S01]  /*12550*/  LDL.LU R4, [R1+0x3b68] ;  /* 0x003b680001047983 */ /* 0x000ee20000300800 */
[----:B-1----:R-:W1:Y:S03]  /*12560*/  LDC R249, c[0x0][0x3a0] ;  /* 0x0000e800fff97b82 */ /* 0x002e660000000800 */
[----:B------:R1:W-:Y:S04]  /*12570*/  STL.64 [R1+0x438], R244 ;  /* 0x000438f401007387 */ /* 0x0003e80000100a00 */
[----:B------:R-:W3:Y:S01]  /*12580*/  LDL.LU R5, [R1+0x3b64] ;  /* 0x003b640001057983 */ /* 0x000ee20000300800 */
[----:B------:R-:W1:Y:S03]  /*12590*/  LDC R248, c[0x0][0x3a0] ;  /* 0x0000e800fff87b82 */ /* 0x000e660000000800 */
[----:B------:R-:W-:Y:S04]  /*125a0*/  STL.64 [R1+0x440], R242 ;  /* 0x000440f201007387 */ /* 0x000fe80000100a00 */
[----:B------:R-:W4:Y:S01]  /*125b0*/  LDL.LU R238, [R1+0x3b60] ;  /* 0x003b600001ee7983 */ /* 0x000f220000300800 */
[----:B------:R-:W-:Y:S01]  /*125c0*/  VIADD R0, R251, 0xfffffff3 ;  /* 0xfffffff3fb007836 */ /* 0x000fe20000000000 */
[----:B------:R-:W-:Y:S01]  /*125d0*/  UMOV UR4, 0x400 ;  /* 0x0000040000047882 */ /* 0x000fe20000000000 */
[----:B------:R-:W1:Y:S02]  /*125e0*/  LDC R251, c[0x0][0x3a0] ;  /* 0x0000e800fffb7b82 */ /* 0x000e640000000800 */
[----:B-1----:R-:W-:-:S02]  /*125f0*/  VIADD R2, R249, 0xfffffff7 ;  /* 0xfffffff7f9027836 */ /* 0x002fc40000000000 */
[----:B------:R-:W-:-:S04]  /*12600*/  VIADD R250, R250, 0xffffffff ;  /* 0xfffffffffafa7836 */ /* 0x000fc80000000000 */
[----:B------:R-:W1:Y:S01]  /*12610*/  LDC R245, c[0x0][0x3a0] ;  /* 0x0000e800fff57b82 */ /* 0x000e620000000800 */
[----:B------:R-:W-:Y:S01]  /*12620*/  ISETP.GE.U32.AND P5, PT, R2, 0x7fffffd8, PT ;  /* 0x7fffffd80200780c */ /* 0x000fe20003fa6070 */
[----:B------:R-:W-:Y:S02]  /*12630*/  VIADD R2, R251, 0xffffffef ;  /* 0xffffffeffb027836 */ /* 0x000fe40000000000 */
[----:B------:R-:W1:Y:S01]  /*12640*/  S2R R251, SR_TID.X ;  /* 0x0000000000fb7919 */ /* 0x000e620000002100 */
[----:B------:R-:W-:-:S03]  /*12650*/  ISETP.GE.U32.AND P3, PT, R250, 0x7fffffe0, PT ;  /* 0x7fffffe0fa00780c */ /* 0x000fc60003f66070 */
[----:B------:R-:W1:Y:S01]  /*12660*/  LDC R250, c[0x0][0x3a0] ;  /* 0x0000e800fffa7b82 */ /* 0x000e620000000800 */
[----:B------:R-:W-:-:S05]  /*12670*/  VIADD R3, R248, 0xfffffffb ;  /* 0xfffffffbf8037836 */ /* 0x000fca0000000000 */
[----:B------:R-:W-:Y:S02]  /*12680*/  ISETP.GE.U32.AND P6, PT, R3, 0x7fffffdc, PT ;  /* 0x7fffffdc0300780c */ /* 0x000fe40003fc6070 */
[----:B------:R-:W2:Y:S01]  /*12690*/  LDC R3, c[0x0][0x3a0] ;  /* 0x0000e800ff037b82 */ /* 0x000ea20000000800 */
[----:B------:R-:W-:Y:S01]  /*126a0*/  ISETP.GE.U32.AND P4, PT, R0, 0x7fffffd4, PT ;  /* 0x7fffffd40000780c */ /* 0x000fe20003f86070 */
[----:B------:R-:W-:Y:S01]  /*126b0*/  ULEA UR5, UR5, UR4, 0x18 ;  /* 0x0000000405057291 */ /* 0x000fe2000f8ec0ff */
[----:B------:R1:W-:Y:S01]  /*126c0*/  STL.64 [R1+0x450], R240 ;  /* 0x000450f001007387 */ /* 0x0003e20000100a00 */
[----:B------:R-:W-:Y:S01]  /*126d0*/  ISETP.GE.U32.AND P1, PT, R2, 0x7fffffd0, PT ;  /* 0x7fffffd00200780c */ /* 0x000fe20003f26070 */
[----:B-1----:R-:W-:-:S03]  /*126e0*/  VIADD R0, R250, 0xffffffeb ;  /* 0xffffffebfa007836 */ /* 0x002fc60000000000 */
[----:B------:R-:W1:Y:S01]  /*126f0*/  LDC R240, c[0x0][0x3a0] ;  /* 0x0000e800fff07b82 */ /* 0x000e620000000800 */
[----:B------:R-:W-:Y:S01]  /*12700*/  LOP3.LUT R251, R251, 0x3f, RZ, 0xc0, !PT ;  /* 0x0000003ffbfb7812 */ /* 0x000fe200078ec0ff */
[----:B------:R1:W-:Y:S06]  /*12710*/  STL.64 [R1+0x448], R236 ;  /* 0x000448ec01007387 */ /* 0x0003ec0000100a00 */
[----:B------:R-:W1:Y:S01]  /*12720*/  LDC R250, c[0x0][0x3a0] ;  /* 0x0000e800fffa7b82 */ /* 0x000e620000000800 */
[----:B------:R-:W-:Y:S01]  /*12730*/  IMAD.SHL.U32 R244, R251, 0x4, RZ ;  /* 0x00000004fbf47824 */ /* 0x000fe200078e00ff */
[----:B------:R-:W-:-:S03]  /*12740*/  ISETP.GE.U32.AND P2, PT, R0, 0x7fffffcc, PT ;  /* 0x7fffffcc0000780c */ /* 0x000fc60003f46070 */
[----:B------:R-:W-:-:S03]  /*12750*/  VIADD R241, R244, UR5 ;  /* 0x00000005f4f17c36 */ /* 0x000fc60008000000 */
[----:B------:R-:W1:Y:S01]  /*12760*/  LDC R251, c[0x0][0x3a0] ;  /* 0x0000e800fffb7b82 */ /* 0x000e620000000800 */
[----:B--2---:R-:W-:-:S07]  /*12770*/  VIADD R2, R252, 0xffffffe7 ;  /* 0xffffffe7fc027836 */ /* 0x004fce0000000000 */
[----:B------:R-:W2:Y:S01]  /*12780*/  LDC R252, c[0x0][0x3a0] ;  /* 0x0000e800fffc7b82 */ /* 0x000ea20000000800 */
[----:B------:R-:W-:Y:S01]  /*12790*/  @!PT LDS RZ, [RZ] ;  /* 0x00000000fffff984 */ /* 0x000fe20000000800 */
[----:B------:R-:W-:Y:S01]  /*127a0*/  @!PT LDS RZ, [RZ] ;  /* 0x00000000fffff984 */ /* 0x000fe20000000800 */
[----:B------:R-:W-:Y:S01]  /*127b0*/  @!PT LDS RZ, [RZ] ;  /* 0x00000000fffff984 */ /* 0x000fe20000000800 */
[----:B---3--:R-:W-:Y:S04]  /*127c0*/  LDGSTS.E [R241+0x20000], desc[UR34][R4.64], !P3 ;  /* 0x2000000004f17fae */ /* 0x008fe8000d9a1022 */
[----:B------:R-:W-:Y:S01]  /*127d0*/  LDGSTS.E [R241+0x20100], desc[UR34][R10.64], !P3 ;  /* 0x201000000af17fae */ /* 0x000fe2000d9a1022 */
[----:B----4-:R-:W-:-:S03]  /*127e0*/  IMAD.SHL.U32 R0, R238, 0x4, RZ ;  /* 0x00000004ee007824 */ /* 0x010fc600078e00ff */
[----:B------:R-:W-:Y:S01]  /*127f0*/  LDGSTS.E [R241+0x20200], desc[UR34][R8.64], !P3 ;  /* 0x2020000008f17fae */ /* 0x000fe2000d9a1022 */
[----:B------:R-:W-:-:S03]  /*12800*/  IMAD.WIDE R248, R0, 0x4, R4 ;  /* 0x0000000400f87825 */ /* 0x000fc600078e0204 */
[----:B------:R-:W-:Y:S01]  /*12810*/  LDGSTS.E [R241+0x20300], desc[UR34][R6.64], !P3 ;  /* 0x2030000006f17fae */ /* 0x000fe2000d9a1022 */
[----:B------:R-:W-:Y:S01]  /*12820*/  IMAD.WIDE R246, R0, 0x4, R10 ;  /* 0x0000000400f67825 */ /* 0x000fe200078e020a */
[----:B------:R-:W-:-:S03]  /*12830*/  ISETP.GE.U32.AND P3, PT, R2, 0x7fffffc8, PT ;  /* 0x7fffffc80200780c */ /* 0x000fc60003f66070 */
[C---:B------:R-:W-:Y:S01]  /*12840*/  IMAD.WIDE R242, R0.reuse, 0x4, R8 ;  /* 0x0000000400f27825 */ /* 0x040fe200078e0208 */
[----:B------:R3:W-:Y:S03]  /*12850*/  STL.64 [R1+0x478], R248 ;  /* 0x000478f801007387 */ /* 0x0007e60000100a00 */
[----:B-1----:R-:W-:Y:S01]  /*12860*/  IMAD.WIDE R236, R0, 0x4, R6 ;  /* 0x0000000400ec7825 */ /* 0x002fe200078e0206 */
[----:B------:R3:W-:Y:S03]  /*12870*/  LDGSTS.E [R241+0x21000], desc[UR34][R248.64], !P6 ;  /* 0x21000000f8f17fae */ /* 0x0007e6000f1a1022 */
[----:B------:R-:W-:Y:S01]  /*12880*/  IMAD.SHL.U32 R2, R238, 0x8, RZ ;  /* 0x00000008ee027824 */ /* 0x000fe200078e00ff */
[----:B------:R1:W-:Y:S01]  /*12890*/  STL.64 [R1+0x5a0], R246 ;  /* 0x0005a0f601007387 */ /* 0x0003e20000100a00 */
[----:B------:R-:W-:-:S02]  /*128a0*/  VIADD R0, R3, 0xffffffe3 ;  /* 0xffffffe303007836 */ /* 0x000fc40000000000 */
[----:B------:R-:W4:Y:S01]  /*128b0*/  LDC R3, c[0x0][0x3a0] ;  /* 0x0000e800ff037b82 */ /* 0x000f220000000800 */
[----:B------:R1:W-:Y:S04]  /*128c0*/  LDGSTS.E [R241+0x21100], desc[UR34][R246.64], !P6 ;  /* 0x21100000f6f17fae */ /* 0x0003e8000f1a1022 */
[----:B------:R2:W-:Y:S01]  /*128d0*/  STL.64 [R1+0x5a8], R242 ;  /* 0x0005a8f201007387 */ /* 0x0005e20000100a00 */
[----:B---3--:R-:W-:-:S03]  /*128e0*/  IMAD.WIDE R248, R2, 0x4, R4 ;  /* 0x0000000402f87825 */ /* 0x008fc600078e0204 */
[----:B------:R2:W-:Y:S04]  /*128f0*/  LDGSTS.E [R241+0x21200], desc[UR34][R242.64], !P6 ;  /* 0x21200000f2f17fae */ /* 0x0005e8000f1a1022 */
[----:B------:R3:W-:Y:S01]  /*12900*/  STL.64 [R1+0x5b0], R236 ;  /* 0x0005b0ec01007387 */ /* 0x0007e20000100a00 */
[----:B-1----:R-:W-:-:S03]  /*12910*/  IMAD.WIDE R246, R2, 0x4, R10 ;  /* 0x0000000402f67825 */ /* 0x002fc600078e020a */
[----:B------:R3:W-:Y:S01]  /*12920*/  LDGSTS.E [R241+0x21300], desc[UR34][R236.64], !P6 ;  /* 0x21300000ecf17fae */ /* 0x0007e2000f1a1022 */
[----:B--2---:R-:W-:Y:S01]  /*12930*/  IMAD.WIDE R242, R2, 0x4, R8 ;  /* 0x0000000402f27825 */ /* 0x004fe200078e0208 */
[----:B------:R-:W-:Y:S02]  /*12940*/  ISETP.GE.U32.AND P6, PT, R0, 0x7fffffc4, PT ;  /* 0x7fffffc40000780c */ /* 0x000fe40003fc6070 */
[----:B------:R1:W-:Y:S01]  /*12950*/  LDGSTS.E [R241+0x22000], desc[UR34][R248.64], !P5 ;  /* 0x22000000f8f17fae */ /* 0x0003e2000e9a1022 */
[----:B---3--:R-:W-:-:S03]  /*12960*/  IMAD.WIDE R236, R2, 0x4, R6 ;  /* 0x0000000402ec7825 */ /* 0x008fc600078e0206 */
[----:B------:R2:W-:Y:S01]  /*12970*/  LDGSTS.E [R241+0x22100], desc[UR34][R246.64], !P5 ;  /* 0x22100000f6f17fae */ /* 0x0005e2000e9a1022 */
[----:B------:R-:W-:-:S03]  /*12980*/  VIADD R2, R239, 0xfffffffe ;  /* 0xfffffffeef027836 */ /* 0x000fc60000000000 */
[----:B------:R1:W-:Y:S01]  /*12990*/  STL.64 [R1+0x498], R248 ;  /* 0x000498f801007387 */ /* 0x0003e20000100a00 */
[----:B------:R-:W3:Y:S01]  /*129a0*/  LDC R239, c[0x0][0x3a0] ;  /* 0x0000e800ffef7b82 */ /* 0x000ee20000000800 */
[----:B------:R-:W-:Y:S02]  /*129b0*/  IMAD R0, R238, 0xc, RZ ;  /* 0x0000000cee007824 */ /* 0x000fe400078e02ff */
[----:B------:R2:W-:Y:S04]  /*129c0*/  LDGSTS.E [R241+0x22200], desc[UR34][R242.64], !P5 ;  /* 0x22200000f2f17fae */ /* 0x0005e8000e9a1022 */
[----:B------:R2:W-:Y:S04]  /*129d0*/  STL.64 [R1+0x600], R246 ;  /* 0x000600f601007387 */ /* 0x0005e80000100a00 */
[----:B------:R4:W-:Y:S01]  /*129e0*/  LDGSTS.E [R241+0x22300], desc[UR34][R236.64], !P5 ;  /* 0x22300000ecf17fae */ /* 0x0009e2000e9a1022 */
[----:B-1----:R-:W-:Y:S01]  /*129f0*/  IMAD.WIDE R248, R0, 0x4, R4 ;  /* 0x0000000400f87825 */ /* 0x002fe200078e0204 */
[----:B------:R-:W-:-:S02]  /*12a00*/  ISETP.GE.U32.AND P5, PT, R2, 0x7fffffdf, PT ;  /* 0x7fffffdf0200780c */ /* 0x000fc40003fa6070 */
[----:B------:R1:W-:Y:S01]  /*12a10*/  STL.64 [R1+0x608], R242 ;  /* 0x000608f201007387 */ /* 0x0003e20000100a00 */
[----:B------:R-:W-:Y:S02]  /*12a20*/  IMAD.SHL.U32 R2, R238, 0x10, RZ ;  /* 0x00000010ee027824 */ /* 0x000fe400078e00ff */
[C---:B--2---:R-:W-:Y:S01]  /*12a30*/  IMAD.WIDE R246, R0.reuse, 0x4, R10 ;  /* 0x0000000400f67825 */ /* 0x044fe200078e020a */
[----:B------:R4:W-:Y:S04]  /*12a40*/  STL.64 [R1+0x610], R236 ;  /* 0x000610ec01007387 */ /* 0x0009e80000100a00 */
[----:B------:R2:W-:Y:S01]  /*12a50*/  STL.64 [R1+0x4b8], R248 ;  /* 0x0004b8f801007387 */ /* 0x0005e20000100a00 */
[----:B-1----:R-:W-:-:S03]  /*12a60*/  IMAD.WIDE R242, R0, 0x4, R8 ;  /* 0x0000000400f27825 */ /* 0x002fc600078e0208 */
[----:B------:R2:W-:Y:S01]  /*12a70*/  LDGSTS.E [R241+0x23000], desc[UR34][R248.64], !P4 ;  /* 0x23000000f8f17fae */ /* 0x0005e2000e1a1022 */
[----:B----4-:R-:W-:-:S03]  /*12a80*/  IMAD.WIDE R236, R0, 0x4, R6 ;  /* 0x0000000400ec7825 */ /* 0x010fc600078e0206 */
[----:B------:R1:W-:Y:S01]  /*12a90*/  STL.64 [R1+0x660], R246 ;  /* 0x000660f601007387 */ /* 0x0003e20000100a00 */
[----:B------:R-:W-:-:S03]  /*12aa0*/  VIADD R0, R240, 0xfffffffa ;  /* 0xfffffffaf0007836 */ /* 0x000fc60000000000 */
[----:B------:R1:W-:Y:S01]  /*12ab0*/  LDGSTS.E [R241+0x23100], desc[UR34][R246.64], !P4 ;  /* 0x23100000f6f17fae */ /* 0x0003e2000e1a1022 */
[----:B------:R-:W4:Y:S01]  /*12ac0*/  LDC R240, c[0x0][0x3a0] ;  /* 0x0000e800fff07b82 */ /* 0x000f220000000800 */
[C---:B--2---:R-:W-:Y:S02]  /*12ad0*/  IMAD.WIDE R248, R2.reuse, 0x4, R4 ;  /* 0x0000000402f87825 */ /* 0x044fe400078e0204 */
[----:B------:R2:W-:Y:S04]  /*12ae0*/  STL.64 [R1+0x668], R242 ;  /* 0x000668f201007387 */ /* 0x0005e80000100a00 */
[----:B------:R2:W-:Y:S01]  /*12af0*/  LDGSTS.E [R241+0x23200], desc[UR34][R242.64], !P4 ;  /* 0x23200000f2f17fae */ /* 0x0005e2000e1a1022 */
[----:B-1----:R-:W-:-:S03]  /*12b00*/  IMAD.WIDE R246, R2, 0x4, R10 ;  /* 0x0000000402f67825 */ /* 0x002fc600078e020a */
[----:B------:R1:W-:Y:S04]  /*12b10*/  STL.64 [R1+0x670], R236 ;  /* 0x000670ec01007387 */ /* 0x0003e80000100a00 */
[----:B------:R1:W-:Y:S01]  /*12b20*/  LDGSTS.E [R241+0x23300], desc[UR34][R236.64], !P4 ;  /* 0x23300000ecf17fae */ /* 0x0003e2000e1a1022 */
[----:B------:R-:W-:Y:S01]  /*12b30*/  ISETP.GE.U32.AND P4, PT, R0, 0x7fffffdb, PT ;  /* 0x7fffffdb0000780c */ /* 0x000fe20003f86070 */
[----:B--2---:R-:W-:Y:S02]  /*12b40*/  IMAD.WIDE R242, R2, 0x4, R8 ;  /* 0x0000000402f27825 */ /* 0x004fe400078e0208 */
[----:B------:R2:W-:Y:S02]  /*12b50*/  STL.64 [R1+0x4d8], R248 ;  /* 0x0004d8f801007387 */ /* 0x0005e40000100a00 */
[----:B------:R-:W-:-:S02]  /*12b60*/  IMAD R0, R238, 0x14, RZ ;  /* 0x00000014ee007824 */ /* 0x000fc400078e02ff */
[----:B------:R2:W-:Y:S01]  /*12b70*/  LDGSTS.E [R241+0x24000], desc[UR34][R248.64], !P1 ;  /* 0x24000000f8f17fae */ /* 0x0005e2000c9a1022 */
[----:B-1----:R-:W-:-:S03]  /*12b80*/  IMAD.WIDE R236, R2, 0x4, R6 ;  /* 0x0000000402ec7825 */ /* 0x002fc600078e0206 */
[----:B------:R1:W-:Y:S01]  /*12b90*/  STL.64 [R1+0x6c0], R246 ;  /* 0x0006c0f601007387 */ /* 0x0003e20000100a00 */
[----:B------:R-:W-:-:S03]  /*12ba0*/  VIADD R2, R3, 0xfffffff6 ;  /* 0xfffffff603027836 */ /* 0x000fc60000000000 */
[----:B------:R1:W-:Y:S01]  /*12bb0*/  LDGSTS.E [R241+0x24100], desc[UR34][R246.64], !P1 ;  /* 0x24100000f6f17fae */ /* 0x0003e2000c9a1022 */
[----:B------:R-:W4:Y:S03]  /*12bc0*/  LDC R3, c[0x0][0x3a0] ;  /* 0x0000e800ff037b82 */ /* 0x000f260000000800 */
[----:B------:R3:W-:Y:S01]  /*12bd0*/  STL.64 [R1+0x6c8], R242 ;  /* 0x0006c8f201007387 */ /* 0x0007e20000100a00 */
[----:B--2---:R-:W-:-:S03]  /*12be0*/  IMAD.WIDE R248, R0, 0x4, R4 ;  /* 0x0000000400f87825 */ /* 0x004fc600078e0204 */
[----:B------:R3:W-:Y:S04]  /*12bf0*/  LDGSTS.E [R241+0x24200], desc[UR34][R242.64], !P1 ;  /* 0x24200000f2f17fae */ /* 0x0007e8000c9a1022 */
[----:B------:R2:W-:Y:S01]  /*12c00*/  STL.64 [R1+0x6d0], R236 ;  /* 0x0006d0ec01007387 */ /* 0x0005e20000100a00 */
[----:B-1----:R-:W-:-:S03]  /*12c10*/  IMAD.WIDE R246, R0, 0x4, R10 ;  /* 0x0000000400f67825 */ /* 0x002fc600078e020a */
[----:B------:R2:W-:Y:S01]  /*12c20*/  LDGSTS.E [R241+0x24300], desc[UR34][R236.64], !P1 ;  /* 0x24300000ecf17fae */ /* 0x0005e2000c9a1022 */
[----:B------:R-:W-:Y:S01]  /*12c30*/  ISETP.GE.U32.AND P1, PT, R2, 0x7fffffd7, PT ;  /* 0x7fffffd70200780c */ /* 0x000fe20003f26070 */
[----:B---3--:R-:W-:Y:S02]  /*12c40*/  IMAD.WIDE R242, R0, 0x4, R8 ;  /* 0x0000000400f27825 */ /* 0x008fe400078e0208 */
[----:B------:R1:W-:Y:S02]  /*12c50*/  STL.64 [R1+0x4f8], R248 ;  /* 0x0004f8f801007387 */ /* 0x0003e40000100a00 */
[----:B------:R-:W-:Y:S02]  /*12c60*/  IMAD R2, R238, 0x18, RZ ;  /* 0x00000018ee027824 */ /* 0x000fe400078e02ff */
[----:B------:R1:W-:Y:S01]  /*12c70*/  LDGSTS.E [R241+0x25000], desc[UR34][R248.64], !P2 ;  /* 0x25000000f8f17fae */ /* 0x0003e2000d1a1022 */
[----:B--2---:R-:W-:-:S03]  /*12c80*/  IMAD.WIDE R236, R0, 0x4, R6 ;  /* 0x0000000400ec7825 */ /* 0x004fc600078e0206 */
[----:B------:R2:W-:Y:S01]  /*12c90*/  STL.64 [R1+0x720], R246 ;  /* 0x000720f601007387 */ /* 0x0005e20000100a00 */
[----:B------:R-:W-:-:S03]  /*12ca0*/  VIADD R0, R239, 0xfffffff2 ;  /* 0xfffffff2ef007836 */ /* 0x000fc60000000000 */
[----:B------:R2:W-:Y:S01]  /*12cb0*/  LDGSTS.E [R241+0x25100], desc[UR34][R246.64], !P2 ;  /* 0x25100000f6f17fae */ /* 0x0005e2000d1a1022 */
[----:B------:R-:W3:Y:S01]  /*12cc0*/  LDC R239, c[0x0][0x3a0] ;  /* 0x0000e800ffef7b82 */ /* 0x000ee20000000800 */
[C---:B-1----:R-:W-:Y:S02]  /*12cd0*/  IMAD.WIDE R248, R2.reuse, 0x4, R4 ;  /* 0x0000000402f87825 */ /* 0x042fe400078e0204 */
[----:B------:R1:W-:Y:S04]  /*12ce0*/  STL.64 [R1+0x728], R242 ;  /* 0x000728f201007387 */ /* 0x0003e80000100a00 */
[----:B------:R1:W-:Y:S01]  /*12cf0*/  LDGSTS.E [R241+0x25200], desc[UR34][R242.64], !P2 ;  /* 0x25200000f2f17fae */ /* 0x0003e2000d1a1022 */
[----:B--2---:R-:W-:-:S03]  /*12d00*/  IMAD.WIDE R246, R2, 0x4, R10 ;  /* 0x0000000402f67825 */ /* 0x004fc600078e020a */
[----:B------:R2:W-:Y:S04]  /*12d10*/  STL.64 [R1+0x730], R236 ;  /* 0x000730ec01007387 */ /* 0x0005e80000100a00 */
[----:B------:R2:W-:Y:S01]  /*12d20*/  LDGSTS.E [R241+0x25300], desc[UR34][R236.64], !P2 ;  /* 0x25300000ecf17fae */ /* 0x0005e2000d1a1022 */
[----:B------:R-:W-:Y:S01]  /*12d30*/  ISETP.GE.U32.AND P2, PT, R0, 0x7fffffd3, PT ;  /* 0x7fffffd30000780c */ /* 0x000fe20003f46070 */
[----:B-1----:R-:W-:Y:S02]  /*12d40*/  IMAD.WIDE R242, R2, 0x4, R8 ;  /* 0x0000000402f27825 */ /* 0x002fe400078e0208 */
[----:B------:R1:W-:Y:S02]  /*12d50*/  STL.64 [R1+0x518], R248 ;  /* 0x000518f801007387 */ /* 0x0003e40000100a00 */
[----:B------:R-:W-:-:S02]  /*12d60*/  IMAD R0, R238, 0x1c, RZ ;  /* 0x0000001cee007824 */ /* 0x000fc400078e02ff */
[----:B------:R1:W-:Y:S01]  /*12d70*/  LDGSTS.E [R241+0x26000], desc[UR34][R248.64], !P3 ;  /* 0x26000000f8f17fae */ /* 0x0003e2000d9a1022 */
[----:B--2---:R-:W-:-:S03]  /*12d80*/  IMAD.WIDE R236, R2, 0x4, R6 ;  /* 0x0000000402ec7825 */ /* 0x004fc600078e0206 */
[----:B------:R2:W-:Y:S04]  /*12d90*/  STL.64 [R1+0x778], R246 ;  /* 0x000778f601007387 */ /* 0x0005e80000100a00 */
[----:B------:R2:W-:Y:S01]  /*12da0*/  LDGSTS.E [R241+0x26100], desc[UR34][R246.64], !P3 ;  /* 0x26100000f6f17fae */ /* 0x0005e2000d9a1022 */
[----:B----4-:R-:W-:-:S03]  /*12db0*/  VIADD R2, R240, 0xffffffee ;  /* 0xffffffeef0027836 */ /* 0x010fc60000000000 */
[----:B------:R4:W-:Y:S01]  /*12dc0*/  STL.64 [R1+0x780], R242 ;  /* 0x000780f201007387 */ /* 0x0009e20000100a00 */
[----:B-1----:R-:W-:-:S03]  /*12dd0*/  IMAD.WIDE R248, R0, 0x4, R10 ;  /* 0x0000000400f87825 */ /* 0x002fc600078e020a */
[----:B------:R4:W-:Y:S04]  /*12de0*/  LDGSTS.E [R241+0x26200], desc[UR34][R242.64], !P3 ;  /* 0x26200000f2f17fae */ /* 0x0009e8000d9a1022 */
[----:B------:R1:W-:Y:S04]  /*12df0*/  STL.64 [R1+0x788], R236 ;  /* 0x000788ec01007387 */ /* 0x0003e80000100a00 */
[----:B------:R1:W-:Y:S01]  /*12e00*/  LDGSTS.E [R241+0x26300], desc[UR34][R236.64], !P3 ;  /* 0x26300000ecf17fae */ /* 0x0003e2000d9a1022 */
[----:B--2---:R-:W-:Y:S01]  /*12e10*/  IMAD.WIDE R246, R0, 0x4, R8 ;  /* 0x0000000400f67825 */ /* 0x004fe200078e0208 */
[----:B------:R-:W-:-:S02]  /*12e20*/  LOP3.LUT R240, R244, 0x20, RZ, 0x3c, !PT ;  /* 0x00000020f4f07812 */ /* 0x000fc400078e3cff */
[----:B------:R-:W-:Y:S01]  /*12e30*/  ISETP.GE.U32.AND P3, PT, R2, 0x7fffffcf, PT ;  /* 0x7fffffcf0200780c */ /* 0x000fe20003f66070 */
[----:B----4-:R-:W-:-:S04]  /*12e40*/  IMAD.WIDE R242, R0, 0x4, R6 ;  /* 0x0000000400f27825 */ /* 0x010fc800078e0206 */
[----:B-1----:R-:W-:-:S04]  /*12e50*/  IMAD.WIDE R236, R0, 0x4, R4 ;  /* 0x0000000400ec7825 */ /* 0x002fc800078e0204 */
[----:B------:R-:W-:Y:S01]  /*12e60*/  VIADD R2, R3, 0xffffffea ;  /* 0xffffffea03027836 */ /* 0x000fe20000000000 */
[----:B------:R1:W-:Y:S01]  /*12e70*/  STL.64 [R1+0x540], R236 ;  /* 0x000540ec01007387 */ /* 0x0003e20000100a00 */
[----:B------:R-:W-:-:S03]  /*12e80*/  VIADD R0, R240, UR5 ;  /* 0x00000005f0007c36 */ /* 0x000fc60008000000 */
[----:B------:R2:W-:Y:S01]  /*12e90*/  STL.64 [R1+0x7d8], R248 ;  /* 0x0007d8f801007387 */ /* 0x0005e20000100a00 */
[----:B---3--:R-:W-:Y:S02]  /*12ea0*/  VIADD R3, R239, 0xffffffe6 ;  /* 0xffffffe6ef037836 */ /* 0x008fe40000000000 */
[----:B------:R-:W3:Y:S01]  /*12eb0*/  LDC R239, c[0x0][0x3a0] ;  /* 0x0000e800ffef7b82 */ /* 0x000ee20000000800 */
[----:B------:R-:W-:Y:S04]  /*12ec0*/  LDGSTS.E [R241+0x27000], desc[UR34][R236.64], !P6 ;  /* 0x27000000ecf17fae */ /* 0x000fe8000f1a1022 */
[----:B------:R2:W-:Y:S04]  /*12ed0*/  LDGSTS.E [R241+0x27100], desc[UR34][R248.64], !P6 ;  /* 0x27100000f8f17fae */ /* 0x0005e8000f1a1022 */
[----:B------:R4:W-:Y:S04]  /*12ee0*/  LDGSTS.E [R241+0x27200], desc[UR34][R246.64], !P6 ;  /* 0x27200000f6f17fae */ /* 0x0009e8000f1a1022 */
[----:B-1----:R-:W3:Y:S04]  /*12ef0*/  LDL.LU.64 R236, [R1+0x3b58] ;  /* 0x003b580001ec7983 */ /* 0x002ee80000300a00 */
[----:B------:R4:W-:Y:S01]  /*12f00*/  STL.64 [R1+0x7e0], R246 ;  /* 0x0007e0f601007387 */ /* 0x0009e20000100a00 */
[----:B--2---:R-:W-:-:S03]  /*12f10*/  IMAD.WIDE R248, R238, 0x4, R4 ;  /* 0x00000004eef87825 */ /* 0x004fc600078e0204 */
[----:B------:R1:W-:Y:S04]  /*12f20*/  STL.64 [R1+0x7f0], R242 ;  /* 0x0007f0f201007387 */ /* 0x0003e80000100a00 */
[----:B------:R1:W-:Y:S01]  /*12f30*/  LDGSTS.E [R241+0x27300], desc[UR34][R242.64], !P6 ;  /* 0x27300000f2f17fae */ /* 0x0003e2000f1a1022 */
[----:B------:R-:W-:Y:S01]  /*12f40*/  ISETP.GE.U32.AND P6, PT, R2, 0x7fffffcb, PT ;  /* 0x7fffffcb0200780c */ /* 0x000fe20003fc6070 */
[C---:B----4-:R-:W-:Y:S02]  /*12f50*/  IMAD.WIDE R246, R238.reuse, 0x4, R10 ;  /* 0x00000004eef67825 */ /* 0x050fe400078e020a */
[----:B------:R2:W-:Y:S02]  /*12f60*/  LDGSTS.E [R0+0x20400], desc[UR34][R248.64], !P5 ;  /* 0x20400000f8007fae */ /* 0x0005e4000e9a1022 */
[----:B------:R-:W-:-:S02]  /*12f70*/  IMAD R2, R238, 0x5, RZ ;  /* 0x00000005ee027824 */ /* 0x000fc400078e02ff */
[----:B------:R4:W-:Y:S01]  /*12f80*/  LDGSTS.E [R0+0x20500], desc[UR34][R246.64], !P5 ;  /* 0x20500000f6007fae */ /* 0x0009e2000e9a1022 */
[----:B-1----:R-:W-:-:S04]  /*12f90*/  IMAD.WIDE R242, R238, 0x4, R8 ;  /* 0x00000004eef27825 */ /* 0x002fc800078e0208 */
[----:B------:R-:W-:Y:S01]  /*12fa0*/  IMAD.WIDE R240, R238, 0x4, R6 ;  /* 0x00000004eef07825 */ /* 0x000fe200078e0206 */
[----:B------:R2:W-:Y:S04]  /*12fb0*/  STL.64 [R1+0x460], R248 ;  /* 0x000460f801007387 */ /* 0x0005e80000100a00 */
[----:B------:R1:W-:Y:S04]  /*12fc0*/  LDGSTS.E [R0+0x20600], desc[UR34][R242.64], !P5 ;  /* 0x20600000f2007fae */ /* 0x0003e8000e9a1022 */
[----:B------:R4:W-:Y:S04]  /*12fd0*/  STL.64 [R1+0x558], R246 ;  /* 0x000558f601007387 */ /* 0x0009e80000100a00 */
[----:B------:R1:W-:Y:S01]  /*12fe0*/  LDGSTS.E [R0+0x20700], desc[UR34][R240.64], !P5 ;  /* 0x20700000f0007fae */ /* 0x0003e2000e9a1022 */
[----:B--2---:R-:W-:Y:S01]  /*12ff0*/  IMAD.WIDE R248, R2, 0x4, R4 ;  /* 0x0000000402f87825 */ /* 0x004fe200078e0204 */
[----:B------:R-:W-:-:S02]  /*13000*/  ISETP.GE.U32.AND P5, PT, R3, 0x7fffffc7, PT ;  /* 0x7fffffc70300780c */ /* 0x000fc40003fa6070 */
[----:B------:R1:W-:Y:S01]  /*13010*/  STL.64 [R1+0x560], R242 ;  /* 0x000560f201007387 */ /* 0x0003e20000100a00 */
[----:B------:R-:W-:Y:S02]  /*13020*/  IMAD R3, R238, 0x9, RZ ;  /* 0x00000009ee037824 */ /* 0x000fe400078e02ff */
[C---:B----4-:R-:W-:Y:S01]  /*13030*/  IMAD.WIDE R246, R2.reuse, 0x4, R10 ;  /* 0x0000000402f67825 */ /* 0x050fe200078e020a */
[----:B------:R2:W-:Y:S04]  /*13040*/  STL.64 [R1+0x568], R240 ;  /* 0x000568f001007387 */ /* 0x0005e80000100a00 */
[----:B------:R4:W-:Y:S01]  /*13050*/  STL.64 [R1+0x480], R248 ;  /* 0x000480f801007387 */ /* 0x0009e20000100a00 */
[----:B-1----:R-:W-:-:S03]  /*13060*/  IMAD.WIDE R242, R2, 0x4, R8 ;  /* 0x0000000402f27825 */ /* 0x002fc600078e0208 */
[----:B------:R4:W-:Y:S01]  /*13070*/  LDGSTS.E [R0+0x21400], desc[UR34][R248.64], !P4 ;  /* 0x21400000f8007fae */ /* 0x0009e2000e1a1022 */
[----:B--2---:R-:W-:-:S03]  /*13080*/  IMAD.WIDE R240, R2, 0x4, R6 ;  /* 0x0000000402f07825 */ /* 0x004fc600078e0206 */
[----:B------:R1:W-:Y:S01]  /*13090*/  STL.64 [R1+0x5b8], R246 ;  /* 0x0005b8f601007387 */ /* 0x0003e20000100a00 */
[----:B------:R-:W-:-:S03]  /*130a0*/  VIADD R2, R250, 0xffffffe2 ;  /* 0xffffffe2fa027836 */ /* 0x000fc60000000000 */
[----:B------:R1:W-:Y:S01]  /*130b0*/  LDGSTS.E [R0+0x21500], desc[UR34][R246.64], !P4 ;  /* 0x21500000f6007fae */ /* 0x0003e2000e1a1022 */
[----:B------:R-:W2:Y:S01]  /*130c0*/  LDC R250, c[0x0][0x3a0] ;  /* 0x0000e800fffa7b82 */ /* 0x000ea20000000800 */
[C---:B----4-:R-:W-:Y:S02]  /*130d0*/  IMAD.WIDE R248, R3.reuse, 0x4, R4 ;  /* 0x0000000403f87825 */ /* 0x050fe400078e0204 */
[----:B------:R4:W-:Y:S04]  /*130e0*/  STL.64 [R1+0x5c0], R242 ;  /* 0x0005c0f201007387 */ /* 0x0009e80000100a00 */
[----:B------:R4:W-:Y:S01]  /*130f0*/  LDGSTS.E [R0+0x21600], desc[UR34][R242.64], !P4 ;  /* 0x21600000f2007fae */ /* 0x0009e2000e1a1022 */
[----:B-1----:R-:W-:-:S03]  /*13100*/  IMAD.WIDE R246, R3, 0x4, R10 ;  /* 0x0000000403f67825 */ /* 0x002fc600078e020a */
[----:B------:R1:W-:Y:S04]  /*13110*/  STL.64 [R1+0x5c8], R240 ;  /* 0x0005c8f001007387 */ /* 0x0003e80000100a00 */
[----:B------:R1:W-:Y:S01]  /*13120*/  LDGSTS.E [R0+0x21700], desc[UR34][R240.64], !P4 ;  /* 0x21700000f0007fae */ /* 0x0003e2000e1a1022 */
[----:B------:R-:W-:Y:S01]  /*13130*/  ISETP.GE.U32.AND P4, PT, R2, 0x7fffffc3, PT ;  /* 0x7fffffc30200780c */ /* 0x000fe20003f86070 */
[----:B----4-:R-:W-:Y:S02]  /*13140*/  IMAD.WIDE R242, R3, 0x4, R8 ;  /* 0x0000000403f27825 */ /* 0x010fe400078e0208 */
[----:B------:R4:W-:Y:S02]  /*13150*/  LDGSTS.E [R0+0x22400], desc[UR34][R248.64], !P1 ;  /* 0x22400000f8007fae */ /* 0x0009e4000c9a1022 */
[----:B------:R-:W-:-:S02]  /*13160*/  IMAD R2, R238, 0xd, RZ ;  /* 0x0000000dee027824 */ /* 0x000fc400078e02ff */
[----:B------:R2:W-:Y:S01]  /*13170*/  LDGSTS.E [R0+0x22500], desc[UR34][R246.64], !P1 ;  /* 0x22500000f6007fae */ /* 0x0005e2000c9a1022 */
[----:B-1----:R-:W-:-:S03]  /*13180*/  IMAD.WIDE R240, R3, 0x4, R6 ;  /* 0x0000000403f07825 */ /* 0x002fc600078e0206 */
[----:B------:R4:W-:Y:S01]  /*13190*/  STL.64 [R1+0x4a0], R248 ;  /* 0x0004a0f801007387 */ /* 0x0009e20000100a00 */
[----:B------:R-:W-:-:S03]  /*131a0*/  VIADD R3, R245, 0xfffffffd ;  /* 0xfffffffdf5037836 */ /* 0x000fc60000000000 */
[----:B------:R1:W-:Y:S01]  /*131b0*/  LDGSTS.E [R0+0x22600], desc[UR34][R242.64], !P1 ;  /* 0x22600000f2007fae */ /* 0x0003e2000c9a1022 */
[----:B------:R-:W3:Y:S03]  /*131c0*/  LDC R245, c[0x0][0x3a0] ;  /* 0x0000e800fff57b82 */ /* 0x000ee60000000800 */
[----:B------:R2:W-:Y:S04]  /*131d0*/  STL.64 [R1+0x618], R246 ;  /* 0x000618f601007387 */ /* 0x0005e80000100a00 */
[----:B------:R1:W-:Y:S01]  /*131e0*/  LDGSTS.E [R0+0x22700], desc[UR34][R240.64], !P1 ;  /* 0x22700000f0007fae */ /* 0x0003e2000c9a1022 */
[----:B----4-:R-:W-:Y:S01]  /*131f0*/  IMAD.WIDE R248, R2, 0x4, R4 ;  /* 0x0000000402f87825 */ /* 0x010fe200078e0204 */
[----:B------:R-:W-:-:S02]  /*13200*/  ISETP.GE.U32.AND P1, PT, R3, 0x7fffffde, PT ;  /* 0x7fffffde0300780c */ /* 0x000fc40003f26070 */
[----:B------:R1:W-:Y:S01]  /*13210*/  STL.64 [R1+0x620], R242 ;  /* 0x000620f201007387 */ /* 0x0003e20000100a00 */
[----:B------:R-:W-:Y:S02]  /*13220*/  IMAD R3, R238, 0x11, RZ ;  /* 0x00000011ee037824 */ /* 0x000fe400078e02ff */
[C---:B--2---:R-:W-:Y:S01]  /*13230*/  IMAD.WIDE R246, R2.reuse, 0x4, R10 ;  /* 0x0000000402f67825 */ /* 0x044fe200078e020a */
[----:B------:R2:W-:Y:S04]  /*13240*/  STL.64 [R1+0x628], R240 ;  /* 0x000628f001007387 */ /* 0x0005e80000100a00 */
[----:B------:R4:W-:Y:S01]  /*13250*/  STL.64 [R1+0x4c8], R248 ;  /* 0x0004c8f801007387 */ /* 0x0009e20000100a00 */
[----:B-1----:R-:W-:-:S03]  /*13260*/  IMAD.WIDE R242, R2, 0x4, R8 ;  /* 0x0000000402f27825 */ /* 0x002fc600078e0208 */
[----:B------:R4:W-:Y:S01]  /*13270*/  LDGSTS.E [R0+0x23400], desc[UR34][R248.64], !P2 ;  /* 0x23400000f8007fae */ /* 0x0009e2000d1a1022 */
[----:B--2---:R-:W-:-:S03]  /*13280*/  IMAD.WIDE R240, R2, 0x4, R6 ;  /* 0x0000000402f07825 */ /* 0x004fc600078e0206 */
[----:B------:R1:W-:Y:S01]  /*13290*/  STL.64 [R1+0x678], R246 ;  /* 0x000678f601007387 */ /* 0x0003e20000100a00 */
[----:B---3--:R-:W-:-:S03]  /*132a0*/  VIADD R2, R239, 0xfffffff9 ;  /* 0xfffffff9ef027836 */ /* 0x008fc60000000000 */
        /* <DEDUP_REMOVED lines=9> */
[----:B---3--:R-:W-:Y:S02]  /*13340*/  IMAD.WIDE R242, R3, 0x4, R8 ;  /* 0x0000000403f27825 */ /* 0x008fe400078e0208 */
[----:B------:R3:W-:Y:S02]  /*13350*/  LDGSTS.E [R0+0x24400], desc[UR34][R248.64], !P3 ;  /* 0x24400000f8007fae */ /* 0x0007e4000d9a1022 */
[----:B------:R-:W-:-:S02]  /*13360*/  IMAD R2, R238, 0x15, RZ ;  /* 0x00000015ee027824 */ /* 0x000fc400078e02ff */
[----:B------:R4:W-:Y:S01]  /*13370*/  LDGSTS.E [R0+0x24500], desc[UR34][R246.64], !P3 ;  /* 0x24500000f6007fae */ /* 0x0009e2000d9a1022 */
[----:B-1----:R-:W-:-:S03]  /*13380*/  IMAD.WIDE R240, R3, 0x4, R6 ;  /* 0x0000000403f07825 */ /* 0x002fc600078e0206 */
[----:B------:R3:W-:Y:S01]  /*13390*/  STL.64 [R1+0x4e8], R248 ;  /* 0x0004e8f801007387 */ /* 0x0007e20000100a00 */
[----:B------:R-:W-:-:S03]  /*133a0*/  VIADD R3, R251, 0xfffffff5 ;  /* 0xfffffff5fb037836 */ /* 0x000fc60000000000 */
[----:B------:R1:W-:Y:S04]  /*133b0*/  LDGSTS.E [R0+0x24600], desc[UR34][R242.64], !P3 ;  /* 0x24600000f2007fae */ /* 0x0003e8000d9a1022 */
[----:B------:R4:W-:Y:S04]  /*133c0*/  STL.64 [R1+0x6d8], R246 ;  /* 0x0006d8f601007387 */ /* 0x0009e80000100a00 */
[----:B------:R1:W-:Y:S01]  /*133d0*/  LDGSTS.E [R0+0x24700], desc[UR34][R240.64], !P3 ;  /* 0x24700000f0007fae */ /* 0x0003e2000d9a1022 */
[----:B---3--:R-:W-:Y:S01]  /*133e0*/  IMAD.WIDE R248, R2, 0x4, R4 ;  /* 0x0000000402f87825 */ /* 0x008fe200078e0204 */
        /* <DEDUP_REMOVED lines=8> */
[----:B---3--:R-:W-:-:S03]  /*13470*/  IMAD.WIDE R240, R2, 0x4, R6 ;  /* 0x0000000402f07825 */ /* 0x008fc600078e0206 */
[----:B------:R1:W-:Y:S01]  /*13480*/  STL.64 [R1+0x738], R246 ;  /* 0x000738f601007387 */ /* 0x0003e20000100a00 */
[----:B------:R-:W-:-:S03]  /*13490*/  VIADD R2, R250, 0xfffffff1 ;  /* 0xfffffff1fa027836 */ /* 0x000fc60000000000 */
[----:B------:R1:W-:Y:S01]  /*134a0*/  LDGSTS.E [R0+0x25500], desc[UR34][R246.64], !P6 ;  /* 0x25500000f6007fae */ /* 0x0003e2000f1a1022 */
[----:B----4-:R-:W-:-:S03]  /*134b0*/  IMAD.WIDE R248, R3, 0x4, R4 ;  /* 0x0000000403f87825 */ /* 0x010fc600078e0204 */
        /* <DEDUP_REMOVED lines=8> */
[----:B------:R-:W-:-:S02]  /*13540*/  VIADD R2, R245, 0xffffffed ;  /* 0xffffffedf5027836 */ /* 0x000fc40000000000 */
[----:B------:R4:W-:Y:S01]  /*13550*/  LDGSTS.E [R0+0x26500], desc[UR34][R246.64], !P5 ;  /* 0x26500000f6007fae */ /* 0x0009e2000e9a1022 */
[----:B--2---:R-:W-:Y:S01]  /*13560*/  VIADD R239, R239, 0xffffffe9 ;  /* 0xffffffe9efef7836 */ /* 0x004fe20000000000 */
[----:B------:R-:W2:Y:S01]  /*13570*/  LDC R245, c[0x0][0x3a0] ;  /* 0x0000e800fff57b82 */ /* 0x000ea20000000800 */
[----:B-1----:R-:W-:Y:S01]  /*13580*/  IMAD.WIDE R240, R3, 0x4, R6 ;  /* 0x0000000403f07825 */ /* 0x002fe200078e0206 */
[----:B------:R1:W-:Y:S04]  /*13590*/  LDGSTS.E [R0+0x26600], desc[UR34][R242.64], !P5 ;  /* 0x26600000f2007fae */ /* 0x0003e8000e9a1022 */
[----:B------:R1:W-:Y:S01]  /*135a0*/  LDGSTS.E [R0+0x26700], desc[UR34][R240.64], !P5 ;  /* 0x26700000f0007fae */ /* 0x0003e2000e9a1022 */
[----:B------:R-:W-:Y:S01]  /*135b0*/  ISETP.GE.U32.AND P5, PT, R2, 0x7fffffce, PT ;  /* 0x7fffffce0200780c */ /* 0x000fe20003fa6070 */
[----:B------:R-:W-:-:S02]  /*135c0*/  IMAD R2, R238, 0x1d, RZ ;  /* 0x0000001dee027824 */ /* 0x000fc400078e02ff */
[----:B------:R3:W-:Y:S04]  /*135d0*/  STL.64 [R1+0x528], R248 ;  /* 0x000528f801007387 */ /* 0x0007e80000100a00 */
[----:B------:R4:W-:Y:S01]  /*135e0*/  STL.64 [R1+0x798], R246 ;  /* 0x000798f601007387 */ /* 0x0009e20000100a00 */
[----:B------:R-:W-:-:S03]  /*135f0*/  IMAD.WIDE R250, R2, 0x4, R10 ;  /* 0x0000000402fa7825 */ /* 0x000fc600078e020a */
[----:B------:R1:W-:Y:S04]  /*13600*/  STL.64 [R1+0x7b0], R242 ;  /* 0x0007b0f201007387 */ /* 0x0003e80000100a00 */
[----:B------:R3:W-:Y:S02]  /*13610*/  STL.64 [R1+0x7b8], R240 ;  /* 0x0007b8f001007387 */ /* 0x0007e40000100a00 */
[----:B---3--:R-:W-:-:S04]  /*13620*/  IMAD.WIDE R248, R2, 0x4, R8 ;  /* 0x0000000402f87825 */ /* 0x008fc800078e0208 */
[----:B----4-:R-:W-:Y:S01]  /*13630*/  IMAD.WIDE R246, R2, 0x4, R6 ;  /* 0x0000000402f67825 */ /* 0x010fe200078e0206 */
[----:B-1----:R-:W-:-:S03]  /*13640*/  LOP3.LUT R242, R244, 0x40, RZ, 0x3c, !PT ;  /* 0x00000040f4f27812 */ /* 0x002fc600078e3cff */
[----:B------:R-:W-:-:S04]  /*13650*/  IMAD.WIDE R240, R2, 0x4, R4 ;  /* 0x0000000402f07825 */ /* 0x000fc800078e0204 */
[----:B------:R-:W-:Y:S01]  /*13660*/  IMAD.SHL.U32 R3, R238, 0x2, RZ ;  /* 0x00000002ee037824 */ /* 0x000fe200078e00ff */
[----:B------:R1:W-:Y:S01]  /*13670*/  STL.64 [R1+0x548], R240 ;  /* 0x000548f001007387 */ /* 0x0003e20000100a00 */
[----:B------:R-:W-:-:S03]  /*13680*/  VIADD R2, R242, UR5 ;  /* 0x00000005f2027c36 */ /* 0x000fc60008000000 */
[----:B------:R-:W-:Y:S04]  /*13690*/  LDGSTS.E [R0+0x27400], desc[UR34][R240.64], !P4 ;  /* 0x27400000f0007fae */ /* 0x000fe8000e1a1022 */
[----:B------:R3:W-:Y:S04]  /*136a0*/  STL.64 [R1+0x800], R250 ;  /* 0x000800fa01007387 */ /* 0x0007e80000100a00 */
[----:B------:R3:W-:Y:S04]  /*136b0*/  LDGSTS.E [R0+0x27500], desc[UR34][R250.64], !P4 ;  /* 0x27500000fa007fae */ /* 0x0007e8000e1a1022 */
[----:B-1----:R-:W4:Y:S04]  /*136c0*/  LDL.LU.64 R240, [R1+0x3b50] ;  /* 0x003b500001f07983 */ /* 0x002f280000300a00 */
[----:B------:R1:W-:Y:S01]  /*136d0*/  LDGSTS.E [R0+0x27600], desc[UR34][R248.64], !P4 ;  /* 0x27600000f8007fae */ /* 0x0003e2000e1a1022 */
[----:B------:R-:W-:-:S03]  /*136e0*/  IMAD.WIDE R242, R3, 0x4, R6 ;  /* 0x0000000403f27825 */ /* 0x000fc600078e0206 */
[----:B------:R1:W-:Y:S01]  /*136f0*/  STL.64 [R1+0x808], R248 ;  /* 0x000808f801007387 */ /* 0x0003e20000100a00 */
[----:B---3--:R-:W-:-:S03]  /*13700*/  IMAD.WIDE R250, R3, 0x4, R4 ;  /* 0x0000000403fa7825 */ /* 0x008fc600078e0204 */
[----:B------:R3:W-:Y:S01]  /*13710*/  LDGSTS.E [R0+0x27700], desc[UR34][R246.64], !P4 ;  /* 0x27700000f6007fae */ /* 0x0007e2000e1a1022 */
[----:B------:R-:W-:Y:S01]  /*13720*/  ISETP.GE.U32.AND P4, PT, R239, 0x7fffffca, PT ;  /* 0x7fffffcaef00780c */ /* 0x000fe20003f86070 */
[----:B------:R-:W-:Y:S02]  /*13730*/  IMAD R239, R238, 0x6, RZ ;  /* 0x00000006eeef7824 */ /* 0x000fe400078e02ff */
[----:B------:R3:W-:Y:S01]  /*13740*/  STL.64 [R1+0x810], R246 ;  /* 0x000810f601007387 */ /* 0x0007e20000100a00 */
[----:B-1----:R-:W-:-:S03]  /*13750*/  IMAD.WIDE R248, R3, 0x4, R10 ;  /* 0x0000000403f87825 */ /* 0x002fc600078e020a */
[----:B------:R1:W-:Y:S04]  /*13760*/  STL.64 [R1+0x468], R250 ;  /* 0x000468fa01007387 */ /* 0x0003e80000100a00 */
[----:B------:R1:W-:Y:S01]  /*13770*/  LDGSTS.E [R2+0x20800], desc[UR34][R250.64], !P1 ;  /* 0x20800000fa027fae */ /* 0x0003e2000c9a1022 */
[----:B---3--:R-:W-:-:S03]  /*13780*/  IMAD.WIDE R246, R3, 0x4, R8 ;  /* 0x0000000403f67825 */ /* 0x008fc600078e0208 */
[----:B------:R3:W-:Y:S01]  /*13790*/  STL.64 [R1+0x570], R248 ;  /* 0x000570f801007387 */ /* 0x0007e20000100a00 */
[----:B------:R-:W-:-:S03]  /*137a0*/  VIADD R3, R252, 0xffffffe5 ;  /* 0xffffffe5fc037836 */ /* 0x000fc60000000000 */
[----:B------:R3:W-:Y:S01]  /*137b0*/  LDGSTS.E [R2+0x20900], desc[UR34][R248.64], !P1 ;  /* 0x20900000f8027fae */ /* 0x0007e2000c9a1022 */
[----:B------:R-:W2:Y:S01]  /*137c0*/  LDC R252, c[0x0][0x3a0] ;  /* 0x0000e800fffc7b82 */ /* 0x000ea20000000800 */
[C---:B-1----:R-:W-:Y:S02]  /*137d0*/  IMAD.WIDE R250, R239.reuse, 0x4, R4 ;  /* 0x00000004effa7825 */ /* 0x042fe400078e0204 */
[----:B------:R1:W-:Y:S04]  /*137e0*/  STL.64 [R1+0x578], R246 ;  /* 0x000578f601007387 */ /* 0x0003e80000100a00 */
[----:B------:R1:W-:Y:S01]  /*137f0*/  LDGSTS.E [R2+0x20a00], desc[UR34][R246.64], !P1 ;  /* 0x20a00000f6027fae */ /* 0x0003e2000c9a1022 */
[----:B---3--:R-:W-:-:S03]  /*13800*/  IMAD.WIDE R248, R239, 0x4, R10 ;  /* 0x00000004eff87825 */ /* 0x008fc600078e020a */
[----:B------:R3:W-:Y:S04]  /*13810*/  STL.64 [R1+0x580], R242 ;  /* 0x000580f201007387 */ /* 0x0007e80000100a00 */
[----:B------:R3:W-:Y:S01]  /*13820*/  LDGSTS.E [R2+0x20b00], desc[UR34][R242.64], !P1 ;  /* 0x20b00000f2027fae */ /* 0x0007e2000c9a1022 */
[----:B------:R-:W-:Y:S01]  /*13830*/  ISETP.GE.U32.AND P1, PT, R3, 0x7fffffc6, PT ;  /* 0x7fffffc60300780c */ /* 0x000fe20003f26070 */
[----:B------:R-:W-:Y:S02]  /*13840*/  IMAD R3, R238, 0xa, RZ ;  /* 0x0000000aee037824 */ /* 0x000fe400078e02ff */
[C---:B-1----:R-:W-:Y:S01]  /*13850*/  IMAD.WIDE R246, R239.reuse, 0x4, R8 ;  /* 0x00000004eff67825 */ /* 0x042fe200078e0208 */
[----:B------:R1:W-:Y:S04]  /*13860*/  STL.64 [R1+0x488], R250 ;  /* 0x000488fa01007387 */ /* 0x0003e80000100a00 */
[----:B------:R1:W-:Y:S01]  /*13870*/  LDGSTS.E [R2+0x21800], desc[UR34][R250.64], !P2 ;  /* 0x21800000fa027fae */ /* 0x0003e2000d1a1022 */
[----:B---3--:R-:W-:-:S03]  /*13880*/  IMAD.WIDE R242, R239, 0x4, R6 ;  /* 0x00000004eff27825 */ /* 0x008fc600078e0206 */
[----:B------:R3:W-:Y:S04]  /*13890*/  STL.64 [R1+0x5d0], R248 ;  /* 0x0005d0f801007387 */ /* 0x0007e80000100a00 */
[----:B------:R3:W-:Y:S04]  /*138a0*/  LDGSTS.E [R2+0x21900], desc[UR34][R248.64], !P2 ;  /* 0x21900000f8027fae */ /* 0x0007e8000d1a1022 */
[----:B------:R2:W-:Y:S01]  /*138b0*/  STL.64 [R1+0x5d8], R246 ;  /* 0x0005d8f601007387 */ /* 0x0005e20000100a00 */
[----:B-1----:R-:W-:-:S03]  /*138c0*/  IMAD.WIDE R250, R3, 0x4, R4 ;  /* 0x0000000403fa7825 */ /* 0x002fc600078e0204 */
[----:B------:R2:W-:Y:S04]  /*138d0*/  LDGSTS.E [R2+0x21a00], desc[UR34][R246.64], !P2 ;  /* 0x21a00000f6027fae */ /* 0x0005e8000d1a1022 */
[----:B------:R1:W-:Y:S01]  /*138e0*/  STL.64 [R1+0x5e0], R242 ;  /* 0x0005e0f201007387 */ /* 0x0003e20000100a00 */
[----:B---3--:R-:W-:-:S03]  /*138f0*/  IMAD.WIDE R248, R3, 0x4, R10 ;  /* 0x0000000403f87825 */ /* 0x008fc600078e020a */
[----:B------:R1:W-:Y:S01]  /*13900*/  LDGSTS.E [R2+0x21b00], desc[UR34][R242.64], !P2 ;  /* 0x21b00000f2027fae */ /* 0x0003e2000d1a1022 */
[----:B--2---:R-:W-:-:S03]  /*13910*/  IMAD.WIDE R246, R3, 0x4, R8 ;  /* 0x0000000403f67825 */ /* 0x004fc600078e0208 */
[----:B------:R2:W-:Y:S01]  /*13920*/  LDGSTS.E [R2+0x22800], desc[UR34][R250.64], !P3 ;  /* 0x22800000fa027fae */ /* 0x0005e2000d9a1022 */
[----:B------:R-:W-:-:S03]  /*13930*/  VIADD R239, R245, 0xffffffe1 ;  /* 0xffffffe1f5ef7836 */ /* 0x000fc60000000000 */
[----:B------:R3:W-:Y:S01]  /*13940*/  LDGSTS.E [R2+0x22900], desc[UR34][R248.64], !P3 ;  /* 0x22900000f8027fae */ /* 0x0007e2000d9a1022 */
[----:B------:R-:W3:Y:S01]  /*13950*/  LDC R245, c[0x0][0x3a0] ;  /* 0x0000e800fff57b82 */ /* 0x000ee20000000800 */
[----:B-1----:R-:W-:Y:S01]  /*13960*/  IMAD.WIDE R242, R3, 0x4, R6 ;  /* 0x0000000403f27825 */ /* 0x002fe200078e0206 */
[----:B------:R-:W-:Y:S01]  /*13970*/  ISETP.GE.U32.AND P2, PT, R239, 0x7fffffc2, PT ;  /* 0x7fffffc2ef00780c */ /* 0x000fe20003f46070 */
[----:B------:R2:W-:Y:S05]  /*13980*/  STL.64 [R1+0x4b0], R250 ;  /* 0x0004b0fa01007387 */ /* 0x0005ea0000100a00 */
[----:B------:R-:W1:Y:S01]  /*13990*/  LDC R3, c[0x0][0x3a0] ;  /* 0x0000e800ff037b82 */ /* 0x000e620000000800 */
[----:B------:R-:W-:Y:S01]  /*139a0*/  IMAD R239, R238, 0xe, RZ ;  /* 0x0000000eeeef7824 */ /* 0x000fe200078e02ff */
[----:B------:R1:W-:Y:S04]  /*139b0*/  LDGSTS.E [R2+0x22a00], desc[UR34][R246.64], !P3 ;  /* 0x22a00000f6027fae */ /* 0x0003e8000d9a1022 */
[----:B------:R3:W-:Y:S01]  /*139c0*/  STL.64 [R1+0x630], R248 ;  /* 0x000630f801007387 */ /* 0x0007e20000100a00 */
[----:B--2---:R-:W-:-:S03]  /*139d0*/  IMAD.WIDE R250, R239, 0x4, R4 ;  /* 0x00000004effa7825 */ /* 0x004fc600078e0204 */
[----:B------:R2:W-:Y:S04]  /*139e0*/  LDGSTS.E [R2+0x22b00], desc[UR34][R242.64], !P3 ;  /* 0x22b00000f2027fae */ /* 0x0005e8000d9a1022 */
[----:B------:R1:W-:Y:S01]  /*139f0*/  STL.64 [R1+0x638], R246 ;  /* 0x000638f601007387 */ /* 0x0003e20000100a00 */
[----:B---3--:R-:W-:-:S04]  /*13a00*/  IMAD.WIDE R248, R239, 0x4, R10 ;  /* 0x00000004eff87825 */ /* 0x008fc800078e020a */
[----:B-1----:R-:W-:Y:S01]  /*13a10*/  VIADD R3, R3, 0xfffffffc ;  /* 0xfffffffc03037836 */ /* 0x002fe20000000000 */
[----:B------:R2:W-:Y:S01]  /*13a20*/  STL.64 [R1+0x648], R242 ;  /* 0x000648f201007387 */ /* 0x0005e20000100a00 */
[----:B------:R-:W-:-:S03]  /*13a30*/  IMAD.WIDE R246, R239, 0x4, R8 ;  /* 0x00000004eff67825 */ /* 0x000fc600078e0208 */
[----:B------:R-:W-:Y:S01]  /*13a40*/  ISETP.GE.U32.AND P3, PT, R3, 0x7fffffdd, PT ;  /* 0x7fffffdd0300780c */ /* 0x000fe20003f66070 */
[----:B------:R-:W-:Y:S01]  /*13a50*/  IMAD R3, R238, 0x12, RZ ;  /* 0x00000012ee037824 */ /* 0x000fe200078e02ff */
[----:B------:R1:W-:Y:S04]  /*13a60*/  STL.64 [R1+0x4d0], R250 ;  /* 0x0004d0fa01007387 */ /* 0x0003e80000100a00 */
        /* <DEDUP_REMOVED lines=13> */
[----:B------:R-:W-:Y:S02]  /*13b40*/  IMAD R239, R238, 0x16, RZ ;  /* 0x00000016eeef7824 */ /* 0x000fe400078e02ff */
[C---:B-1----:R-:W-:Y:S01]  /*13b50*/  IMAD.WIDE R246, R3.reuse, 0x4, R8 ;  /* 0x0000000403f67825 */ /* 0x042fe200078e0208 */
[----:B------:R1:W-:Y:S04]  /*13b60*/  STL.64 [R1+0x4f0], R250 ;  /* 0x0004f0fa01007387 */ /* 0x0003e80000100a00 */
[----:B------:R1:W-:Y:S01]  /*13b70*/  LDGSTS.E [R2+0x24800], desc[UR34][R250.64], !P5 ;  /* 0x24800000fa027fae */ /* 0x0003e2000e9a1022 */
[----:B--2---:R-:W-:-:S03]  /*13b80*/  IMAD.WIDE R242, R3, 0x4, R6 ;  /* 0x0000000403f27825 */ /* 0x004fc600078e0206 */
[----:B------:R2:W-:Y:S04]  /*13b90*/  STL.64 [R1+0x708], R248 ;  /* 0x000708f801007387 */ /* 0x0005e80000100a00 */
[----:B------:R2:W-:Y:S04]  /*13ba0*/  LDGSTS.E [R2+0x24900], desc[UR34][R248.64], !P5 ;  /* 0x24900000f8027fae */ /* 0x0005e8000e9a1022 */
[----:B------:R3:W-:Y:S01]  /*13bb0*/  STL.64 [R1+0x710], R246 ;  /* 0x000710f601007387 */ /* 0x0007e20000100a00 */
[----:B-1----:R-:W-:-:S03]  /*13bc0*/  IMAD.WIDE R250, R239, 0x4, R4 ;  /* 0x00000004effa7825 */ /* 0x002fc600078e0204 */
[----:B------:R3:W-:Y:S04]  /*13bd0*/  LDGSTS.E [R2+0x24a00], desc[UR34][R246.64], !P5 ;  /* 0x24a00000f6027fae */ /* 0x0007e8000e9a1022 */
[----:B------:R1:W-:Y:S01]  /*13be0*/  STL.64 [R1+0x718], R242 ;  /* 0x000718f201007387 */ /* 0x0003e20000100a00 */
[----:B--2---:R-:W-:-:S03]  /*13bf0*/  IMAD.WIDE R248, R239, 0x4, R10 ;  /* 0x00000004eff87825 */ /* 0x004fc600078e020a */
[----:B------:R1:W-:Y:S01]  /*13c00*/  LDGSTS.E [R2+0x24b00], desc[UR34][R242.64], !P5 ;  /* 0x24b00000f2027fae */ /* 0x0003e2000e9a1022 */
[----:B---3--:R-:W-:-:S04]  /*13c10*/  IMAD.WIDE R246, R239, 0x4, R8 ;  /* 0x00000004eff67825 */ /* 0x008fc800078e0208 */
[----:B------:R-:W-:Y:S01]  /*13c20*/  VIADD R3, R245, 0xfffffff4 ;  /* 0xfffffff4f5037836 */ /* 0x000fe20000000000 */
[----:B------:R2:W-:Y:S01]  /*13c30*/  STL.64 [R1+0x510], R250 ;  /* 0x000510fa01007387 */ /* 0x0005e20000100a00 */
[----:B------:R-:W3:Y:S01]  /*13c40*/  LDC R245, c[0x0][0x3a0] ;  /* 0x0000e800fff57b82 */ /* 0x000ee20000000800 */
[----:B-1----:R-:W-:Y:S02]  /*13c50*/  IMAD.WIDE R242, R239, 0x4, R6 ;  /* 0x00000004eff27825 */ /* 0x002fe400078e0206 */
[----:B------:R2:W-:Y:S01]  /*13c60*/  LDGSTS.E [R2+0x25800], desc[UR34][R250.64], !P4 ;  /* 0x25800000fa027fae */ /* 0x0005e2000e1a1022 */
[----:B------:R-:W-:-:S04]  /*13c70*/  ISETP.GE.U32.AND P5, PT, R3, 0x7fffffd5, PT ;  /* 0x7fffffd50300780c */ /* 0x000fc80003fa6070 */
[----:B------:R-:W1:Y:S01]  /*13c80*/  LDC R239, c[0x0][0x3a0] ;  /* 0x0000e800ffef7b82 */ /* 0x000e620000000800 */
[----:B------:R-:W-:Y:S01]  /*13c90*/  IMAD R3, R238, 0x1a, RZ ;  /* 0x0000001aee037824 */ /* 0x000fe200078e02ff */
[----:B------:R2:W-:Y:S04]  /*13ca0*/  STL.64 [R1+0x760], R248 ;  /* 0x000760f801007387 */ /* 0x0005e80000100a00 */
[----:B------:R2:W-:Y:S02]  /*13cb0*/  LDGSTS.E [R2+0x25900], desc[UR34][R248.64], !P4 ;  /* 0x25900000f8027fae */ /* 0x0005e4000e1a1022 */
[C---:B--2---:R-:W-:Y:S02]  /*13cc0*/  IMAD.WIDE R250, R3.reuse, 0x4, R4 ;  /* 0x0000000403fa7825 */ /* 0x044fe400078e0204 */
[----:B------:R2:W-:Y:S04]  /*13cd0*/  STL.64 [R1+0x768], R246 ;  /* 0x000768f601007387 */ /* 0x0005e80000100a00 */
[----:B------:R2:W-:Y:S01]  /*13ce0*/  LDGSTS.E [R2+0x25a00], desc[UR34][R246.64], !P4 ;  /* 0x25a00000f6027fae */ /* 0x0005e2000e1a1022 */
[----:B------:R-:W-:-:S03]  /*13cf0*/  IMAD.WIDE R248, R3, 0x4, R10 ;  /* 0x0000000403f87825 */ /* 0x000fc600078e020a */
[----:B------:R1:W-:Y:S04]  /*13d00*/  STL.64 [R1+0x770], R242 ;  /* 0x000770f201007387 */ /* 0x0003e80000100a00 */
[----:B------:R1:W-:Y:S02]  /*13d10*/  LDGSTS.E [R2+0x25b00], desc[UR34][R242.64], !P4 ;  /* 0x25b00000f2027fae */ /* 0x0003e4000e1a1022 */
[----:B-1----:R-:W-:Y:S02]  /*13d20*/  VIADD R239, R239, 0xfffffff0 ;  /* 0xfffffff0efef7836 */ /* 0x002fe40000000000 */
[----:B--2---:R-:W-:Y:S01]  /*13d30*/  IMAD.WIDE R246, R3, 0x4, R8 ;  /* 0x0000000403f67825 */ /* 0x004fe200078e0208 */
[----:B------:R1:W-:Y:S02]  /*13d40*/  STL.64 [R1+0x530], R250 ;  /* 0x000530fa01007387 */ /* 0x0003e40000100a00 */
[----:B------:R-:W-:Y:S01]  /*13d50*/  ISETP.GE.U32.AND P4, PT, R239, 0x7fffffd1, PT ;  /* 0x7fffffd1ef00780c */ /* 0x000fe20003f86070 */
[----:B------:R-:W-:Y:S01]  /*13d60*/  IMAD R239, R238, 0x1e, RZ ;  /* 0x0000001eeeef7824 */ /* 0x000fe200078e02ff */
[----:B------:R1:W-:Y:S01]  /*13d70*/  LDGSTS.E [R2+0x26800], desc[UR34][R250.64], !P1 ;  /* 0x26800000fa027fae */ /* 0x0003e2000c9a1022 */
[----:B------:R-:W-:-:S03]  /*13d80*/  IMAD.WIDE R242, R3, 0x4, R6 ;  /* 0x0000000403f27825 */ /* 0x000fc600078e0206 */
[----:B------:R2:W-:Y:S01]  /*13d90*/  STL.64 [R1+0x7c0], R248 ;  /* 0x0007c0f801007387 */ /* 0x0005e20000100a00 */
[----:B------:R-:W-:-:S03]  /*13da0*/  VIADD R3, R252, 0xffffffec ;  /* 0xffffffecfc037836 */ /* 0x000fc60000000000 */
[----:B------:R2:W-:Y:S04]  /*13db0*/  LDGSTS.E [R2+0x26900], desc[UR34][R248.64], !P1 ;  /* 0x26900000f8027fae */ /* 0x0005e8000c9a1022 */
[----:B------:R3:W-:Y:S01]  /*13dc0*/  STL.64 [R1+0x7c8], R246 ;  /* 0x0007c8f601007387 */ /* 0x0007e20000100a00 */
[----:B-1----:R-:W-:-:S03]  /*13dd0*/  IMAD.WIDE R250, R239, 0x4, R10 ;  /* 0x00000004effa7825 */ /* 0x002fc600078e020a */
[----:B------:R1:W-:Y:S04]  /*13de0*/  LDGSTS.E [R2+0x26a00], desc[UR34][R246.64], !P1 ;  /* 0x26a00000f6027fae */ /* 0x0003e8000c9a1022 */
[----:B------:R4:W-:Y:S01]  /*13df0*/  STL.64 [R1+0x7d0], R242 ;  /* 0x0007d0f201007387 */ /* 0x0009e20000100a00 */
[----:B--2---:R-:W-:-:S03]  /*13e00*/  IMAD.WIDE R248, R239, 0x4, R8 ;  /* 0x00000004eff87825 */ /* 0x004fc600078e0208 */
[----:B------:R4:W-:Y:S01]  /*13e10*/  LDGSTS.E [R2+0x26b00], desc[UR34][R242.64], !P1 ;  /* 0x26b00000f2027fae */ /* 0x0009e2000c9a1022 */
[----:B------:R-:W-:Y:S01]  /*13e20*/  ISETP.GE.U32.AND P1, PT, R3, 0x7fffffcd, PT ;  /* 0x7fffffcd0300780c */ /* 0x000fe20003f26070 */
[----:B---3--:R-:W-:Y:S02]  /*13e30*/  VIADD R3, R245, 0xffffffe8 ;  /* 0xffffffe8f5037836 */ /* 0x008fe40000000000 */
[----:B-1----:R-:W-:-:S04]  /*13e40*/  IMAD.WIDE R246, R239, 0x4, R6 ;  /* 0x00000004eff67825 */ /* 0x002fc800078e0206 */
[----:B----4-:R-:W-:Y:S01]  /*13e50*/  IMAD.WIDE R242, R239, 0x4, R4 ;  /* 0x00000004eff27825 */ /* 0x010fe200078e0204 */
[----:B------:R-:W-:-:S04]  /*13e60*/  LOP3.LUT R244, R244, 0x60, RZ, 0x3c, !PT ;  /* 0x00000060f4f47812 */ /* 0x000fc800078e3cff */
[----:B------:R-:W-:Y:S04]  /*13e70*/  LDGSTS.E [R2+0x27800], desc[UR34][R242.64], !P2 ;  /* 0x27800000f2027fae */ /* 0x000fe8000d1a1022 */
[----:B------:R1:W-:Y:S04]  /*13e80*/  LDGSTS.E [R2+0x27900], desc[UR34][R250.64], !P2 ;  /* 0x27900000fa027fae */ /* 0x0003e8000d1a1022 */
[----:B------:R2:W-:Y:S04]  /*13e90*/  LDGSTS.E [R2+0x27a00], desc[UR34][R248.64], !P2 ;  /* 0x27a00000f8027fae */ /* 0x0005e8000d1a1022 */
[----:B------:R3:W-:Y:S01]  /*13ea0*/  LDGSTS.E [R2+0x27b00], desc[UR34][R246.64], !P2 ;  /* 0x27b00000f6027fae */ /* 0x0007e2000d1a1022 */
[----:B------:R-:W-:Y:S01]  /*13eb0*/  ISETP.GE.U32.AND P2, PT, R3, 0x7fffffc9, PT ;  /* 0x7fffffc90300780c */ /* 0x000fe20003f46070 */
[----:B------:R-:W-:-:S02]  /*13ec0*/  IMAD R3, R238, 0x3, RZ ;  /* 0x00000003ee037824 */ /* 0x000fc400078e02ff */
[----:B------:R4:W-:Y:S01]  /*13ed0*/  STL.64 [R1+0x550], R242 ;  /* 0x000550f201007387 */ /* 0x0009e20000100a00 */
[----:B------:R-:W-:-:S03]  /*13ee0*/  VIADD R252, R244, UR5 ;  /* 0x00000005f4fc7c36 */ /* 0x000fc60008000000 */
[----:B------:R1:W-:Y:S01]  /*13ef0*/  STL.64 [R1+0x818], R250 ;  /* 0x000818fa01007387 */ /* 0x0003e20000100a00 */
[----:B------:R-:W-:-:S03]  /*13f00*/  IMAD.WIDE R244, R3, 0x4, R6 ;  /* 0x0000000403f47825 */ /* 0x000fc600078e0206 */
[----:B----4-:R-:W4:Y:S04]  /*13f10*/  LDL.LU.64 R242, [R1+0x3b48] ;  /* 0x003b480001f27983 */ /* 0x010f280000300a00 */
[----:B------:R2:W-:Y:S01]  /*13f20*/  STL.64 [R1+0x820], R248 ;  /* 0x000820f801007387 */ /* 0x0005e20000100a00 */
[----:B-1----:R-:W-:-:S03]  /*13f30*/  IMAD.WIDE R250, R3, 0x4, R4 ;  /* 0x0000000403fa7825 */ /* 0x002fc600078e0204 */
[----:B------:R3:W-:Y:S04]  /*13f40*/  STL.64 [R1+0x828], R246 ;  /* 0x000828f601007387 */ /* 0x0007e80000100a00 */
[----:B------:R1:W-:Y:S01]  /*13f50*/  LDGSTS.E [R252+0x20c00], desc[UR34][R250.64], !P3 ;  /* 0x20c00000fafc7fae */ /* 0x0003e2000d9a1022 */
[----:B--2---:R-:W-:-:S04]  /*13f60*/  IMAD.WIDE R248, R3, 0x4, R10 ;  /* 0x0000000403f87825 */ /* 0x004fc800078e020a */
[----:B---3--:R-:W-:Y:S01]  /*13f70*/  IMAD.WIDE R246, R3, 0x4, R8 ;  /* 0x0000000403f67825 */ /* 0x008fe200078e0208 */
[----:B------:R2:W-:Y:S01]  /*13f80*/  LDGSTS.E [R252+0x20d00], desc[UR34][R248.64], !P3 ;  /* 0x20d00000f8fc7fae */ /* 0x0005e2000d9a1022 */
[----:B------:R-:W3:Y:S03]  /*13f90*/  LDC R3, c[0x0][0x3a0] ;  /* 0x0000e800ff037b82 */ /* 0x000ee60000000800 */
[----:B------:R1:W-:Y:S04]  /*13fa0*/  LDGSTS.E [R252+0x20e00], desc[UR34][R246.64], !P3 ;  /* 0x20e00000f6fc7fae */ /* 0x0003e8000d9a1022 */
[----:B------:R1:W-:Y:S01]  /*13fb0*/  LDGSTS.E [R252+0x20f00], desc[UR34][R244.64], !P3 ;  /* 0x20f00000f4fc7fae */ /* 0x0003e2000d9a1022 */
[----:B------:R-:W-:-:S03]  /*13fc0*/  IMAD R239, R238, 0x7, RZ ;  /* 0x00000007eeef7824 */ /* 0x000fc600078e02ff */
[----:B------:R1:W-:Y:S01]  /*13fd0*/  STL.64 [R1+0x470], R250 ;  /* 0x000470fa01007387 */ /* 0x0003e20000100a00 */
[----:B---3--:R-:W-:-:S05]  /*13fe0*/  VIADD R3, R3, 0xffffffe4 ;  /* 0xffffffe403037836 */ /* 0x008fca0000000000 */
[----:B------:R-:W-:Y:S02]  /*13ff0*/  ISETP.GE.U32.AND P3, PT, R3, 0x7fffffc5, PT ;  /* 0x7fffffc50300780c */ /* 0x000fe40003f66070 */
[----:B------:R-:W3:Y:S01]  /*14000*/  LDC R3, c[0x0][0x3a0] ;  /* 0x0000e800ff037b82 */ /* 0x000ee20000000800 */
[----:B------:R2:W-:Y:S04]  /*14010*/  STL.64 [R1+0x588], R248 ;  /* 0x000588f801007387 */ /* 0x0005e80000100a00 */
[----:B------:R2:W-:Y:S04]  /*14020*/  STL.64 [R1+0x590], R246 ;  /* 0x000590f601007387 */ /* 0x0005e80000100a00 */
[----:B------:R2:W-:Y:S01]  /*14030*/  STL.64 [R1+0x598], R244 ;  /* 0x000598f401007387 */ /* 0x0005e20000100a00 */
[----:B-1----:R-:W-:-:S04]  /*14040*/  IMAD.WIDE R250, R239, 0x4, R6 ;  /* 0x00000004effa7825 */ /* 0x002fc800078e0206 */
[----:B--2---:R-:W-:-:S04]  /*14050*/  IMAD.WIDE R248, R239, 0x4, R8 ;  /* 0x00000004eff87825 */ /* 0x004fc800078e0208 */
[----:B------:R-:W-:-:S04]  /*14060*/  IMAD.WIDE R246, R239, 0x4, R10 ;  /* 0x00000004eff67825 */ /* 0x000fc800078e020a */
[----:B------:R-:W-:-:S05]  /*14070*/  IMAD.WIDE R244, R239, 0x4, R4 ;  /* 0x00000004eff47825 */ /* 0x000fca00078e0204 */
[----:B------:R-:W-:Y:S04]  /*14080*/  LDGSTS.E [R252+0x21c00], desc[UR34][R244.64], !P6 ;  /* 0x21c00000f4fc7fae */ /* 0x000fe8000f1a1022 */
[----:B------:R1:W-:Y:S04]  /*14090*/  STL.64 [R1+0x490], R244 ;  /* 0x000490f401007387 */ /* 0x0003e80000100a00 */
[----:B------:R-:W-:Y:S04]  /*140a0*/  LDGSTS.E [R252+0x21d00], desc[UR34][R246.64], !P6 ;  /* 0x21d00000f6fc7fae */ /* 0x000fe8000f1a1022 */
[----:B------:R2:W-:Y:S04]  /*140b0*/  STL.64 [R1+0x5e8], R246 ;  /* 0x0005e8f601007387 */ /* 0x0005e80000100a00 */
[----:B------:R-:W-:Y:S04]  /*140c0*/  LDGSTS.E [R252+0x21e00], desc[UR34][R248.64], !P6 ;  /* 0x21e00000f8fc7fae */ /* 0x000fe8000f1a1022 */
[----:B-1----:R-:W4:Y:S04]  /*140d0*/  LDL.LU.64 R244, [R1+0x3b40] ;  /* 0x003b400001f47983 */ /* 0x002f280000300a00 */
[----:B------:R1:W-:Y:S04]  /*140e0*/  LDGSTS.E [R252+0x21f00], desc[UR34][R250.64], !P6 ;  /* 0x21f00000fafc7fae */ /* 0x0003e8000f1a1022 */
[----:B------:R3:W-:Y:S04]  /*140f0*/  STL.64 [R1+0x5f0], R248 ;  /* 0x0005f0f801007387 */ /* 0x0007e80000100a00 */
[----:B--2---:R-:W2:Y:S01]  /*14100*/  LDL.LU.64 R246, [R1+0x3b38] ;  /* 0x003b380001f67983 */ /* 0x004ea20000300a00 */
[----:B-1----:R-:W-:-:S03]  /*14110*/  IMAD R252, R238, 0xf, RZ ;  /* 0x0000000feefc7824 */ /* 0x002fc600078e02ff */
[----:B------:R1:W-:Y:S01]  /*14120*/  STL.64 [R1+0x5f8], R250 ;  /* 0x0005f8fa01007387 */ /* 0x0003e20000100a00 */
[----:B------:R-:W-:-:S03]  /*14130*/  IMAD R239, R238, 0x13, RZ ;  /* 0x00000013eeef7824 */ /* 0x000fc600078e02ff */
[----:B---3--:R-:W3:Y:S01]  /*14140*/  LDL.LU.64 R248, [R1+0x3b30] ;  /* 0x003b300001f87983 */ /* 0x008ee20000300a00 */
[----:B------:R-:W-:-:S03]  /*14150*/  VIADD R3, R3, 0xffffffdf ;  /* 0xffffffdf03037836 */ /* 0x000fc60000000000 */
[----:B-1----:R-:W2:Y:S04]  /*14160*/  LDL.LU.64 R250, [R1+0x3b28] ;  /* 0x003b280001fa7983 */ /* 0x002ea80000300a00 */
[----:B------:R1:W-:Y:S01]  /*14170*/  STL [R1+0x368], R252 ;  /* 0x000368fc01007387 */ /* 0x0003e20000100800 */
[----:B------:R-:W-:-:S03]  /*14180*/  ISETP.GE.U32.AND P6, PT, R3, 0x7fffffc0, PT ;  /* 0x7fffffc00300780c */ /* 0x000fc60003fc6070 */
[----:B------:R1:W-:Y:S02]  /*14190*/  STL [R1+0x35c], R239 ;  /* 0x00035cef01007387 */ /* 0x0003e40000100800 */
[C---:B-1----:R-:W-:Y:S02]  /*141a0*/  IMAD R252, R238.reuse, 0x17, RZ ;  /* 0x00000017eefc7824 */ /* 0x042fe400078e02ff */
[C---:B------:R-:W-:Y:S01]  /*141b0*/  IMAD R3, R238.reuse, 0xb, RZ ;  /* 0x0000000bee037824 */ /* 0x040fe200078e02ff */
[----:B------:R-:W1:Y:S02]  /*141c0*/  LDC R239, c[0x0][0x3a0] ;  /* 0x0000e800ffef7b82 */ /* 0x000e640000000800 */
[----:B------:R1:W-:Y:S02]  /*141d0*/  STL [R1+0x358], R252 ;  /* 0x000358fc01007387 */ /* 0x0003e40000100800 */
[C---:B-1----:R-:W-:Y:S02]  /*141e0*/  IMAD R252, R238.reuse, 0x1b, RZ ;  /* 0x0000001beefc7824 */ /* 0x042fe400078e02ff */
[----:B------:R-:W-:-:S03]  /*141f0*/  IMAD R238, R238, 0x1f, RZ ;  /* 0x0000001feeee7824 */ /* 0x000fc600078e02ff */
[----:B------:R1:W-:Y:S04]  /*14200*/  STL [R1+0x354], R252 ;  /* 0x000354fc01007387 */ /* 0x0003e80000100800 */
[----:B-1----:R-:W2:Y:S04]  /*14210*/  LDL.LU R252, [R1+0x3b20] ;  /* 0x003b200001fc7983 */ /* 0x002ea80000300800 */
[----:B------:R1:W-:Y:S01]  /*14220*/  STL [R1+0x350], R238 ;  /* 0x000350ee01007387 */ /* 0x0003e20000100800 */
[----:B------:R-:W-:Y:S01]  /*14230*/  VIADD R239, R239, 0xffffffe0 ;  /* 0xffffffe0efef7836 */ /* 0x000fe20000000000 */
[----:B------:R-:W-:-:S02]  /*14240*/  USHF.L.U32 UR9, UR10, 0x5, URZ ;  /* 0x000000050a097899 */ /* 0x000fc400080006ff */
[----:B------:R-:W-:Y:S01]  /*14250*/  STL.64 [R1+0x3e98], R92 ;  /* 0x003e985c01007387 */ /* 0x000fe20000100a00 */
[----:B-1----:R-:W1:Y:S01]  /*14260*/  S2R R238, SR_TID.X ;  /* 0x0000000000ee7919 */ /* 0x002e620000002100 */
[----:B------:R-:W-:Y:S02]  /*14270*/  USHF.L.U32 UR11, UR11, 0x5, URZ ;  /* 0x000000050b0b7899 */ /* 0x000fe400080006ff */
[----:B------:R-:W-:Y:S01]  /*14280*/  UISETP.GT.AND UP1, UPT, UR12, 0x3f, UPT ;  /* 0x0000003f0c00788c */ /* 0x000fe2000bf24270 */
[----:B------:R-:W-:Y:S01]  /*14290*/  STL.64 [R1+0x3e90], R100 ;  /* 0x003e906401007387 */ /* 0x000fe20000100a00 */
[----:B------:R-:W1:Y:S03]  /*142a0*/  LDCU UR7, c[0x0][0x3a0] ;  /* 0x00007400ff0777ac */ /* 0x000e660008000800 */
[----:B------:R1:W-:Y:S04]  /*142b0*/  STL.64 [R1+0x3e88], R108 ;  /* 0x003e886c01007387 */ /* 0x0003e80000100a00 */
[----:B-1----:R-:W3:Y:S04]  /*142c0*/  LDL.LU R108, [R1+0x354] ;  /* 0x00035400016c7983 */ /* 0x002ee80000300800 */
[----:B------:R-:W4:Y:S04]  /*142d0*/  LDL.LU R109, [R1+0x350] ;  /* 0x00035000016d7983 */ /* 0x000f280000300800 */
[----:B------:R-:W-:Y:S04]  /*142e0*/  STL.64 [R1+0x3e80], R116 ;  /* 0x003e807401007387 */ /* 0x000fe80000100a00 */
[----:B------:R-:W-:Y:S04]  /*142f0*/  STL.64 [R1+0x3e78], R124 ;  /* 0x003e787c01007387 */ /* 0x000fe80000100a00 */
[----:B------:R-:W-:Y:S04]  /*14300*/  STL.64 [R1+0x3e70], R132 ;  /* 0x003e708401007387 */ /* 0x000fe80000100a00 */
[----:B------:R1:W-:Y:S04]  /*14310*/  STL.64 [R1+0x3e68], R140 ;  /* 0x003e688c01007387 */ /* 0x0003e80000100a00 */
[----:B-1----:R-:W4:Y:S04]  /*14320*/  LDL.LU R140, [R1+0x35c] ;  /* 0x00035c00018c7983 */ /* 0x002f280000300800 */
[----:B------:R-:W4:Y:S04]  /*14330*/  LDL.LU R141, [R1+0x358] ;  /* 0x00035800018d7983 */ /* 0x000f280000300800 */
[----:B------:R-:W-:Y:S04]  /*14340*/  STL.64 [R1+0x3e60], R148 ;  /* 0x003e609401007387 */ /* 0x000fe80000100a00 */
[----:B------:R-:W-:Y:S04]  /*14350*/  STL.64 [R1+0x3e58], R156 ;  /* 0x003e589c01007387 */ /* 0x000fe80000100a00 */
[----:B------:R1:W-:Y:S04]  /*14360*/  STL.64 [R1+0x3e50], R164 ;  /* 0x003e50a401007387 */ /* 0x0003e80000100a00 */
[----:B-1----:R-:W4:Y:S01]  /*14370*/  LDL.LU R165, [R1+0x368] ;  /* 0x0003680001a57983 */ /* 0x002f220000300800 */
[----:B------:R-:W-:Y:S01]  /*14380*/  LOP3.LUT R238, R238, 0x3f, RZ, 0xc0, !PT ;  /* 0x0000003feeee7812 */ /* 0x000fe200078ec0ff */
[----:B------:R-:W-:-:S02]  /*14390*/  IMAD.WIDE R124, R3, 0x4, R4 ;  /* 0x00000004037c7825 */ /* 0x000fc400078e0204 */
[----:B------:R-:W-:Y:S02]  /*143a0*/  STL.64 [R1+0x3e48], R172 ;  /* 0x003e48ac01007387 */ /* 0x000fe40000100a00 */
[----:B------:R-:W-:Y:S02]  /*143b0*/  IMAD.SHL.U32 R238, R238, 0x4, RZ ;  /* 0x00000004eeee7824 */ /* 0x000fe400078e00ff */
[C---:B------:R-:W-:Y:S01]  /*143c0*/  IMAD.WIDE R116, R3.reuse, 0x4, R10 ;  /* 0x0000000403747825 */ /* 0x040fe200078e020a */
[----:B------:R-:W-:Y:S03]  /*143d0*/  STL.64 [R1+0x3e40], R180 ;  /* 0x003e40b401007387 */ /* 0x000fe60000100a00 */
[C---:B------:R-:W-:Y:S01]  /*143e0*/  IMAD.WIDE R100, R3.reuse, 0x4, R8 ;  /* 0x0000000403647825 */ /* 0x040fe200078e0208 */
[----:B------:R-:W-:Y:S03]  /*143f0*/  STL.64 [R1+0x3e38], R188 ;  /* 0x003e38bc01007387 */ /* 0x000fe60000100a00 */
[----:B------:R-:W-:Y:S01]  /*14400*/  IMAD.WIDE R92, R3, 0x4, R6 ;  /* 0x00000004035c7825 */ /* 0x000fe200078e0206 */
[----:B------:R-:W-:Y:S01]  /*14410*/  LOP3.LUT R3, R238, 0x60, RZ, 0x3c, !PT ;  /* 0x00000060ee037812 */ /* 0x000fe200078e3cff */
[----:B------:R-:W-:Y:S04]  /*14420*/  STL.64 [R1+0x3e30], R196 ;  /* 0x003e30c401007387 */ /* 0x000fe80000100a00 */
[----:B------:R-:W-:Y:S01]  /*14430*/  VIADD R3, R3, UR5 ;  /* 0x0000000503037c36 */ /* 0x000fe20008000000 */
[----:B------:R-:W-:Y:S04]  /*14440*/  STL.64 [R1+0x3e28], R204 ;  /* 0x003e28cc01007387 */ /* 0x000fe80000100a00 */
[----:B------:R-:W-:Y:S04]  /*14450*/  STL.64 [R1+0x3e20], R212 ;  /* 0x003e20d401007387 */ /* 0x000fe80000100a00 */
[----:B------:R-:W-:Y:S04]  /*14460*/  STL.64 [R1+0x3e18], R220 ;  /* 0x003e18dc01007387 */ /* 0x000fe80000100a00 */
[----:B------:R-:W-:Y:S04]  /*14470*/  STL.64 [R1+0x3e10], R228 ;  /* 0x003e10e401007387 */ /* 0x000fe80000100a00 */
[----:B------:R1:W-:Y:S04]  /*14480*/  STL [R1+0x3c08], R0 ;  /* 0x003c080001007387 */ /* 0x0003e80000100800 */
[----:B------:R3:W-:Y:S04]  /*14490*/  LDGSTS.E [R3+0x22c00], desc[UR34][R124.64], !P5 ;  /* 0x22c000007c037fae */ /* 0x0007e8000e9a1022 */
[----:B------:R-:W-:Y:S01]  /*144a0*/  LDGSTS.E [R3+0x22d00], desc[UR34][R116.64], !P5 ;  /* 0x22d0000074037fae */ /* 0x000fe2000e9a1022 */
[----:B-1----:R-:W-:-:S03]  /*144b0*/  IMAD.U32 R0, RZ, RZ, UR9 ;  /* 0x00000009ff007e24 */ /* 0x002fc6000f8e00ff */
[----:B------:R-:W-:Y:S04]  /*144c0*/  LDGSTS.E [R3+0x22e00], desc[UR34][R100.64], !P5 ;  /* 0x22e0000064037fae */ /* 0x000fe8000e9a1022 */
[----:B------:R4:W-:Y:S01]  /*144d0*/  LDGSTS.E [R3+0x22f00], desc[UR34][R92.64], !P5 ;  /* 0x22f000005c037fae */ /* 0x0009e2000e9a1022 */
[----:B------:R-:W-:Y:S01]  /*144e0*/  ISETP.GE.U32.AND P5, PT, R239, 0x7fffffc1, PT ;  /* 0x7fffffc1ef00780c */ /* 0x000fe20003fa6070 */
[--C-:B------:R-:W-:Y:S02]  /*144f0*/  IMAD.WIDE R238, R0, 0x4, R4.reuse ;  /* 0x0000000400ee7825 */ /* 0x100fe400078e0204 */
[----:B------:R-:W-:Y:S04]  /*14500*/  STL [R1+0x3c04], R2 ;  /* 0x003c040201007387 */ /* 0x000fe80000100800 */
[----:B--2---:R-:W-:Y:S04]  /*14510*/  STL [R1+0x3c00], R252 ;  /* 0x003c00fc01007387 */ /* 0x004fe80000100800 */
[----:B------:R3:W-:Y:S04]  /*14520*/  STL.64 [R1+0x4a8], R124 ;  /* 0x0004a87c01007387 */ /* 0x0007e80000100a00 */
[----:B------:R-:W-:Y:S04]  /*14530*/  STL.64 [R1+0x640], R116 ;  /* 0x0006407401007387 */ /* 0x000fe80000100a00 */
[----:B------:R-:W-:Y:S04]  /*14540*/  STL.64 [R1+0x658], R100 ;  /* 0x0006586401007387 */ /* 0x000fe80000100a00 */
[----:B------:R4:W-:Y:S04]  /*14550*/  STL.64 [R1+0x650], R92 ;  /* 0x0006505c01007387 */ /* 0x0009e80000100a00 */
[----:B------:R-:W-:Y:S01]  /*14560*/  STL.64 [R1+0x3de0], R238 ;  /* 0x003de0ee01007387 */ /* 0x000fe20000100a00 */
[----:B---3--:R-:W-:-:S04]  /*14570*/  IMAD.WIDE R124, R108, 0x4, R4 ;  /* 0x000000046c7c7825 */ /* 0x008fc800078e0204 */
[----:B----4-:R-:W-:-:S04]  /*14580*/  IMAD.WIDE R92, R109, 0x4, R4 ;  /* 0x000000046d5c7825 */ /* 0x010fc800078e0204 */
[----:B------:R-:W-:-:S04]  /*14590*/  IMAD.WIDE R148, R140, 0x4, R4 ;  /* 0x000000048c947825 */ /* 0x000fc800078e0204 */
[----:B------:R-:W-:-:S04]  /*145a0*/  IMAD.WIDE R132, R141, 0x4, R4 ;  /* 0x000000048d847825 */ /* 0x000fc800078e0204 */
[----:B------:R-:W-:-:S04]  /*145b0*/  IMAD.WIDE R156, R165, 0x4, R4 ;  /* 0x00000004a59c7825 */ /* 0x000fc800078e0204 */
[C---:B------:R-:W-:Y:S01]  /*145c0*/  IMAD.WIDE R116, R165.reuse, 0x4, R10 ;  /* 0x00000004a5747825 */ /* 0x040fe200078e020a */
[----:B------:R-:W-:Y:S03]  /*145d0*/  STL.64 [R1+0x4c0], R156 ;  /* 0x0004c09c01007387 */ /* 0x000fe60000100a00 */
[C---:B------:R-:W-:Y:S01]  /*145e0*/  IMAD.WIDE R100, R165.reuse, 0x4, R8 ;  /* 0x00000004a5647825 */ /* 0x040fe200078e0208 */
[----:B------:R-:W-:Y:S03]  /*145f0*/  STL.64 [R1+0x4e0], R148 ;  /* 0x0004e09401007387 */ /* 0x000fe60000100a00 */
[----:B------:R-:W-:Y:S01]  /*14600*/  IMAD.WIDE R4, R165, 0x4, R6 ;  /* 0x00000004a5047825 */ /* 0x000fe200078e0206 */
[----:B------:R-:W-:Y:S04]  /*14610*/  STL.64 [R1+0x500], R132 ;  /* 0x0005008401007387 */ /* 0x000fe80000100a00 */
[----:B------:R-:W-:Y:S04]  /*14620*/  STL.64 [R1+0x520], R124 ;  /* 0x0005207c01007387 */ /* 0x000fe80000100a00 */
[----:B------:R1:W-:Y:S04]  /*14630*/  STL.64 [R1+0x690], R116 ;  /* 0x0006907401007387 */ /* 0x0003e80000100a00 */
[----:B------:R-:W-:Y:S04]  /*14640*/  LDGSTS.E [R3+0x23c00], desc[UR34][R156.64], !P4 ;  /* 0x23c000009c037fae */ /* 0x000fe8000e1a1022 */
[----:B------:R-:W-:Y:S04]  /*14650*/  STL.64 [R1+0x538], R92 ;  /* 0x0005385c01007387 */ /* 0x000fe80000100a00 */
[----:B------:R1:W-:Y:S04]  /*14660*/  LDGSTS.E [R3+0x23d00], desc[UR34][R116.64], !P4 ;  /* 0x23d0000074037fae */ /* 0x0003e8000e1a1022 */
[----:B------:R2:W-:Y:S04]  /*14670*/  STL.64 [R1+0x6a8], R100 ;  /* 0x0006a86401007387 */ /* 0x0005e80000100a00 */
[----:B------:R2:W-:Y:S01]  /*14680*/  LDGSTS.E [R3+0x23e00], desc[UR34][R100.64], !P4 ;  /* 0x23e0000064037fae */ /* 0x0005e2000e1a1022 */
[----:B-1----:R-:W-:-:S03]  /*14690*/  IMAD.WIDE R116, R140, 0x4, R10 ;  /* 0x000000048c747825 */ /* 0x002fc600078e020a */
[----:B------:R1:W-:Y:S04]  /*146a0*/  STL.64 [R1+0x6a0], R4 ;  /* 0x0006a00401007387 */ /* 0x0003e80000100a00 */
[----:B------:R1:W-:Y:S01]  /*146b0*/  LDGSTS.E [R3+0x23f00], desc[UR34][R4.64], !P4 ;  /* 0x23f0000004037fae */ /* 0x0003e2000e1a1022 */
[----:B--2---:R-:W-:-:S03]  /*146c0*/  IMAD.WIDE R100, R140, 0x4, R8 ;  /* 0x000000048c647825 */ /* 0x004fc600078e0208 */
[----:B------:R-:W2:Y:S04]  /*146d0*/  LDL R2, [R1+0x33d8] ;  /* 0x0033d80001027983 */ /* 0x000ea80000100800 */
[----:B------:R-:W-:Y:S01]  /*146e0*/  LDGSTS.E [R3+0x24c00], desc[UR34][R148.64], !P1 ;  /* 0x24c0000094037fae */ /* 0x000fe2000c9a1022 */
[----:B-1----:R-:W-:-:S03]  /*146f0*/  IMAD.WIDE R4, R140, 0x4, R6 ;  /* 0x000000048c047825 */ /* 0x002fc600078e0206 */
[----:B------:R1:W-:Y:S04]  /*14700*/  STL.64 [R1+0x6e8], R116 ;  /* 0x0006e87401007387 */ /* 0x0003e80000100a00 */
[----:B------:R1:W-:Y:S04]  /*14710*/  LDGSTS.E [R3+0x24d00], desc[UR34][R116.64], !P1 ;  /* 0x24d0000074037fae */ /* 0x0003e8000c9a1022 */
[----:B------:R3:W-:Y:S04]  /*14720*/  STL.64 [R1+0x700], R100 ;  /* 0x0007006401007387 */ /* 0x0007e80000100a00 */
[----:B------:R3:W-:Y:S01]  /*14730*/  LDGSTS.E [R3+0x24e00], desc[UR34][R100.64], !P1 ;  /* 0x24e0000064037fae */ /* 0x0007e2000c9a1022 */
[----:B-1----:R-:W-:-:S03]  /*14740*/  IMAD.WIDE R116, R141, 0x4, R10 ;  /* 0x000000048d747825 */ /* 0x002fc600078e020a */
[----:B------:R1:W-:Y:S04]  /*14750*/  STL.64 [R1+0x6f8], R4 ;  /* 0x0006f80401007387 */ /* 0x0003e80000100a00 */
[----:B------:R1:W-:Y:S01]  /*14760*/  LDGSTS.E [R3+0x24f00], desc[UR34][R4.64], !P1 ;  /* 0x24f0000004037fae */ /* 0x0003e2000c9a1022 */
[----:B---3--:R-:W-:-:S03]  /*14770*/  IMAD.WIDE R100, R141, 0x4, R8 ;  /* 0x000000048d647825 */ /* 0x008fc600078e0208 */
[----:B------:R-:W-:Y:S04]  /*14780*/  LDGSTS.E [R3+0x25c00], desc[UR34][R132.64], !P2 ;  /* 0x25c0000084037fae */ /* 0x000fe8000d1a1022 */
[----:B------:R3:W-:Y:S01]  /*14790*/  STL.64 [R1+0x740], R116 ;  /* 0x0007407401007387 */ /* 0x0007e20000100a00 */
[----:B-1----:R-:W-:-:S03]  /*147a0*/  IMAD.WIDE R4, R141, 0x4, R6 ;  /* 0x000000048d047825 */ /* 0x002fc600078e0206 */
[----:B------:R3:W-:Y:S04]  /*147b0*/  LDGSTS.E [R3+0x25d00], desc[UR34][R116.64], !P2 ;  /* 0x25d0000074037fae */ /* 0x0007e8000d1a1022 */
[----:B------:R1:W-:Y:S04]  /*147c0*/  STL.64 [R1+0x750], R100 ;  /* 0x0007506401007387 */ /* 0x0003e80000100a00 */
[----:B------:R1:W-:Y:S01]  /*147d0*/  LDGSTS.E [R3+0x25e00], desc[UR34][R100.64], !P2 ;  /* 0x25e0000064037fae */ /* 0x0003e2000d1a1022 */
[----:B---3--:R-:W-:-:S03]  /*147e0*/  IMAD.WIDE R116, R108, 0x4, R10 ;  /* 0x000000046c747825 */ /* 0x008fc600078e020a */
[----:B------:R3:W-:Y:S04]  /*147f0*/  STL.64 [R1+0x358], R4 ;  /* 0x0003580401007387 */ /* 0x0007e80000100a00 */
[----:B------:R3:W-:Y:S01]  /*14800*/  LDGSTS.E [R3+0x25f00], desc[UR34][R4.64], !P2 ;  /* 0x25f0000004037fae */ /* 0x0007e2000d1a1022 */
[----:B-1----:R-:W-:-:S03]  /*14810*/  IMAD.WIDE R100, R108, 0x4, R8 ;  /* 0x000000046c647825 */ /* 0x002fc600078e0208 */
[----:B------:R1:W-:Y:S04]  /*14820*/  STL.64 [R1+0x790], R116 ;  /* 0x0007907401007387 */ /* 0x0003e80000100a00 */
[----:B------:R-:W-:Y:S01]  /*14830*/  LDGSTS.E [R3+0x26c00], desc[UR34][R124.64], !P3 ;  /* 0x26c000007c037fae */ /* 0x000fe2000d9a1022 */
[----:B---3--:R-:W-:-:S03]  /*14840*/  IMAD.WIDE R4, R108, 0x4, R6 ;  /* 0x000000046c047825 */ /* 0x008fc600078e0206 */
[----:B------:R3:W-:Y:S04]  /*14850*/  STL.64 [R1+0x7a8], R100 ;  /* 0x0007a86401007387 */ /* 0x0007e80000100a00 */
[----:B------:R-:W-:Y:S04]  /*14860*/  LDGSTS.E [R3+0x26d00], desc[UR34][R116.64], !P3 ;  /* 0x26d0000074037fae */ /* 0x000fe8000d9a1022 */
[----:B------:R4:W-:Y:S04]  /*14870*/  STL.64 [R1+0x7a0], R4 ;  /* 0x0007a00401007387 */ /* 0x0009e80000100a00 */
[----:B------:R3:W-:Y:S04]  /*14880*/  LDGSTS.E [R3+0x26e00], desc[UR34][R100.64], !P3 ;  /* 0x26e0000064037fae */ /* 0x0007e8000d9a1022 */
[----:B-1----:R-:W2:Y:S04]  /*14890*/  LDL.64 R116, [R1+0x278] ;  /* 0x0002780001747983 */ /* 0x002ea80000100a00 */
[----:B------:R-:W2:Y:S04]  /*148a0*/  LDL.64 R124, [R1+0x258] ;  /* 0x00025800017c7983 */ /* 0x000ea80000100a00 */
[----:B------:R-:W-:Y:S01]  /*148b0*/  LDGSTS.E [R3+0x26f00], desc[UR34][R4.64], !P3 ;  /* 0x26f0000004037fae */ /* 0x000fe2000d9a1022 */
[----:B---3--:R-:W-:-:S03]  /*148c0*/  IMAD.WIDE R100, R109, 0x4, R10 ;  /* 0x000000046d647825 */ /* 0x008fc600078e020a */
[----:B------:R-:W3:Y:S04]  /*148d0*/  LDL.64 R132, [R1+0x238] ;  /* 0x0002380001847983 */ /* 0x000ee80000100a00 */
        /* <DEDUP_REMOVED lines=12> */
[----:B----4-:R-:W4:Y:S04]  /*149a0*/  LDL.64 R4, [R1+0x38] ;  /* 0x0000380001047983 */ /* 0x010f280000100a00 */
[----:B------:R-:W4:Y:S04]  /*149b0*/  LDL.64 R238, [R1+0x18] ;  /* 0x0000180001ee7983 */ /* 0x000f280000100a00 */
[----:B------:R1:W-:Y:S04]  /*149c0*/  STL.64 [R1+0x3de8], R10 ;  /* 0x003de80a01007387 */ /* 0x0003e80000100a00 */
[----:B------:R-:W-:Y:S04]  /*149d0*/  LDGSTS.E [R3+0x27c00], desc[UR34][R92.64], !P5 ;  /* 0x27c000005c037fae */ /* 0x000fe8000e9a1022 */
[----:B------:R1:W-:Y:S04]  /*149e0*/  LDGSTS.E [R3+0x27d00], desc[UR34][R100.64], !P5 ;  /* 0x27d0000064037fae */ /* 0x0003e8000e9a1022 */
[----:B-1----:R-:W4:Y:S04]  /*149f0*/  LDL.64 R10, [R1+0x58] ;  /* 0x00005800010a7983 */ /* 0x002f280000100a00 */
[----:B------:R-:W4:Y:S04]  /*14a00*/  LDL.LU.64 R92, [R1+0x3e98] ;  /* 0x003e9800015c7983 */ /* 0x000f280000300a00 */
[----:B------:R1:W-:Y:S04]  /*14a10*/  STL.64 [R1+0x7e8], R100 ;  /* 0x0007e86401007387 */ /* 0x0003e80000100a00 */
[----:B------:R1:W-:Y:S02]  /*14a20*/  STL.64 [R1+0x3df0], R8 ;  /* 0x003df00801007387 */ /* 0x0003e40000100a00 */
[----:B-1----:R-:W-:-:S02]  /*14a30*/  IMAD.WIDE R100, R109, 0x4, R8 ;  /* 0x000000046d647825 */ /* 0x002fc400078e0208 */
[----:B------:R-:W4:Y:S02]  /*14a40*/  LDL.64 R8, [R1+0x78] ;  /* 0x0000780001087983 */ /* 0x000f240000100a00 */
[----:B------:R-:W-:Y:S02]  /*14a50*/  IMAD.WIDE R108, R109, 0x4, R6 ;  /* 0x000000046d6c7825 */ /* 0x000fe400078e0206 */
[----:B------:R-:W-:Y:S04]  /*14a60*/  STL.64 [R1+0x7f8], R100 ;  /* 0x0007f86401007387 */ /* 0x000fe80000100a00 */
[----:B------:R1:W-:Y:S04]  /*14a70*/  STL.64 [R1+0x3df8], R6 ;  /* 0x003df80601007387 */ /* 0x0003e80000100a00 */
[----:B------:R-:W-:Y:S04]  /*14a80*/  LDGSTS.E [R3+0x27e00], desc[UR34][R100.64], !P5 ;  /* 0x27e0000064037fae */ /* 0x000fe8000e9a1022 */
[----:B------:R2:W-:Y:S04]  /*14a90*/  LDGSTS.E [R3+0x27f00], desc[UR34][R108.64], !P5 ;  /* 0x27f000006c037fae */ /* 0x0005e8000e9a1022 */
[----:B-1----:R-:W4:Y:S04]  /*14aa0*/  LDL.64 R6, [R1+0x98] ;  /* 0x0000980001067983 */ /* 0x002f280000100a00 */
[----:B------:R1:W-:Y:S04]  /*14ab0*/  STL.64 [R1+0x350], R108 ;  /* 0x0003506c01007387 */ /* 0x0003e80000100a00 */
[----:B------:R-:W4:Y:S04]  /*14ac0*/  LDL.LU.64 R100, [R1+0x3e90] ;  /* 0x003e900001647983 */ /* 0x000f280000300a00 */
[----:B------:R-:W0:Y:S04]  /*14ad0*/  LDGDEPBAR ;  /* 0x00000000000079af */ /* 0x000e280000000000 */
[----:B-1----:R-:W4:Y:S01]  /*14ae0*/  LDL.LU.64 R108, [R1+0x3e88] ;  /* 0x003e8800016c7983 */ /* 0x002f220000300a00 */
[----:B--2---:R-:W-:-:S05]  /*14af0*/  VIADD R252, R2, UR5 ;  /* 0x0000000502fc7c36 */ /* 0x004fca0008000000 */
[----:B------:R-:W-:Y:S04]  /*14b00*/  STL [R1+0x368], R252 ;  /* 0x000368fc01007387 */ /* 0x000fe80000100800 */
[----:B------:R-:W-:Y:S04]  /*14b10*/  LDGSTS.E [R252], desc[UR34][R116.64], P0 ;  /* 0x0000000074fc7fae */ /* 0x000fe800081a1022 */
[----:B------:R-:W-:Y:S04]  /*14b20*/  LDGSTS.E [R252+0x400], desc[UR34][R124.64], P0 ;  /* 0x004000007cfc7fae */ /* 0x000fe800081a1022 */
[----:B------:R-:W2:Y:S04]  /*14b30*/  LDL.LU.64 R116, [R1+0x3e80] ;  /* 0x003e800001747983 */ /* 0x000ea80000300a00 */
[----:B------:R-:W2:Y:S04]  /*14b40*/  LDL.LU.64 R124, [R1+0x3e78] ;  /* 0x003e7800017c7983 */ /* 0x000ea80000300a00 */
[----:B---3--:R-:W-:Y:S04]  /*14b50*/  LDGSTS.E [R252+0x800], desc[UR34][R132.64], P0 ;  /* 0x0080000084fc7fae */ /* 0x008fe800081a1022 */
[----:B------:R-:W-:Y:S04]  /*14b60*/  LDGSTS.E [R252+0xc00], desc[UR34][R140.64], P0 ;  /* 0x00c000008cfc7fae */ /* 0x000fe800081a1022 */
[----:B------:R-:W-:Y:S04]  /*14b70*/  LDGSTS.E [R252+0x1000], desc[UR34][R148.64], P0 ;  /* 0x0100000094fc7fae */ /* 0x000fe800081a1022 */
[----:B------:R-:W3:Y:S04]  /*14b80*/  LDL.LU.64 R132, [R1+0x3e70] ;  /* 0x003e700001847983 */ /* 0x000ee80000300a00 */
[----:B------:R-:W2:Y:S04]  /*14b90*/  LDL.LU.64 R140, [R1+0x3e68] ;  /* 0x003e6800018c7983 */ /* 0x000ea80000300a00 */
[----:B------:R-:W2:Y:S04]  /*14ba0*/  LDL.LU.64 R148, [R1+0x3e60] ;  /* 0x003e600001947983 */ /* 0x000ea80000300a00 */
[----:B------:R-:W-:Y:S04]  /*14bb0*/  LDGSTS.E [R252+0x1400], desc[UR34][R156.64], P0 ;  /* 0x014000009cfc7fae */ /* 0x000fe800081a1022 */
[----:B------:R-:W-:Y:S04]  /*14bc0*/  LDGSTS.E [R252+0x1800], desc[UR34][R164.64], P0 ;  /* 0x01800000a4fc7fae */ /* 0x000fe800081a1022 */
[----:B------:R-:W-:Y:S04]  /*14bd0*/  LDGSTS.E [R252+0x1c00], desc[UR34][R172.64], P0 ;  /* 0x01c00000acfc7fae */ /* 0x000fe800081a1022 */
[----:B------:R-:W2:Y:S04]  /*14be0*/  LDL.LU.64 R156, [R1+0x3e58] ;  /* 0x003e5800019c7983 */ /* 0x000ea80000300a00 */
        /* <DEDUP_REMOVED lines=15> */
[----:B------:R-:W2:Y:S04]  /*14ce0*/  LDL.LU.64 R228, [R1+0x3e10] ;  /* 0x003e100001e47983 */ /* 0x000ea80000300a00 */
[----:B----4-:R-:W-:Y:S04]  /*14cf0*/  LDGSTS.E [R252+0x3c00], desc[UR34][R6.64], P0 ;  /* 0x03c0000006fc7fae */ /* 0x010fe800081a1022 */
[----:B------:R-:W-:Y:S04]  /*14d00*/  LDGSTS.E [R252+0x4000], desc[UR34][R8.64], P0 ;  /* 0x0400000008fc7fae */ /* 0x000fe800081a1022 */
[----:B------:R-:W-:Y:S04]  /*14d10*/  LDGSTS.E [R252+0x4400], desc[UR34][R10.64], P0 ;  /* 0x044000000afc7fae */ /* 0x000fe800081a1022 */
[----:B------:R-:W4:Y:S04]  /*14d20*/  LDL.64 R6, [R1+0x288] ;  /* 0x0002880001067983 */ /* 0x000f280000100a00 */
[----:B------:R-:W2:Y:S04]  /*14d30*/  LDL.64 R8, [R1+0x2a8] ;  /* 0x0002a80001087983 */ /* 0x000ea80000100a00 */
[----:B------:R-:W-:Y:S04]  /*14d40*/  LDGSTS.E [R252+0x4800], desc[UR34][R4.64], P0 ;  /* 0x0480000004fc7fae */ /* 0x000fe800081a1022 */
[----:B------:R-:W2:Y:S04]  /*14d50*/  LDL.64 R10, [R1+0x2c8] ;  /* 0x0002c800010a7983 */ /* 0x000ea80000100a00 */
[----:B------:R-:W-:Y:S04]  /*14d60*/  LDGSTS.E [R252+0x4c00], desc[UR34][R238.64], P0 ;  /* 0x04c00000eefc7fae */ /* 0x000fe800081a1022 */
[----:B------:R-:W2:Y:S04]  /*14d70*/  LDL.64 R4, [R1+0x2e8] ;  /* 0x0002e80001047983 */ /* 0x000ea80000100a00 */
[----:B------:R-:W-:Y:S04]  /*14d80*/  LDGSTS.E [R252+0x5000], desc[UR34][R250.64], P0 ;  /* 0x05000000fafc7fae */ /* 0x000fe800081a1022 */
[----:B------:R-:W2:Y:S04]  /*14d90*/  LDL.64 R238, [R1+0x308] ;  /* 0x0003080001ee7983 */ /* 0x000ea80000100a00 */
[----:B------:R-:W-:Y:S04]  /*14da0*/  STL.64 [R1+0x3c30], R250 ;  /* 0x003c30fa01007387 */ /* 0x000fe80000100a00 */
        /* <DEDUP_REMOVED lines=8> */
[----:B------:R-:W-:Y:S04]  /*14e30*/  LDGSTS.E [R252+0x5400], desc[UR34][R242.64], P0 ;  /* 0x05400000f2fc7fae */ /* 0x000fe800081a1022 */
        /* <DEDUP_REMOVED lines=22> */
[----:B------:R1:W-:Y:S04]  /*14fa0*/  STL.64 [R1+0x3cb8], R158 ;  /* 0x003cb89e01007387 */ /* 0x0003e80000100a00 */
[----:B------:R-:W-:Y:S04]  /*14fb0*/  LDGSTS.E [R252+0x8400], desc[UR34][R102.64], P0 ;  /* 0x0840000066fc7fae */ /* 0x000fe800081a1022 */
[----:B------:R1:W-:Y:S04]  /*14fc0*/  STL.64 [R1+0x3cc0], R166 ;  /* 0x003cc0a601007387 */ /* 0x0003e80000100a00 */
        /* <DEDUP_REMOVED lines=16> */
[----:B-1----:R-:W3:Y:S04]  /*150d0*/  LDL.64 R158, [R1+0x348] ;  /* 0x00034800019e7983 */ /* 0x002ee80000100a00 */
[----:B------:R-:W3:Y:S04]  /*150e0*/  LDL.64 R166, [R1+0x328] ;  /* 0x0003280001a67983 */ /* 0x000ee80000100a00 */
[----:B------:R-:W3:Y:S04]  /*150f0*/  LDL.64 R150, [R1+0x380] ;  /* 0x0003800001967983 */ /* 0x000ee80000100a00 */
[----:B------:R-:W3:Y:S04]  /*15100*/  LDL.64 R134, [R1+0x3a0] ;  /* 0x0003a00001867983 */ /* 0x000ee80000100a00 */
[----:B------:R-:W3:Y:S04]  /*15110*/  LDL.LU.64 R118, [R1+0x170] ;  /* 0x0001700001767983 */ /* 0x000ee80000300a00 */
[----:B------:R-:W3:Y:S04]  /*15120*/  LDL.64 R126, [R1+0x3c0] ;  /* 0x0003c000017e7983 */ /* 0x000ee80000100a00 */
[----:B------:R-:W3:Y:S04]  /*15130*/  LDL.64 R102, [R1+0x3e0] ;  /* 0x0003e00001667983 */ /* 0x000ee80000100a00 */
[----:B------:R-:W-:Y:S04]  /*15140*/  LDGSTS.E [R252+0xa800], desc[UR34][R174.64], P0 ;  /* 0x0a800000aefc7fae */ /* 0x000fe800081a1022 */
        /* <DEDUP_REMOVED lines=15> */
[----:B----4-:R-:W-:Y:S04]  /*15240*/  LDGSTS.E [R252+0xc800], desc[UR34][R6.64], P0 ;  /* 0x0c80000006fc7fae */ /* 0x010fe800081a1022 */
[----:B------:R-:W4:Y:S04]  /*15250*/  LDL.64 R250, [R1+0x1d0] ;  /* 0x0001d00001fa7983 */ /* 0x000f280000100a00 */
[----:B--2---:R-:W-:Y:S04]  /*15260*/  LDGSTS.E [R252+0xcc00], desc[UR34][R8.64], P0 ;  /* 0x0cc0000008fc7fae */ /* 0x004fe800081a1022 */
[----:B------:R-:W2:Y:S04]  /*15270*/  LDL.64 R6, [R1+0x1b0] ;  /* 0x0001b00001067983 */ /* 0x000ea80000100a00 */
[----:B------:R-:W-:Y:S04]  /*15280*/  LDGSTS.E [R252+0xd000], desc[UR34][R10.64], P0 ;  /* 0x0d0000000afc7fae */ /* 0x000fe800081a1022 */
[----:B------:R-:W2:Y:S04]  /*15290*/  LDL.64 R8, [R1+0x190] ;  /* 0x0001900001087983 */ /* 0x000ea80000100a00 */
[----:B------:R-:W-:Y:S04]  /*152a0*/  LDGSTS.E [R252+0xd400], desc[UR34][R4.64], P0 ;  /* 0x0d40000004fc7fae */ /* 0x000fe800081a1022 */
[----:B------:R-:W2:Y:S04]  /*152b0*/  LDL.64 R10, [R1+0x150] ;  /* 0x00015000010a7983 */ /* 0x000ea80000100a00 */
[----:B------:R-:W-:Y:S04]  /*152c0*/  LDGSTS.E [R252+0xd800], desc[UR34][R238.64], P0 ;  /* 0x0d800000eefc7fae */ /* 0x000fe800081a1022 */
[----:B------:R-:W2:Y:S04]  /*152d0*/  LDL.64 R4, [R1+0x130] ;  /* 0x0001300001047983 */ /* 0x000ea80000100a00 */
[----:B------:R-:W2:Y:S04]  /*152e0*/  LDL.64 R238, [R1+0x110] ;  /* 0x0001100001ee7983 */ /* 0x000ea80000100a00 */
[----:B------:R-:W2:Y:S04]  /*152f0*/  LDL.LU.64 R206, [R1+0xf0] ;  /* 0x0000f00001ce7983 */ /* 0x000ea80000300a00 */
[----:B------:R-:W2:Y:S04]  /*15300*/  LDL.LU.64 R174, [R1+0xd0] ;  /* 0x0000d00001ae7983 */ /* 0x000ea80000300a00 */
[----:B------:R-:W2:Y:S04]  /*15310*/  LDL.LU.64 R142, [R1+0xb0] ;  /* 0x0000b000018e7983 */ /* 0x000ea80000300a00 */
[----:B------:R-:W2:Y:S04]  /*15320*/  LDL.LU.64 R110, [R1+0x90] ;  /* 0x00009000016e7983 */ /* 0x000ea80000300a00 */
[----:B------:R-:W2:Y:S04]  /*15330*/  LDL.LU.64 R86, [R1+0x70] ;  /* 0x0000700001567983 */ /* 0x000ea80000300a00 */
[----:B------:R-:W2:Y:S04]  /*15340*/  LDL.LU.64 R62, [R1+0x50] ;  /* 0x00005000013e7983 */ /* 0x000ea80000300a00 */
[----:B------:R-:W2:Y:S04]  /*15350*/  LDL.LU.64 R38, [R1+0x30] ;  /* 0x0000300001267983 */ /* 0x000ea80000300a00 */
[----:B------:R-:W2:Y:S01]  /*15360*/  LDL.LU.64 R22, [R1+0x10] ;  /* 0x0000100001167983 */ /* 0x000ea20000300a00 */
[----:B------:R-:W-:-:S05]  /*15370*/  LOP3.LUT R3, R2, 0x20, RZ, 0x3c, !PT ;  /* 0x0000002002037812 */ /* 0x000fca00078e3cff */
[----:B------:R-:W-:Y:S01]  /*15380*/  VIADD R3, R3, UR5 ;  /* 0x0000000503037c36 */ /* 0x000fe20008000000 */
[----:B---3--:R-:W-:Y:S04]  /*15390*/  LDGSTS.E [R252+0xdc00], desc[UR34][R166.64], P0 ;  /* 0x0dc00000a6fc7fae */ /* 0x008fe800081a1022 */
[----:B------:R-:W-:Y:S04]  /*153a0*/  LDGSTS.E [R252+0xe000], desc[UR34][R158.64], P0 ;  /* 0x0e0000009efc7fae */ /* 0x000fe800081a1022 */
        /* <DEDUP_REMOVED lines=11> */
[----:B------:R-:W-:Y:S04]  /*15460*/  STL.64 [R1+0x3d48], R118 ;  /* 0x003d487601007387 */ /* 0x000fe80000100a00 */
[----:B------:R-:W-:Y:S04]  /*15470*/  LDGSTS.E [R3+0x1100], desc[UR34][R242.64], P0 ;  /* 0x01100000f2037fae */ /* 0x000fe800081a1022 */
[----:B----4-:R-:W-:Y:S04]  /*15480*/  LDGSTS.E [R3+0x1500], desc[UR34][R250.64], P0 ;  /* 0x01500000fa037fae */ /* 0x010fe800081a1022 */
[----:B------:R-:W3:Y:S04]  /*15490*/  LDL.64 R242, [R1+0x330] ;  /* 0x0003300001f27983 */ /* 0x000ee80000100a00 */
[----:B--2---:R-:W-:Y:S04]  /*154a0*/  LDGSTS.E [R3+0x1900], desc[UR34][R6.64], P0 ;  /* 0x0190000006037fae */ /* 0x004fe800081a1022 */
[----:B------:R-:W-:Y:S04]  /*154b0*/  LDGSTS.E [R3+0x1d00], desc[UR34][R8.64], P0 ;  /* 0x01d0000008037fae */ /* 0x000fe800081a1022 */
[----:B------:R-:W-:Y:S04]  /*154c0*/  LDGSTS.E [R3+0x2100], desc[UR34][R118.64], P0 ;  /* 0x0210000076037fae */ /* 0x000fe800081a1022 */
[----:B------:R-:W-:Y:S04]  /*154d0*/  LDGSTS.E [R3+0x2500], desc[UR34][R10.64], P0 ;  /* 0x025000000a037fae */ /* 0x000fe800081a1022 */
[----:B------:R-:W2:Y:S04]  /*154e0*/  LDL.64 R6, [R1+0x290] ;  /* 0x0002900001067983 */ /* 0x000ea80000100a00 */
[----:B------:R-:W-:Y:S04]  /*154f0*/  LDGSTS.E [R3+0x2900], desc[UR34][R4.64], P0 ;  /* 0x0290000004037fae */ /* 0x000fe800081a1022 */
[----:B------:R-:W4:Y:S04]  /*15500*/  LDL.64 R8, [R1+0x2b0] ;  /* 0x0002b00001087983 */ /* 0x000f280000100a00 */
[----:B------:R-:W-:Y:S04]  /*15510*/  LDGSTS.E [R3+0x2d00], desc[UR34][R238.64], P0 ;  /* 0x02d00000ee037fae */ /* 0x000fe800081a1022 */
[----:B------:R-:W3:Y:S04]  /*15520*/  LDL.64 R4, [R1+0x2d0] ;  /* 0x0002d00001047983 */ /* 0x000ee80000100a00 */
[----:B------:R-:W3:Y:S04]  /*15530*/  LDL.64 R10, [R1+0x2f0] ;  /* 0x0002f000010a7983 */ /* 0x000ee80000100a00 */
[----:B------:R-:W3:Y:S04]  /*15540*/  LDL.64 R238, [R1+0x310] ;  /* 0x0003100001ee7983 */ /* 0x000ee80000100a00 */
        /* <DEDUP_REMOVED lines=66> */
[----:B------:R-:W3:Y:S04]  /*15970*/  LDL.64 R46, [R1+0x360] ;  /* 0x00036000012e7983 */ /* 0x000ee80000100a00 */
[----:B------:R-:W3:Y:S04]  /*15980*/  LDL.64 R14, [R1+0x388] ;  /* 0x00038800010e7983 */ /* 0x000ee80000100a00 */
[----:B--2---:R-:W-:Y:S04]  /*15990*/  LDGSTS.E [R3+0xc900], desc[UR34][R6.64], P0 ;  /* 0x0c90000006037fae */ /* 0x004fe800081a1022 */
[----:B------:R-:W2:Y:S04]  /*159a0*/  LDL.64 R250, [R1+0x3c8] ;  /* 0x0003c80001fa7983 */ /* 0x000ea80000100a00 */
[----:B----4-:R-:W-:Y:S04]  /*159b0*/  LDGSTS.E [R3+0xcd00], desc[UR34][R8.64], P0 ;  /* 0x0cd0000008037fae */ /* 0x010fe800081a1022 */
[----:B------:R-:W4:Y:S04]  /*159c0*/  LDL.64 R6, [R1+0x3e8] ;  /* 0x0003e80001067983 */ /* 0x000f280000100a00 */
[----:B---3--:R-:W-:Y:S04]  /*159d0*/  LDGSTS.E [R3+0xd100], desc[UR34][R4.64], P0 ;  /* 0x0d10000004037fae */ /* 0x008fe800081a1022 */
[----:B------:R-:W-:Y:S04]  /*159e0*/  LDGSTS.E [R3+0xd500], desc[UR34][R10.64], P0 ;  /* 0x0d5000000a037fae */ /* 0x000fe800081a1022 */
[----:B------:R-:W3:Y:S04]  /*159f0*/  LDL.64 R8, [R1+0x408] ;  /* 0x0004080001087983 */ /* 0x000ee80000100a00 */
[----:B------:R-:W2:Y:S04]  /*15a00*/  LDL.64 R4, [R1+0x3a8] ;  /* 0x0003a80001047983 */ /* 0x000ea80000100a00 */
[----:B------:R-:W-:Y:S04]  /*15a10*/  LDGSTS.E [R3+0xd900], desc[UR34][R238.64], P0 ;  /* 0x0d900000ee037fae */ /* 0x000fe800081a1022 */
[----:B------:R-:W3:Y:S04]  /*15a20*/  LDL.64 R10, [R1+0x428] ;  /* 0x00042800010a7983 */ /* 0x000ee80000100a00 */
[----:B------:R-:W-:Y:S04]  /*15a30*/  LDGSTS.E [R3+0xdd00], desc[UR34][R242.64], P0 ;  /* 0x0dd00000f2037fae */ /* 0x000fe800081a1022 */
[----:B------:R-:W3:Y:S04]  /*15a40*/  LDL.64 R238, [R1+0x450] ;  /* 0x0004500001ee7983 */ /* 0x000ee80000100a00 */
[----:B-1----:R-:W3:Y:S04]  /*15a50*/  LDL.LU.64 R120, [R1+0x268] ;  /* 0x0002680001787983 */ /* 0x002ee80000300a00 */
[----:B------:R-:W3:Y:S04]  /*15a60*/  LDL.LU.64 R16, [R1+0x248] ;  /* 0x0002480001107983 */ /* 0x000ee80000300a00 */
        /* <DEDUP_REMOVED lines=18> */
[----:B------:R-:W-:Y:S04]  /*15b90*/  LDGSTS.E [R3+0xe100], desc[UR34][R46.64], P0 ;  /* 0x0e1000002e037fae */ /* 0x000fe800081a1022 */
[----:B------:R-:W-:Y:S04]  /*15ba0*/  LDGSTS.E [R3+0xe500], desc[UR34][R14.64], P0 ;  /* 0x0e5000000e037fae */ /* 0x000fe800081a1022 */
[----:B------:R-:W3:Y:S04]  /*15bb0*/  LDL.64 R14, [R1+0x298] ;  /* 0x00029800010e7983 */ /* 0x000ee80000100a00 */
[----:B--2---:R1:W-:Y:S04]  /*15bc0*/  LDGSTS.E [R3+0xe900], desc[UR34][R4.64], P0 ;  /* 0x0e90000004037fae */ /* 0x0043e800081a1022 */
[----:B------:R-:W-:Y:S04]  /*15bd0*/  LDGSTS.E [R3+0xed00], desc[UR34][R250.64], P0 ;  /* 0x0ed00000fa037fae */ /* 0x000fe800081a1022 */
[----:B----4-:R-:W-:Y:S04]  /*15be0*/  LDGSTS.E [R3+0xf100], desc[UR34][R6.64], P0 ;  /* 0x0f10000006037fae */ /* 0x010fe800081a1022 */
[----:B---3--:R-:W-:Y:S04]  /*15bf0*/  LDGSTS.E [R3+0xf500], desc[UR34][R8.64], P0 ;  /* 0x0f50000008037fae */ /* 0x008fe800081a1022 */
[----:B------:R-:W-:Y:S04]  /*15c00*/  LDGSTS.E [R3+0xf900], desc[UR34][R10.64], P0 ;  /* 0x0f9000000a037fae */ /* 0x000fe800081a1022 */
[----:B------:R-:W2:Y:S04]  /*15c10*/  LDL.64 R6, [R1+0x2b8] ;  /* 0x0002b80001067983 */ /* 0x000ea80000100a00 */
[----:B------:R-:W3:Y:S04]  /*15c20*/  LDL.64 R8, [R1+0x2d8] ;  /* 0x0002d80001087983 */ /* 0x000ee80000100a00 */
[----:B------:R-:W-:Y:S04]  /*15c30*/  LDGSTS.E [R3+0xfd00], desc[UR34][R238.64], P0 ;  /* 0x0fd00000ee037fae */ /* 0x000fe800081a1022 */
[----:B------:R-:W4:Y:S01]  /*15c40*/  LDL.64 R10, [R1+0x2f8] ;  /* 0x0002f800010a7983 */ /* 0x000f220000100a00 */
[----:B-1----:R-:W-:-:S03]  /*15c50*/  LOP3.LUT R4, R2, 0x40, RZ, 0x3c, !PT ;  /* 0x0000004002047812 */ /* 0x002fc600078e3cff */
[----:B------:R-:W4:Y:S04]  /*15c60*/  LDL.64 R250, [R1+0x338] ;  /* 0x0003380001fa7983 */ /* 0x000f280000100a00 */
[----:B------:R-:W4:Y:S01]  /*15c70*/  LDL.64 R238, [R1+0x318] ;  /* 0x0003180001ee7983 */ /* 0x000f220000100a00 */
[----:B------:R-:W-:-:S05]  /*15c80*/  VIADD R4, R4, UR5 ;  /* 0x0000000504047c36 */ /* 0x000fca0008000000 */
        /* <DEDUP_REMOVED lines=47> */
[----:B------:R1:W-:Y:S04]  /*15f80*/  STL [R1+0x3c0c], R3 ;  /* 0x003c0c0301007387 */ /* 0x0003e80000100800 */
[----:B------:R-:W-:Y:S04]  /*15f90*/  LDGSTS.E [R4+0xbe00], desc[UR34][R218.64], P0 ;  /* 0x0be00000da047fae */ /* 0x000fe800081a1022 */
[----:B------:R-:W-:Y:S04]  /*15fa0*/  LDGSTS.E [R4+0xc200], desc[UR34][R226.64], P0 ;  /* 0x0c200000e2047fae */ /* 0x000fe800081a1022 */
[----:B------:R-:W4:Y:S04]  /*15fb0*/  LDL.64 R96, [R1+0x370] ;  /* 0x0003700001607983 */ /* 0x000f280000100a00 */
[----:B------:R-:W-:Y:S04]  /*15fc0*/  LDGSTS.E [R4+0xc600], desc[UR34][R234.64], P0 ;  /* 0x0c600000ea047fae */ /* 0x000fe800081a1022 */
[----:B------:R-:W4:Y:S04]  /*15fd0*/  LDL.64 R64, [R1+0x390] ;  /* 0x0003900001407983 */ /* 0x000f280000100a00 */
[----:B------:R-:W4:Y:S04]  /*15fe0*/  LDL.64 R32, [R1+0x3b0] ;  /* 0x0003b00001207983 */ /* 0x000f280000100a00 */
[----:B------:R-:W4:Y:S04]  /*15ff0*/  LDL.64 R206, [R1+0x3d0] ;  /* 0x0003d00001ce7983 */ /* 0x000f280000100a00 */
[----:B------:R-:W-:Y:S04]  /*16000*/  LDGSTS.E [R4+0xca00], desc[UR34][R14.64], P0 ;  /* 0x0ca000000e047fae */ /* 0x000fe800081a1022 */
[----:B--2---:R-:W-:Y:S04]  /*16010*/  LDGSTS.E [R4+0xce00], desc[UR34][R6.64], P0 ;  /* 0x0ce0000006047fae */ /* 0x004fe800081a1022 */
[----:B---3--:R-:W-:Y:S04]  /*16020*/  LDGSTS.E [R4+0xd200], desc[UR34][R8.64], P0 ;  /* 0x0d20000008047fae */ /* 0x008fe800081a1022 */
[----:B------:R-:W2:Y:S04]  /*16030*/  LDL.64 R6, [R1+0x3f0] ;  /* 0x0003f00001067983 */ /* 0x000ea80000100a00 */
[----:B----4-:R-:W-:Y:S04]  /*16040*/  LDGSTS.E [R4+0xd600], desc[UR34][R10.64], P0 ;  /* 0x0d6000000a047fae */ /* 0x010fe800081a1022 */
[----:B------:R-:W3:Y:S04]  /*16050*/  LDL.64 R8, [R1+0x410] ;  /* 0x0004100001087983 */ /* 0x000ee80000100a00 */
[----:B------:R-:W-:Y:S04]  /*16060*/  LDGSTS.E [R4+0xda00], desc[UR34][R238.64], P0 ;  /* 0x0da00000ee047fae */ /* 0x000fe800081a1022 */
[----:B------:R-:W4:Y:S04]  /*16070*/  LDL.64 R10, [R1+0x430] ;  /* 0x00043000010a7983 */ /* 0x000f280000100a00 */
[----:B------:R-:W-:Y:S04]  /*16080*/  LDGSTS.E [R4+0xde00], desc[UR34][R250.64], P0 ;  /* 0x0de00000fa047fae */ /* 0x000fe800081a1022 */
[----:B------:R-:W4:Y:S04]  /*16090*/  LDL.64 R238, [R1+0x448] ;  /* 0x0004480001ee7983 */ /* 0x000f280000100a00 */
[----:B------:R-:W4:Y:S04]  /*160a0*/  LDL.LU.64 R214, [R1+0x260] ;  /* 0x0002600001d67983 */ /* 0x000f280000300a00 */
        /* <DEDUP_REMOVED lines=18> */
[----:B------:R-:W4:Y:S04]  /*161d0*/  LDL.LU.64 R14, [R1] ;  /* 0x00000000010e7983 */ /* 0x000f280000300a00 */
[----:B------:R-:W4:Y:S04]  /*161e0*/  LDL.64 R152, [R1+0x280] ;  /* 0x0002800001987983 */ /* 0x000f280000100a00 */
[----:B------:R-:W4:Y:S01]  /*161f0*/  LDL.64 R144, [R1+0x2a0] ;  /* 0x0002a00001907983 */ /* 0x000f220000100a00 */
[----:B------:R-:W-:-:S03]  /*16200*/  LOP3.LUT R2, R2, 0x60, RZ, 0x3c, !PT ;  /* 0x0000006002027812 */ /* 0x000fc600078e3cff */
[----:B------:R-:W4:Y:S04]  /*16210*/  LDL.64 R136, [R1+0x340] ;  /* 0x0003400001887983 */ /* 0x000f280000100a00 */
[----:B------:R-:W-:Y:S04]  /*16220*/  LDGSTS.E [R4+0xe200], desc[UR34][R96.64], P0 ;  /* 0x0e20000060047fae */ /* 0x000fe800081a1022 */
[----:B------:R-:W4:Y:S04]  /*16230*/  LDL.64 R128, [R1+0x398] ;  /* 0x0003980001807983 */ /* 0x000f280000100a00 */
[----:B------:R-:W-:Y:S04]  /*16240*/  LDGSTS.E [R4+0xe600], desc[UR34][R64.64], P0 ;  /* 0x0e60000040047fae */ /* 0x000fe800081a1022 */
[----:B------:R-:W-:Y:S04]  /*16250*/  LDGSTS.E [R4+0xea00], desc[UR34][R32.64], P0 ;  /* 0x0ea0000020047fae */ /* 0x000fe800081a1022 */
[----:B------:R-:W-:Y:S01]  /*16260*/  LDGSTS.E [R4+0xee00], desc[UR34][R206.64], P0 ;  /* 0x0ee00000ce047fae */ /* 0x000fe200081a1022 */
[----:B------:R-:W-:-:S03]  /*16270*/  VIADD R5, R2, UR5 ;  /* 0x0000000502057c36 */ /* 0x000fc60008000000 */
[----:B------:R-:W4:Y:S04]  /*16280*/  LDL.64 R112, [R1+0x3b8] ;  /* 0x0003b80001707983 */ /* 0x000f280000100a00 */
[----:B------:R-:W4:Y:S04]  /*16290*/  LDL.64 R104, [R1+0x3d8] ;  /* 0x0003d80001687983 */ /* 0x000f280000100a00 */
[----:B------:R-:W4:Y:S04]  /*162a0*/  LDL.64 R96, [R1+0x3f8] ;  /* 0x0003f80001607983 */ /* 0x000f280000100a00 */
[----:B------:R-:W4:Y:S04]  /*162b0*/  LDL.64 R64, [R1+0x418] ;  /* 0x0004180001407983 */ /* 0x000f280000100a00 */
[----:B------:R-:W4:Y:S04]  /*162c0*/  LDL.64 R32, [R1+0x438] ;  /* 0x0004380001207983 */ /* 0x000f280000100a00 */
[----:B------:R-:W4:Y:S04]  /*162d0*/  LDL.64 R206, [R1+0x458] ;  /* 0x0004580001ce7983 */ /* 0x000f280000100a00 */
        /* <DEDUP_REMOVED lines=56> */
[----:B-1----:R-:W4:Y:S04]  /*16660*/  LDL.LU.64 R2, [R1+0x378] ;  /* 0x0003780001027983 */ /* 0x002f280000300a00 */
[----:B------:R-:W-:Y:S04]  /*16670*/  LDGSTS.E [R5+0xc300], desc[UR34][R228.64], P0 ;  /* 0x0c300000e4057fae */ /* 0x000fe800081a1022 */
[----:B------:R-:W-:Y:S04]  /*16680*/  LDGSTS.E [R5+0xc700], desc[UR34][R152.64], P0 ;  /* 0x0c70000098057fae */ /* 0x000fe800081a1022 */
[----:B------:R-:W-:Y:S04]  /*16690*/  LDGSTS.E [R5+0xcb00], desc[UR34][R144.64], P0 ;  /* 0x0cb0000090057fae */ /* 0x000fe800081a1022 */
[----:B------:R-:W4:Y:S04]  /*166a0*/  LDL.LU.64 R152, [R1+0x3e08] ;  /* 0x003e080001987983 */ /* 0x000f280000300a00 */
[----:B------:R-:W4:Y:S04]  /*166b0*/  LDL.LU.64 R144, [R1+0x3e00] ;  /* 0x003e000001907983 */ /* 0x000f280000300a00 */
[----:B--2---:R-:W-:Y:S04]  /*166c0*/  LDGSTS.E [R5+0xcf00], desc[UR34][R6.64], P0 ;  /* 0x0cf0000006057fae */ /* 0x004fe800081a1022 */
[----:B---3--:R-:W-:Y:S04]  /*166d0*/  LDGSTS.E [R5+0xd300], desc[UR34][R8.64], P0 ;  /* 0x0d30000008057fae */ /* 0x008fe800081a1022 */
[----:B------:R-:W2:Y:S04]  /*166e0*/  LDL.LU.64 R6, [R1+0x3df8] ;  /* 0x003df80001067983 */ /* 0x000ea80000300a00 */
[----:B----4-:R1:W-:Y:S04]  /*166f0*/  LDGSTS.E [R5+0xd700], desc[UR34][R10.64], P0 ;  /* 0x0d7000000a057fae */ /* 0x0103e800081a1022 */
[----:B------:R-:W3:Y:S04]  /*16700*/  LDL.LU.64 R8, [R1+0x3df0] ;  /* 0x003df00001087983 */ /* 0x000ee80000300a00 */
[----:B------:R-:W-:Y:S04]  /*16710*/  LDGSTS.E [R5+0xdb00], desc[UR34][R238.64], P0 ;  /* 0x0db00000ee057fae */ /* 0x000fe800081a1022 */
[----:B------:R-:W1:Y:S04]  /*16720*/  LDL.LU.64 R10, [R1+0x3de8] ;  /* 0x003de800010a7983 */ /* 0x000e680000300a00 */
[----:B------:R-:W-:Y:S04]  /*16730*/  LDGSTS.E [R5+0xdf00], desc[UR34][R136.64], P0 ;  /* 0x0df0000088057fae */ /* 0x000fe800081a1022 */
[----:B------:R-:W4:Y:S04]  /*16740*/  LDL.LU.64 R238, [R1+0x3de0] ;  /* 0x003de00001ee7983 */ /* 0x000f280000300a00 */
[----:B------:R-:W2:Y:S04]  /*16750*/  LDL.LU.64 R136, [R1+0x278] ;  /* 0x0002780001887983 */ /* 0x000ea80000300a00 */
[----:B------:R-:W-:Y:S04]  /*16760*/  LDGSTS.E [R5+0xe300], desc[UR34][R2.64], P0 ;  /* 0x0e30000002057fae */ /* 0x000fe800081a1022 */
[----:B------:R-:W-:Y:S04]  /*16770*/  LDGSTS.E [R5+0xe700], desc[UR34][R128.64], P0 ;  /* 0x0e70000080057fae */ /* 0x000fe800081a1022 */
[----:B------:R-:W-:Y:S04]  /*16780*/  LDGSTS.E [R5+0xeb00], desc[UR34][R112.64], P0 ;  /* 0x0eb0000070057fae */ /* 0x000fe800081a1022 */
[----:B------:R-:W-:Y:S04]  /*16790*/  LDGSTS.E [R5+0xef00], desc[UR34][R104.64], P0 ;  /* 0x0ef0000068057fae */ /* 0x000fe800081a1022 */
[----:B------:R-:W2:Y:S04]  /*167a0*/  LDL.LU.64 R128, [R1+0x270] ;  /* 0x0002700001807983 */ /* 0x000ea80000300a00 */
[----:B------:R-:W-:Y:S04]  /*167b0*/  LDGSTS.E [R5+0xf300], desc[UR34][R96.64], P0 ;  /* 0x0f30000060057fae */ /* 0x000fe800081a1022 */
[----:B------:R-:W-:Y:S04]  /*167c0*/  LDGSTS.E [R5+0xf700], desc[UR34][R64.64], P0 ;  /* 0x0f70000040057fae */ /* 0x000fe800081a1022 */
[----:B------:R-:W-:Y:S04]  /*167d0*/  STL.64 [R1+0x3be0], R4 ;  /* 0x003be00401007387 */ /* 0x000fe80000100a00 */
[----:B------:R-:W-:Y:S01]  /*167e0*/  LDGSTS.E [R5+0xfb00], desc[UR34][R32.64], P0 ;  /* 0x0fb0000020057fae */ /* 0x000fe200081a1022 */
[----:B------:R-:W1:Y:S03]  /*167f0*/  S2R R252, SR_TID.X ;  /* 0x0000000000fc7919 */ /* 0x000e660000002100 */
[----:B------:R-:W-:Y:S04]  /*16800*/  LDGSTS.E [R5+0xff00], desc[UR34][R206.64], P0 ;  /* 0x0ff00000ce057fae */ /* 0x000fe800081a1022 */
[----:B------:R-:W0:Y:S01]  /*16810*/  LDGDEPBAR ;  /* 0x00000000000079af */ /* 0x000e220000000000 */
[----:B-1----:R-:W-:-:S03]  /*16820*/  IMAD.WIDE R10, R0, 0x4, R10 ;  /* 0x00000004000a7825 */ /* 0x002fc600078e020a */
[----:B----4-:R-:W-:Y:S04]  /*16830*/  STL [R1+0x3aec], R238 ;  /* 0x003aecee01007387 */ /* 0x010fe80000100800 */
[----:B------:R-:W4:Y:S04]  /*16840*/  LDL.LU.64 R32, [R1+0x258] ;  /* 0x0002580001207983 */ /* 0x000f280000300a00 */
[----:B------:R-:W-:Y:S04]  /*16850*/  STL [R1+0x3ae8], R239 ;  /* 0x003ae8ef01007387 */ /* 0x000fe80000100800 */
[----:B------:R-:W4:Y:S04]  /*16860*/  LDL.LU.64 R112, [R1+0x250] ;  /* 0x0002500001707983 */ /* 0x000f280000300a00 */
[----:B------:R-:W-:Y:S04]  /*16870*/  STL [R1+0x3ae4], R10 ;  /* 0x003ae40a01007387 */ /* 0x000fe80000100800 */
[----:B------:R-:W4:Y:S04]  /*16880*/  LDL.LU.64 R104, [R1+0x238] ;  /* 0x0002380001687983 */ /* 0x000f280000300a00 */
[----:B------:R-:W4:Y:S01]  /*16890*/  LDL.LU.64 R96, [R1+0x230] ;  /* 0x0002300001607983 */ /* 0x000f220000300a00 */
[----:B------:R-:W-:-:S05]  /*168a0*/  LOP3.LUT R252, R252, 0x3f, RZ, 0xc0, !PT ;  /* 0x0000003ffcfc7812 */ /* 0x000fca00078ec0ff */
[----:B------:R-:W-:Y:S02]  /*168b0*/  IMAD.SHL.U32 R252, R252, 0x4, RZ ;  /* 0x00000004fcfc7824 */ /* 0x000fe400078e00ff */
[----:B---3--:R-:W-:-:S04]  /*168c0*/  IMAD.WIDE R8, R0, 0x4, R8 ;  /* 0x0000000400087825 */ /* 0x008fc800078e0208 */
[----:B------:R-:W-:Y:S01]  /*168d0*/  VIADD R252, R252, UR5 ;  /* 0x00000005fcfc7c36 */ /* 0x000fe20008000000 */
[----:B------:R-:W-:Y:S06]  /*168e0*/  BAR.SYNC.DEFER_BLOCKING 0x0 ;  /* 0x0000000000007b1d */ /* 0x000fec0000010000 */
[----:B------:R1:W-:Y:S04]  /*168f0*/  STL [R1+0x3adc], R11 ;  /* 0x003adc0b01007387 */ /* 0x0003e80000100800 */
[----:B------:R-:W-:Y:S04]  /*16900*/  STL [R1+0x3ae0], R8 ;  /* 0x003ae00801007387 */ /* 0x000fe80000100800 */
[----:B------:R-:W-:Y:S01]  /*16910*/  @!PT LDS RZ, [RZ] ;  /* 0x00000000fffff984 */ /* 0x000fe20000000800 */
[----:B------:R-:W-:Y:S01]  /*16920*/  @!PT LDS RZ, [RZ] ;  /* 0x00000000fffff984 */ /* 0x000fe20000000800 */
[----:B------:R-:W-:Y:S01]  /*16930*/  @!PT LDS RZ, [RZ] ;  /* 0x00000000fffff984 */ /* 0x000fe20000000800 */
[----:B------:R-:W-:Y:S04]  /*16940*/  LDGSTS.E [R252+0x28000], desc[UR34][R238.64], !P6 ;  /* 0x28000000eefc7fae */ /* 0x000fe8000f1a1022 */
[----:B------:R-:W-:Y:S04]  /*16950*/  LDGSTS.E [R252+0x28100], desc[UR34][R10.64], !P6 ;  /* 0x281000000afc7fae */ /* 0x000fe8000f1a1022 */
[----:B------:R-:W-:Y:S04]  /*16960*/  LDGSTS.E [R252+0x28200], desc[UR34][R8.64], !P6 ;  /* 0x2820000008fc7fae */ /* 0x000fe8000f1a1022 */
[----:B-1----:R-:W3:Y:S04]  /*16970*/  LDL.LU.64 R10, [R1+0x210] ;  /* 0x00021000010a7983 */ /* 0x002ee80000300a00 */
[----:B------:R1:W-:Y:S04]  /*16980*/  STL [R1+0x3ad8], R9 ;  /* 0x003ad80901007387 */ /* 0x0003e80000100800 */
[----:B-1----:R-:W3:Y:S01]  /*16990*/  LDL.LU.64 R8, [R1+0x218] ;  /* 0x0002180001087983 */ /* 0x002ee20000300a00 */
[----:B--2---:R-:W-:Y:S01]  /*169a0*/  IMAD.WIDE R6, R0, 0x4, R6 ;  /* 0x0000000400067825 */ /* 0x004fe200078e0206 */
[----:B------:R-:W-:Y:S01]  /*169b0*/  PLOP3.LUT P1, PT, PT, PT, UP1, 0x80, 0x8 ;  /* 0x000000000008781c */ /* 0x000fe20003f2f018 */
[----:B------:R-:W1:Y:S01]  /*169c0*/  LDC R0, c[0x0][0x3a0] ;  /* 0x0000e800ff007b82 */ /* 0x000e620000000800 */
[----:B------:R-:W2:Y:S04]  /*169d0*/  LDL.LU.64 R64, [R1+0x1f8] ;  /* 0x0001f80001407983 */ /* 0x000ea80000300a00 */
[----:B------:R-:W2:Y:S04]  /*169e0*/  LDL.LU.64 R238, [R1+0x1f0] ;  /* 0x0001f00001ee7983 */ /* 0x000ea80000300a00 */
[----:B------:R-:W-:Y:S04]  /*169f0*/  STL [R1+0x3c10], R252 ;  /* 0x003c10fc01007387 */ /* 0x000fe80000100800 */
[----:B------:R-:W-:Y:S04]  /*16a00*/  STL [R1+0x3ad4], R6 ;  /* 0x003ad40601007387 */ /* 0x000fe80000100800 */
[----:B------:R1:W-:Y:S04]  /*16a10*/  LDGSTS.E [R252+0x28300], desc[UR34][R6.64], !P6 ;  /* 0x2830000006fc7fae */ /* 0x0003e8000f1a1022 */
[----:B------:R1:W-:Y:S04]  /*16a20*/  STL [R1+0x3ad0], R7 ;  /* 0x003ad00701007387 */ /* 0x0003e80000100800 */
[----:B------:R-:W2:Y:S04]  /*16a30*/  LDL.LU.64 R4, [R1+0x1d8] ;  /* 0x0001d80001047983 */ /* 0x000ea80000300a00 */
[----:B------:R-:W2:Y:S01]  /*16a40*/  LDL.LU.64 R206, [R1+0x1d0] ;  /* 0x0001d00001ce7983 */ /* 0x000ea20000300a00 */
[----:B-1----:R-:W-:-:S04]  /*16a50*/  IMAD.U32 R7, RZ, RZ, UR11 ;  /* 0x0000000bff077e24 */ /* 0x002fc8000f8e00ff */
[----:B------:R-:W-:-:S04]  /*16a60*/  IMAD.WIDE R136, R7, 0x4, R136 ;  /* 0x0000000407887825 */ /* 0x000fc800078e0288 */
[C---:B------:R-:W-:Y:S01]  /*16a70*/  IMAD.WIDE R120, R7.reuse, 0x4, R120 ;  /* 0x0000000407787825 */ /* 0x040fe200078e0278 */
[----:B------:R1:W-:Y:S03]  /*16a80*/  STL.64 [R1+0x278], R136 ;  /* 0x0002788801007387 */ /* 0x0003e60000100a00 */
[C---:B------:R-:W-:Y:S01]  /*16a90*/  IMAD.WIDE R214, R7.reuse, 0x4, R214 ;  /* 0x0000000407d67825 */ /* 0x040fe200078e02d6 */
[----:B-1----:R-:W2:Y:S03]  /*16aa0*/  LDL.LU.64 R136, [R1+0x3dd8] ;  /* 0x003dd80001887983 */ /* 0x002ea60000300a00 */
[----:B------:R-:W-:-:S04]  /*16ab0*/  IMAD.WIDE R16, R7, 0x4, R16 ;  /* 0x0000000407107825 */ /* 0x000fc800078e0210 */
[----:B------:R-:W-:-:S04]  /*16ac0*/  IMAD.WIDE R240, R7, 0x4, R240 ;  /* 0x0000000407f07825 */ /* 0x000fc800078e02f0 */
[----:B------:R-:W-:-:S04]  /*16ad0*/  IMAD.WIDE R118, R7, 0x4, R118 ;  /* 0x0000000407767825 */ /* 0x000fc800078e0276 */
[----:B------:R-:W-:-:S05]  /*16ae0*/  IMAD.WIDE R128, R7, 0x4, R128 ;  /* 0x0000000407807825 */ /* 0x000fca00078e0280 */
[----:B------:R1:W-:Y:S04]  /*16af0*/  STL.64 [R1+0x270], R128 ;  /* 0x0002708001007387 */ /* 0x0003e80000100a00 */
[----:B-1----:R-:W2:Y:S04]  /*16b00*/  LDL.LU.64 R128, [R1+0x3dd0] ;  /* 0x003dd00001807983 */ /* 0x002ea80000300a00 */
[----:B------:R1:W-:Y:S04]  /*16b10*/  STL.64 [R1+0x268], R120 ;  /* 0x0002687801007387 */ /* 0x0003e80000100a00 */
[----:B-1----:R-:W2:Y:S04]  /*16b20*/  LDL.LU.64 R120, [R1+0x3dc8] ;  /* 0x003dc80001787983 */ /* 0x002ea80000300a00 */
[----:B------:R1:W-:Y:S04]  /*16b30*/  STL.64 [R1+0x8c0], R214 ;  /* 0x0008c0d601007387 */ /* 0x0003e80000100a00 */
[----:B-1----:R-:W2:Y:S01]  /*16b40*/  LDL.LU.64 R214, [R1+0x1b8] ;  /* 0x0001b80001d67983 */ /* 0x002ea20000300a00 */
[----:B----4-:R-:W-:-:S05]  /*16b50*/  IMAD.WIDE R32, R7, 0x4, R32 ;  /* 0x0000000407207825 */ /* 0x010fca00078e0220 */
[----:B------:R1:W-:Y:S01]  /*16b60*/  STL.64 [R1+0x258], R32 ;  /* 0x0002582001007387 */ /* 0x0003e20000100a00 */
[----:B------:R-:W-:-:S03]  /*16b70*/  IMAD.WIDE R112, R7, 0x4, R112 ;  /* 0x0000000407707825 */ /* 0x000fc600078e0270 */
[----:B-1----:R-:W4:Y:S01]  /*16b80*/  LDL.LU.64 R32, [R1+0x1b0] ;  /* 0x0001b00001207983 */ /* 0x002f220000300a00 */
[----:B------:R-:W-:-:S03]  /*16b90*/  IMAD.WIDE R104, R7, 0x4, R104 ;  /* 0x0000000407687825 */ /* 0x000fc600078e0268 */
[----:B------:R1:W-:Y:S01]  /*16ba0*/  STL.64 [R1+0x250], R112 ;  /* 0x0002507001007387 */ /* 0x0003e20000100a00 */
[----:B------:R-:W-:-:S03]  /*16bb0*/  IMAD.WIDE R96, R7, 0x4, R96 ;  /* 0x0000000407607825 */ /* 0x000fc600078e0260 */
[----:B-1----:R-:W4:Y:S04]  /*16bc0*/  LDL.LU.64 R112, [R1+0x3dc0] ;  /* 0x003dc00001707983 */ /* 0x002f280000300a00 */
[----:B------:R1:W-:Y:S04]  /*16bd0*/  STL.64 [R1+0x248], R16 ;  /* 0x0002481001007387 */ /* 0x0003e80000100a00 */
        /* <DEDUP_REMOVED lines=8> */
[----:B-1----:R-:W4:Y:S01]  /*16c60*/  LDL.LU.64 R118, [R1+0x178] ;  /* 0x0001780001767983 */ /* 0x002f220000300a00 */
[----:B------:R-:W-:-:S04]  /*16c70*/  IMAD.WIDE R88, R7, 0x4, R88 ;  /* 0x0000000407587825 */ /* 0x000fc800078e0258 */
[C---:B---3--:R-:W-:Y:S01]  /*16c80*/  IMAD.WIDE R8, R7.reuse, 0x4, R8 ;  /* 0x0000000407087825 */ /* 0x048fe200078e0208 */
[----:B------:R1:W-:Y:S04]  /*16c90*/  STL.64 [R1+0x8b0], R88 ;  /* 0x0008b05801007387 */ /* 0x0003e80000100a00 */
[----:B-1----:R-:W3:Y:S04]  /*16ca0*/  LDL.LU.64 R88, [R1+0x3da8] ;  /* 0x003da80001587983 */ /* 0x002ee80000300a00 */
[----:B------:R1:W-:Y:S01]  /*16cb0*/  STL.64 [R1+0x218], R8 ;  /* 0x0002180801007387 */ /* 0x0003e20000100a00 */
[----:B--2---:R-:W-:-:S04]  /*16cc0*/  IMAD.WIDE R64, R7, 0x4, R64 ;  /* 0x0000000407407825 */ /* 0x004fc800078e0240 */
[----:B-1----:R-:W-:-:S04]  /*16cd0*/  IMAD.WIDE R8, R7, 0x4, R10 ;  /* 0x0000000407087825 */ /* 0x002fc800078e020a */
[C---:B------:R-:W-:Y:S02]  /*16ce0*/  IMAD.WIDE R10, R7.reuse, 0x4, R80 ;  /* 0x00000004070a7825 */ /* 0x040fe400078e0250 */
[----:B------:R-:W2:Y:S04]  /*16cf0*/  LDL.LU.64 R80, [R1+0x3da0] ;  /* 0x003da00001507983 */ /* 0x000ea80000300a00 */
[----:B------:R1:W-:Y:S01]  /*16d00*/  STL.64 [R1+0x210], R8 ;  /* 0x0002100801007387 */ /* 0x0003e20000100a00 */
[----:B------:R-:W-:-:S03]  /*16d10*/  IMAD.WIDE R238, R7, 0x4, R238 ;  /* 0x0000000407ee7825 */ /* 0x000fc600078e02ee */
[----:B-1----:R-:W2:Y:S04]  /*16d20*/  LDL.LU.64 R8, [R1+0x158] ;  /* 0x0001580001087983 */ /* 0x002ea80000300a00 */
[----:B------:R1:W-:Y:S02]  /*16d30*/  STL.64 [R1+0x208], R10 ;  /* 0x0002080a01007387 */ /* 0x0003e40000100a00 */
[C---:B-1----:R-:W-:Y:S02]  /*16d40*/  IMAD.WIDE R10, R7.reuse, 0x4, R72 ;  /* 0x00000004070a7825 */ /* 0x042fe400078e0248 */
[----:B------:R-:W2:Y:S04]  /*16d50*/  LDL.LU.64 R72, [R1+0x3d98] ;  /* 0x003d980001487983 */ /* 0x000ea80000300a00 */
[----:B------:R1:W-:Y:S01]  /*16d60*/  STL.64 [R1+0x8a8], R10 ;  /* 0x0008a80a01007387 */ /* 0x0003e20000100a00 */
[----:B------:R-:W-:-:S03]  /*16d70*/  IMAD.WIDE R56, R7, 0x4, R56 ;  /* 0x0000000407387825 */ /* 0x000fc600078e0238 */
[----:B-1----:R-:W3:Y:S04]  /*16d80*/  LDL.LU.64 R10, [R1+0x150] ;  /* 0x00015000010a7983 */ /* 0x002ee80000300a00 */
[----:B------:R1:W-:Y:S01]  /*16d90*/  STL.64 [R1+0x1f8], R64 ;  /* 0x0001f84001007387 */ /* 0x0003e20000100a00 */
[----:B------:R-:W-:-:S03]  /*16da0*/  IMAD.WIDE R4, R7, 0x4, R4 ;  /* 0x0000000407047825 */ /* 0x000fc600078e0204 */
[----:B-1----:R-:W3:Y:S04]  /*16db0*/  LDL.LU.64 R64, [R1+0x3d90] ;  /* 0x003d900001407983 */ /* 0x002ee80000300a00 */
[----:B------:R1:W-:Y:S02]  /*16dc0*/  STL.64 [R1+0x1f0], R238 ;  /* 0x0001f0ee01007387 */ /* 0x0003e40000100a00 */
[C---:B-1----:R-:W-:Y:S02]  /*16dd0*/  IMAD.WIDE R238, R7.reuse, 0x4, R110 ;  /* 0x0000000407ee7825 */ /* 0x042fe400078e026e */
[----:B------:R-:W3:Y:S04]  /*16de0*/  LDL.LU.64 R110, [R1+0x138] ;  /* 0x00013800016e7983 */ /* 0x000ee80000300a00 */
[----:B------:R1:W-:Y:S01]  /*16df0*/  STL.64 [R1+0x1e8], R238 ;  /* 0x0001e8ee01007387 */ /* 0x0003e20000100a00 */
[----:B------:R-:W-:-:S03]  /*16e00*/  IMAD.WIDE R48, R7, 0x4, R48 ;  /* 0x0000000407307825 */ /* 0x000fc600078e0230 */
[----:B-1----:R-:W3:Y:S04]  /*16e10*/  LDL.LU.64 R238, [R1+0x130] ;  /* 0x0001300001ee7983 */ /* 0x002ee80000300a00 */
[----:B------:R1:W-:Y:S01]  /*16e20*/  STL.64 [R1+0x8a0], R56 ;  /* 0x0008a03801007387 */ /* 0x0003e20000100a00 */
[----:B------:R-:W-:-:S03]  /*16e30*/  IMAD.WIDE R40, R7, 0x4, R40 ;  /* 0x0000000407287825 */ /* 0x000fc600078e0228 */
[----:B-1----:R-:W3:Y:S04]  /*16e40*/  LDL.LU.64 R56, [R1+0x3d88] ;  /* 0x003d880001387983 */ /* 0x002ee80000300a00 */
[----:B------:R1:W-:Y:S01]  /*16e50*/  STL.64 [R1+0x1d8], R4 ;  /* 0x0001d80401007387 */ /* 0x0003e20000100a00 */
[----:B------:R-:W-:-:S04]  /*16e60*/  IMAD.WIDE R214, R7, 0x4, R214 ;  /* 0x0000000407d67825 */ /* 0x000fc800078e02d6 */
[C---:B-1----:R-:W-:Y:S02]  /*16e70*/  IMAD.WIDE R4, R7.reuse, 0x4, R206 ;  /* 0x0000000407047825 */ /* 0x042fe400078e02ce */
[----:B------:R-:W3:Y:S04]  /*16e80*/  LDL.LU.64 R206, [R1+0x118] ;  /* 0x0001180001ce7983 */ /* 0x000ee80000300a00 */
[----:B------:R1:W-:Y:S01]  /*16e90*/  STL.64 [R1+0x1d0], R4 ;  /* 0x0001d00401007387 */ /* 0x0003e20000100a00 */
[----:B------:R-:W-:-:S04]  /*16ea0*/  IMAD.WIDE R24, R7, 0x4, R24 ;  /* 0x0000000407187825 */ /* 0x000fc800078e0218 */
[C---:B------:R-:W-:Y:S01]  /*16eb0*/  IMAD.WIDE R182, R7.reuse, 0x4, R182 ;  /* 0x0000000407b67825 */ /* 0x040fe200078e02b6 */
[----:B-1----:R-:W3:Y:S04]  /*16ec0*/  LDL.LU.64 R4, [R1+0x110] ;  /* 0x0001100001047983 */ /* 0x002ee80000300a00 */
[----:B------:R1:W-:Y:S01]  /*16ed0*/  STL.64 [R1+0x1c8], R48 ;  /* 0x0001c83001007387 */ /* 0x0003e20000100a00 */
[----:B----4-:R-:W-:-:S03]  /*16ee0*/  IMAD.WIDE R32, R7, 0x4, R32 ;  /* 0x0000000407207825 */ /* 0x010fc600078e0220 */
[----:B-1----:R-:W4:Y:S04]  /*16ef0*/  LDL.LU.64 R48, [R1+0x3d80] ;  /* 0x003d800001307983 */ /* 0x002f280000300a00 */
[----:B------:R1:W-:Y:S01]  /*16f00*/  STL.64 [R1+0x898], R40 ;  /* 0x0008982801007387 */ /* 0x0003e20000100a00 */
[----:B------:R-:W-:-:S03]  /*16f10*/  IMAD.WIDE R150, R7, 0x4, R150 ;  /* 0x0000000407967825 */ /* 0x000fc600078e0296 */
[----:B-1----:R-:W4:Y:S04]  /*16f20*/  LDL.LU.64 R40, [R1+0x3d78] ;  /* 0x003d780001287983 */ /* 0x002f280000300a00 */
[----:B------:R1:W-:Y:S01]  /*16f30*/  STL.64 [R1+0x1b8], R214 ;  /* 0x0001b8d601007387 */ /* 0x0003e20000100a00 */
[----:B------:R-:W-:-:S04]  /*16f40*/  IMAD.WIDE R248, R7, 0x4, R248 ;  /* 0x0000000407f87825 */ /* 0x000fc800078e02f8 */
[C---:B------:R-:W-:Y:S01]  /*16f50*/  IMAD.WIDE R16, R7.reuse, 0x4, R16 ;  /* 0x0000000407107825 */ /* 0x040fe200078e0210 */
[----:B-1----:R-:W4:Y:S04]  /*16f60*/  LDL.LU.64 R214, [R1+0xf8] ;  /* 0x0000f80001d67983 */ /* 0x002f280000300a00 */
[----:B------:R1:W-:Y:S01]  /*16f70*/  STL.64 [R1+0x1b0], R32 ;  /* 0x0001b02001007387 */ /* 0x0003e20000100a00 */
[----:B------:R-:W-:-:S03]  /*16f80*/  IMAD.WIDE R240, R7, 0x4, R240 ;  /* 0x0000000407f07825 */ /* 0x000fc600078e02f0 */
[----:B-1----:R-:W4:Y:S04]  /*16f90*/  LDL.LU.64 R32, [R1+0x3d70] ;  /* 0x003d700001207983 */ /* 0x002f280000300a00 */
[----:B------:R1:W-:Y:S04]  /*16fa0*/  STL.64 [R1+0x1c0], R24 ;  /* 0x0001c01801007387 */ /* 0x0003e80000100a00 */
[----:B-1----:R-:W4:Y:S04]  /*16fb0*/  LDL.LU.64 R24, [R1+0x3d68] ;  /* 0x003d680001187983 */ /* 0x002f280000300a00 */
[----:B------:R1:W-:Y:S04]  /*16fc0*/  STL.64 [R1+0x890], R182 ;  /* 0x000890b601007387 */ /* 0x0003e80000100a00 */
        /* <DEDUP_REMOVED lines=13> */
[----:B------:R-:W-:-:S04]  /*170a0*/  IMAD.WIDE R38, R7, 0x4, R38 ;  /* 0x0000000407267825 */ /* 0x000fc800078e0226 */
[----:B--2---:R-:W-:-:S04]  /*170b0*/  IMAD.WIDE R8, R7, 0x4, R8 ;  /* 0x0000000407087825 */ /* 0x004fc800078e0208 */
[----:B---3--:R-:W-:-:S04]  /*170c0*/  IMAD.WIDE R10, R7, 0x4, R10 ;  /* 0x00000004070a7825 */ /* 0x008fc800078e020a */
[----:B------:R-:W-:-:S04]  /*170d0*/  IMAD.WIDE R174, R7, 0x4, R174 ;  /* 0x0000000407ae7825 */ /* 0x000fc800078e02ae */
[----:B------:R-:W-:-:S04]  /*170e0*/  IMAD.WIDE R110, R7, 0x4, R110 ;  /* 0x00000004076e7825 */ /* 0x000fc800078e026e */
[----:B------:R-:W-:-:S04]  /*170f0*/  IMAD.WIDE R238, R7, 0x4, R238 ;  /* 0x0000000407ee7825 */ /* 0x000fc800078e02ee */
[----:B------:R-:W-:-:S04]  /*17100*/  IMAD.WIDE R206, R7, 0x4, R206 ;  /* 0x0000000407ce7825 */ /* 0x000fc800078e02ce */
[----:B------:R-:W-:-:S04]  /*17110*/  IMAD.WIDE R4, R7, 0x4, R4 ;  /* 0x0000000407047825 */ /* 0x000fc800078e0204 */
[----:B----4-:R-:W-:-:S05]  /*17120*/  IMAD.WIDE R118, R7, 0x4, R118 ;  /* 0x0000000407767825 */ /* 0x010fca00078e0276 */
[----:B------:R1:W-:Y:S04]  /*17130*/  STL.64 [R1+0x170], R118 ;  /* 0x0001707601007387 */ /* 0x0003e80000100a00 */
[----:B-1----:R-:W2:Y:S04]  /*17140*/  LDL.LU.64 R118, [R1+0x98] ;  /* 0x0000980001767983 */ /* 0x002ea80000300a00 */
[----:B------:R1:W-:Y:S04]  /*17150*/  STL.64 [R1+0x1a0], R22 ;  /* 0x0001a01601007387 */ /* 0x0003e80000100a00 */
[----:B-1----:R-:W3:Y:S04]  /*17160*/  LDL.LU.64 R22, [R1+0x3d40] ;  /* 0x003d400001167983 */ /* 0x002ee80000300a00 */
[----:B------:R1:W-:Y:S04]  /*17170*/  STL.64 [R1+0x880], R38 ;  /* 0x0008802601007387 */ /* 0x0003e80000100a00 */
[----:B-1----:R-:W4:Y:S04]  /*17180*/  LDL.LU.64 R38, [R1+0x3d38] ;  /* 0x003d380001267983 */ /* 0x002f280000300a00 */
[----:B------:R1:W-:Y:S04]  /*17190*/  STL.64 [R1+0x158], R8 ;  /* 0x0001580801007387 */ /* 0x0003e80000100a00 */
[----:B-1----:R-:W3:Y:S04]  /*171a0*/  LDL.LU.64 R8, [R1+0x78] ;  /* 0x0000780001087983 */ /* 0x002ee80000300a00 */
[----:B------:R1:W-:Y:S02]  /*171b0*/  STL.64 [R1+0x150], R10 ;  /* 0x0001500a01007387 */ /* 0x0003e40000100a00 */
[----:B-1----:R-:W-:-:S02]  /*171c0*/  IMAD.WIDE R10, R7, 0x4, R62 ;  /* 0x00000004070a7825 */ /* 0x002fc400078e023e */
[----:B------:R-:W4:Y:S04]  /*171d0*/  LDL.LU.64 R62, [R1+0x3d30] ;  /* 0x003d3000013e7983 */ /* 0x000f280000300a00 */
[----:B------:R1:W-:Y:S02]  /*171e0*/  STL.64 [R1+0x188], R10 ;  /* 0x0001880a01007387 */ /* 0x0003e40000100a00 */
[C---:B-1----:R-:W-:Y:S02]  /*171f0*/  IMAD.WIDE R10, R7.reuse, 0x4, R86 ;  /* 0x00000004070a7825 */ /* 0x042fe400078e0256 */
[----:B------:R-:W4:Y:S04]  /*17200*/  LDL.LU.64 R86, [R1+0x3d28] ;  /* 0x003d280001567983 */ /* 0x000f280000300a00 */
[----:B------:R1:W-:Y:S04]  /*17210*/  STL.64 [R1+0x878], R10 ;  /* 0x0008780a01007387 */ /* 0x0003e80000100a00 */
[----:B-1----:R-:W4:Y:S04]  /*17220*/  LDL.LU.64 R10, [R1+0x58] ;  /* 0x00005800010a7983 */ /* 0x002f280000300a00 */
[----:B------:R1:W-:Y:S04]  /*17230*/  STL.64 [R1+0x138], R110 ;  /* 0x0001386e01007387 */ /* 0x0003e80000100a00 */
[----:B-1----:R-:W4:Y:S04]  /*17240*/  LDL.LU.64 R110, [R1+0x3d20] ;  /* 0x003d2000016e7983 */ /* 0x002f280000300a00 */
[----:B------:R1:W-:Y:S02]  /*17250*/  STL.64 [R1+0x130], R238 ;  /* 0x000130ee01007387 */ /* 0x0003e40000100a00 */
[----:B-1----:R-:W-:-:S02]  /*17260*/  IMAD.WIDE R238, R7, 0x4, R142 ;  /* 0x0000000407ee7825 */ /* 0x002fc400078e028e */
[----:B------:R-:W4:Y:S04]  /*17270*/  LDL.LU.64 R142, [R1+0x3d18] ;  /* 0x003d1800018e7983 */ /* 0x000f280000300a00 */
        /* <DEDUP_REMOVED lines=9> */
[C---:B------:R-:W-:Y:S01]  /*17310*/  IMAD.WIDE R222, R7.reuse, 0x4, R222 ;  /* 0x0000000407de7825 */ /* 0x040fe200078e02de */
[----:B------:R1:W-:Y:S03]  /*17320*/  STL.64 [R1+0x168], R230 ;  /* 0x000168e601007387 */ /* 0x0003e60000100a00 */
[----:B------:R-:W-:-:S04]  /*17330*/  IMAD.WIDE R214, R7, 0x4, R214 ;  /* 0x0000000407d67825 */ /* 0x000fc800078e02d6 */
[C---:B------:R-:W-:Y:S01]  /*17340*/  IMAD.WIDE R198, R7.reuse, 0x4, R198 ;  /* 0x0000000407c67825 */ /* 0x040fe200078e02c6 */
[----:B-1----:R-:W4:Y:S03]  /*17350*/  LDL.LU.64 R230, [R1+0x3d00] ;  /* 0x003d000001e67983 */ /* 0x002f260000300a00 */
[C---:B------:R-:W-:Y:S01]  /*17360*/  IMAD.WIDE R190, R7.reuse, 0x4, R190 ;  /* 0x0000000407be7825 */ /* 0x040fe200078e02be */
[----:B------:R1:W-:Y:S03]  /*17370*/  STL.64 [R1+0x868], R222 ;  /* 0x000868de01007387 */ /* 0x0003e60000100a00 */
[C---:B------:R-:W-:Y:S01]  /*17380*/  IMAD.WIDE R182, R7.reuse, 0x4, R182 ;  /* 0x0000000407b67825 */ /* 0x040fe200078e02b6 */
[----:B-1----:R-:W4:Y:S04]  /*17390*/  LDL.LU.64 R222, [R1+0x3cf8] ;  /* 0x003cf80001de7983 */ /* 0x002f280000300a00 */
[----:B------:R1:W-:Y:S01]  /*173a0*/  STL.64 [R1+0xf8], R214 ;  /* 0x0000f8d601007387 */ /* 0x0003e20000100a00 */
[----:B------:R-:W-:-:S03]  /*173b0*/  IMAD.WIDE R166, R7, 0x4, R166 ;  /* 0x0000000407a67825 */ /* 0x000fc600078e02a6 */
[----:B-1----:R-:W4:Y:S01]  /*173c0*/  LDL.LU.64 R214, [R1+0x3cf0] ;  /* 0x003cf00001d67983 */ /* 0x002f220000300a00 */
[----:B------:R-:W-:-:S04]  /*173d0*/  IMAD.WIDE R158, R7, 0x4, R158 ;  /* 0x00000004079e7825 */ /* 0x000fc800078e029e */
[----:B------:R-:W-:-:S04]  /*173e0*/  IMAD.WIDE R150, R7, 0x4, R150 ;  /* 0x0000000407967825 */ /* 0x000fc800078e0296 */
[----:B------:R-:W-:-:S04]  /*173f0*/  IMAD.WIDE R134, R7, 0x4, R134 ;  /* 0x0000000407867825 */ /* 0x000fc800078e0286 */
[----:B------:R-:W-:-:S04]  /*17400*/  IMAD.WIDE R126, R7, 0x4, R126 ;  /* 0x00000004077e7825 */ /* 0x000fc800078e027e */
[----:B------:R-:W-:-:S04]  /*17410*/  IMAD.WIDE R102, R7, 0x4, R102 ;  /* 0x0000000407667825 */ /* 0x000fc800078e0266 */
[----:B------:R-:W-:-:S04]  /*17420*/  IMAD.WIDE R94, R7, 0x4, R94 ;  /* 0x00000004075e7825 */ /* 0x000fc800078e025e */
[----:B--2---:R-:W-:-:S04]  /*17430*/  IMAD.WIDE R118, R7, 0x4, R118 ;  /* 0x0000000407767825 */ /* 0x004fc800078e0276 */
[----:B---3--:R-:W-:-:S04]  /*17440*/  IMAD.WIDE R8, R7, 0x4, R8 ;  /* 0x0000000407087825 */ /* 0x008fc800078e0208 */
[----:B----4-:R-:W-:-:S04]  /*17450*/  IMAD.WIDE R110, R7, 0x4, R110 ;  /* 0x00000004076e7825 */ /* 0x010fc800078e026e */
[----:B------:R-:W-:-:S04]  /*17460*/  IMAD.WIDE R142, R7, 0x4, R142 ;  /* 0x00000004078e7825 */ /* 0x000fc800078e028e */
[----:B------:R-:W-:-:S04]  /*17470*/  IMAD.WIDE R174, R7, 0x4, R174 ;  /* 0x0000000407ae7825 */ /* 0x000fc800078e02ae */
[----:B------:R-:W-:-:S05]  /*17480*/  IMAD.WIDE R206, R7, 0x4, R206 ;  /* 0x0000000407ce7825 */ /* 0x000fca00078e02ce */
[----:B------:R1:W-:Y:S04]  /*17490*/  STL.64 [R1+0xf0], R206 ;  /* 0x0000f0ce01007387 */ /* 0x0003e80000100a00 */
[----:B-1----:R-:W2:Y:S04]  /*174a0*/  LDL.LU.64 R206, [R1+0x3ce8] ;  /* 0x003ce80001ce7983 */ /* 0x002ea80000300a00 */
[----:B------:R1:W-:Y:S04]  /*174b0*/  STL.64 [R1+0x160], R198 ;  /* 0x000160c601007387 */ /* 0x0003e80000100a00 */
[----:B-1----:R-:W3:Y:S04]  /*174c0*/  LDL.LU.64 R198, [R1+0x3ce0] ;  /* 0x003ce00001c67983 */ /* 0x002ee80000300a00 */
[----:B------:R1:W-:Y:S04]  /*174d0*/  STL.64 [R1+0x860], R190 ;  /* 0x000860be01007387 */ /* 0x0003e80000100a00 */
[----:B-1----:R-:W4:Y:S04]  /*174e0*/  LDL.LU.64 R190, [R1+0x3cd8] ;  /* 0x003cd80001be7983 */ /* 0x002f280000300a00 */
[----:B------:R1:W-:Y:S04]  /*174f0*/  STL.64 [R1+0xd8], R182 ;  /* 0x0000d8b601007387 */ /* 0x0003e80000100a00 */
[----:B-1----:R-:W2:Y:S04]  /*17500*/  LDL.LU.64 R182, [R1+0x3cd0] ;  /* 0x003cd00001b67983 */ /* 0x002ea80000300a00 */
        /* <DEDUP_REMOVED lines=22> */
[----:B------:R1:W-:Y:S02]  /*17670*/  STL.64 [R1+0x78], R8 ;  /* 0x0000780801007387 */ /* 0x0003e40000100a00 */
[----:B-1----:R-:W-:-:S02]  /*17680*/  IMAD.WIDE R8, R7, 0x4, R86 ;  /* 0x0000000407087825 */ /* 0x002fc400078e0256 */
[----:B------:R-:W2:Y:S04]  /*17690*/  LDL.LU.64 R86, [R1+0x3c70] ;  /* 0x003c700001567983 */ /* 0x000ea80000300a00 */
[----:B------:R1:W-:Y:S02]  /*176a0*/  STL.64 [R1+0x90], R8 ;  /* 0x0000900801007387 */ /* 0x0003e40000100a00 */
[C---:B-1----:R-:W-:Y:S02]  /*176b0*/  IMAD.WIDE R8, R7.reuse, 0x4, R78 ;  /* 0x0000000407087825 */ /* 0x042fe400078e024e */
[----:B------:R-:W2:Y:S04]  /*176c0*/  LDL.LU.64 R78, [R1+0x3c68] ;  /* 0x003c6800014e7983 */ /* 0x000ea80000300a00 */
[----:B------:R1:W-:Y:S02]  /*176d0*/  STL.64 [R1+0x120], R8 ;  /* 0x0001200801007387 */ /* 0x0003e40000100a00 */
[----:B-1----:R-:W-:-:S02]  /*176e0*/  IMAD.WIDE R8, R7, 0x4, R70 ;  /* 0x0000000407087825 */ /* 0x002fc400078e0246 */
[----:B------:R-:W2:Y:S04]  /*176f0*/  LDL.LU.64 R70, [R1+0x3c60] ;  /* 0x003c600001467983 */ /* 0x000ea80000300a00 */
[----:B------:R1:W-:Y:S02]  /*17700*/  STL.64 [R1+0x840], R8 ;  /* 0x0008400801007387 */ /* 0x0003e40000100a00 */
[----:B-1----:R-:W-:-:S04]  /*17710*/  IMAD.WIDE R8, R7, 0x4, R10 ;  /* 0x0000000407087825 */ /* 0x002fc800078e020a */
[C---:B------:R-:W-:Y:S02]  /*17720*/  IMAD.WIDE R10, R7.reuse, 0x4, R62 ;  /* 0x00000004070a7825 */ /* 0x040fe400078e023e */
[----:B------:R-:W2:Y:S04]  /*17730*/  LDL.LU.64 R62, [R1+0x3c58] ;  /* 0x003c5800013e7983 */ /* 0x000ea80000300a00 */
[----:B------:R1:W-:Y:S02]  /*17740*/  STL.64 [R1+0x70], R8 ;  /* 0x0000700801007387 */ /* 0x0003e40000100a00 */
[C---:B-1----:R-:W-:Y:S02]  /*17750*/  IMAD.WIDE R8, R7.reuse, 0x4, R54 ;  /* 0x0000000407087825 */ /* 0x042fe400078e0236 */
[----:B------:R-:W2:Y:S04]  /*17760*/  LDL.LU.64 R54, [R1+0x3c50] ;  /* 0x003c500001367983 */ /* 0x000ea80000300a00 */
[----:B------:R1:W-:Y:S02]  /*17770*/  STL.64 [R1+0x88], R10 ;  /* 0x0000880a01007387 */ /* 0x0003e40000100a00 */
[----:B-1----:R-:W-:-:S02]  /*17780*/  IMAD.WIDE R10, R7, 0x4, R46 ;  /* 0x00000004070a7825 */ /* 0x002fc400078e022e */
[----:B------:R-:W2:Y:S04]  /*17790*/  LDL.LU.64 R46, [R1+0x3c48] ;  /* 0x003c4800012e7983 */ /* 0x000ea80000300a00 */
[----:B------:R1:W-:Y:S04]  /*177a0*/  STL.64 [R1+0x108], R8 ;  /* 0x0001080801007387 */ /* 0x0003e80000100a00 */
[----:B------:R3:W-:Y:S01]  /*177b0*/  STL.64 [R1+0x838], R10 ;  /* 0x0008380a01007387 */ /* 0x0007e20000100a00 */
[----:B-1----:R-:W-:-:S04]  /*177c0*/  IMAD.WIDE R8, R7, 0x4, R238 ;  /* 0x0000000407087825 */ /* 0x002fc800078e02ee */
[C---:B---3--:R-:W-:Y:S02]  /*177d0*/  IMAD.WIDE R10, R7.reuse, 0x4, R38 ;  /* 0x00000004070a7825 */ /* 0x048fe400078e0226 */
[----:B------:R-:W3:Y:S04]  /*177e0*/  LDL.LU.64 R38, [R1+0x3c40] ;  /* 0x003c400001267983 */ /* 0x000ee80000300a00 */
[----:B------:R1:W-:Y:S01]  /*177f0*/  STL.64 [R1+0x68], R8 ;  /* 0x0000680801007387 */ /* 0x0003e20000100a00 */
[----:B------:R-:W-:-:S04]  /*17800*/  IMAD.WIDE R4, R7, 0x4, R4 ;  /* 0x0000000407047825 */ /* 0x000fc800078e0204 */
[C---:B-1----:R-:W-:Y:S02]  /*17810*/  IMAD.WIDE R8, R7.reuse, 0x4, R30 ;  /* 0x0000000407087825 */ /* 0x042fe400078e021e */
[----:B------:R-:W2:Y:S04]  /*17820*/  LDL.LU.64 R30, [R1+0x3c38] ;  /* 0x003c3800011e7983 */ /* 0x000ea80000300a00 */
[----:B------:R1:W-:Y:S02]  /*17830*/  STL.64 [R1+0x80], R10 ;  /* 0x0000800a01007387 */ /* 0x0003e40000100a00 */
[C---:B-1----:R-:W-:Y:S02]  /*17840*/  IMAD.WIDE R10, R7.reuse, 0x4, R250 ;  /* 0x00000004070a7825 */ /* 0x042fe400078e02fa */
[----:B------:R-:W2:Y:S04]  /*17850*/  LDL.LU.64 R250, [R1+0x3c30] ;  /* 0x003c300001fa7983 */ /* 0x000ea80000300a00 */
[----:B------:R1:W-:Y:S04]  /*17860*/  STL.64 [R1+0x100], R8 ;  /* 0x0001000801007387 */ /* 0x0003e80000100a00 */
[----:B------:R4:W-:Y:S01]  /*17870*/  STL.64 [R1+0x830], R10 ;  /* 0x0008300a01007387 */ /* 0x0009e20000100a00 */
[----:B-1----:R-:W-:-:S03]  /*17880*/  IMAD.WIDE R8, R7, 0x4, R22 ;  /* 0x0000000407087825 */ /* 0x002fc600078e0216 */
[----:B------:R-:W3:Y:S04]  /*17890*/  LDL.LU.64 R22, [R1+0x3c28] ;  /* 0x003c280001167983 */ /* 0x000ee80000300a00 */
[----:B------:R1:W-:Y:S01]  /*178a0*/  STL.64 [R1+0x60], R4 ;  /* 0x0000600401007387 */ /* 0x0003e20000100a00 */
[----:B----4-:R-:W-:-:S04]  /*178b0*/  IMAD.WIDE R10, R7, 0x4, R14 ;  /* 0x00000004070a7825 */ /* 0x010fc800078e020e */
[C---:B-1----:R-:W-:Y:S02]  /*178c0*/  IMAD.WIDE R4, R7.reuse, 0x4, R242 ;  /* 0x0000000407047825 */ /* 0x042fe400078e02f2 */
[----:B------:R-:W4:Y:S04]  /*178d0*/  LDL.LU.64 R242, [R1+0x3c20] ;  /* 0x003c200001f27983 */ /* 0x000f280000300a00 */
[----:B------:R-:W-:Y:S04]  /*178e0*/  STL.64 [R1+0x58], R8 ;  /* 0x0000580801007387 */ /* 0x000fe80000100a00 */
[----:B------:R-:W3:Y:S04]  /*178f0*/  LDL.LU.64 R14, [R1+0x3c18] ;  /* 0x003c1800010e7983 */ /* 0x000ee80000300a00 */
[----:B------:R1:W-:Y:S04]  /*17900*/  STL.64 [R1+0xe8], R4 ;  /* 0x0000e80401007387 */ /* 0x0003e80000100a00 */
[----:B------:R1:W-:Y:S02]  /*17910*/  STL.64 [R1+0x260], R10 ;  /* 0x0002600a01007387 */ /* 0x0003e40000100a00 */
[----:B-1----:R-:W-:-:S04]  /*17920*/  IMAD.WIDE R4, R7, 0x4, R248 ;  /* 0x0000000407047825 */ /* 0x002fc800078e02f8 */
[----:B------:R-:W-:-:S04]  /*17930*/  IMAD.WIDE R10, R7, 0x4, R246 ;  /* 0x00000004070a7825 */ /* 0x000fc800078e02f6 */
[----:B--2---:R-:W-:-:S05]  /*17940*/  IMAD.WIDE R8, R7, 0x4, R250 ;  /* 0x0000000407087825 */ /* 0x004fca00078e02fa */
[----:B------:R1:W-:Y:S04]  /*17950*/  STL.64 [R1+0x50], R8 ;  /* 0x0000500801007387 */ /* 0x0003e80000100a00 */
[----:B------:R-:W-:Y:S04]  /*17960*/  STL.64 [R1+0x48], R4 ;  /* 0x0000480401007387 */ /* 0x000fe80000100a00 */
[----:B------:R2:W-:Y:S01]  /*17970*/  STL.64 [R1+0xe0], R10 ;  /* 0x0000e00a01007387 */ /* 0x0005e20000100a00 */
[----:B-1----:R-:W-:-:S05]  /*17980*/  IMAD.WIDE R8, R7, 0x4, R244 ;  /* 0x0000000407087825 */ /* 0x002fca00078e02f4 */
[----:B------:R1:W-:Y:S01]  /*17990*/  STL.64 [R1+0x240], R8 ;  /* 0x0002400801007387 */ /* 0x0003e20000100a00 */
[----:B--2---:R-:W-:-:S04]  /*179a0*/  IMAD.WIDE R10, R7, 0x4, R240 ;  /* 0x00000004070a7825 */ /* 0x004fc800078e02f0 */
[----:B----4-:R-:W-:-:S04]  /*179b0*/  IMAD.WIDE R4, R7, 0x4, R242 ;  /* 0x0000000407047825 */ /* 0x010fc800078e02f2 */
[C---:B-1----:R-:W-:Y:S01]  /*179c0*/  IMAD.WIDE R8, R7.reuse, 0x4, R236 ;  /* 0x0000000407087825 */ /* 0x042fe200078e02ec */
[----:B------:R1:W-:Y:S04]  /*179d0*/  STL.64 [R1+0x40], R4 ;  /* 0x0000400401007387 */ /* 0x0003e80000100a00 */
[----:B------:R3:W-:Y:S04]  /*179e0*/  STL.64 [R1+0x38], R10 ;  /* 0x0000380a01007387 */ /* 0x0007e80000100a00 */
[----:B------:R2:W-:Y:S01]  /*179f0*/  STL.64 [R1+0xc8], R8 ;  /* 0x0000c80801007387 */ /* 0x0005e20000100a00 */
[----:B-1----:R-:W-:-:S04]  /*17a00*/  IMAD.WIDE R4, R7, 0x4, R12 ;  /* 0x0000000407047825 */ /* 0x002fc800078e020c */
[C---:B---3--:R-:W-:Y:S01]  /*17a10*/  IMAD.WIDE R10, R7.reuse, 0x4, R14 ;  /* 0x00000004070a7825 */ /* 0x048fe200078e020e */
[----:B------:R1:W-:Y:S03]  /*17a20*/  STL.64 [R1+0x220], R4 ;  /* 0x0002200401007387 */ /* 0x0003e60000100a00 */
[C---:B--2---:R-:W-:Y:S01]  /*17a30*/  IMAD.WIDE R8, R7.reuse, 0x4, R16 ;  /* 0x0000000407087825 */ /* 0x044fe200078e0210 */
[----:B------:R2:W-:Y:S04]  /*17a40*/  STL.64 [R1+0x30], R10 ;  /* 0x0000300a01007387 */ /* 0x0005e80000100a00 */
[----:B------:R3:W-:Y:S01]  /*17a50*/  STL.64 [R1+0x28], R8 ;  /* 0x0000280801007387 */ /* 0x0007e20000100a00 */
[----:B-1----:R-:W-:-:S04]  /*17a60*/  IMAD.WIDE R4, R7, 0x4, R18 ;  /* 0x0000000407047825 */ /* 0x002fc800078e0212 */
[C---:B--2---:R-:W-:Y:S01]  /*17a70*/  IMAD.WIDE R10, R7.reuse, 0x4, R20 ;  /* 0x00000004070a7825 */ /* 0x044fe200078e0214 */
[----:B------:R1:W-:Y:S03]  /*17a80*/  STL.64 [R1+0xc0], R4 ;  /* 0x0000c00401007387 */ /* 0x0003e60000100a00 */
[C---:B---3--:R-:W-:Y:S01]  /*17a90*/  IMAD.WIDE R8, R7.reuse, 0x4, R22 ;  /* 0x0000000407087825 */ /* 0x048fe200078e0216 */
        /* <DEDUP_REMOVED lines=204> */
[----:B------:R-:W-:Y:S04]  /*18760*/  STL.64 [R1+0x30d8], R10 ;  /* 0x0030d80a01007387 */ /* 0x000fe80000100a00 */
[----:B------:R-:W2:Y:S01]  /*18770*/  LDL.LU.64 R44, [R1+0x280] ;  /* 0x00028000012c7983 */ /* 0x000ea20000300a00 */
[----:B-1----:R-:W-:-:S03]  /*18780*/  IMAD.WIDE R4, R7, 0x4, R228 ;  /* 0x0000000407047825 */ /* 0x002fc600078e02e4 */
[----:B------:R-:W-:Y:S04]  /*18790*/  STL.64 [R1+0x30d0], R8 ;  /* 0x0030d00801007387 */ /* 0x000fe80000100a00 */
[----:B------:R-:W3:Y:S04]  /*187a0*/  LDL.LU.64 R42, [R1+0x288] ;  /* 0x00028800012a7983 */ /* 0x000ee80000300a00 */
[----:B------:R1:W-:Y:S04]  /*187b0*/  STL.64 [R1+0x30c8], R4 ;  /* 0x0030c80401007387 */ /* 0x0003e80000100a00 */
[----:B------:R-:W4:Y:S04]  /*187c0*/  LDL.LU.64 R40, [R1+0x290] ;  /* 0x0002900001287983 */ /* 0x000f280000300a00 */
[----:B------:R-:W4:Y:S04]  /*187d0*/  LDL.LU.64 R38, [R1+0x298] ;  /* 0x0002980001267983 */ /* 0x000f280000300a00 */
[----:B------:R-:W4:Y:S04]  /*187e0*/  LDL.LU.64 R36, [R1+0x2a0] ;  /* 0x0002a00001247983 */ /* 0x000f280000300a00 */
[----:B------:R-:W4:Y:S04]  /*187f0*/  LDL.LU.64 R34, [R1+0x2a8] ;  /* 0x0002a80001227983 */ /* 0x000f280000300a00 */
[----:B------:R-:W4:Y:S01]  /*18800*/  LDL.LU.64 R238, [R1+0x2b0] ;  /* 0x0002b00001ee7983 */ /* 0x000f220000300a00 */
[----:B-1----:R-:W-:-:S03]  /*18810*/  IMAD.WIDE R4, R7, 0x4, R230 ;  /* 0x0000000407047825 */ /* 0x002fc600078e02e6 */
[----:B------:R-:W4:Y:S04]  /*18820*/  LDL.LU.64 R32, [R1+0x2b8] ;  /* 0x0002b80001207983 */ /* 0x000f280000300a00 */
[----:B------:R-:W4:Y:S04]  /*18830*/  LDL.LU.64 R30, [R1+0x2c0] ;  /* 0x0002c000011e7983 */ /* 0x000f280000300a00 */
[----:B------:R1:W-:Y:S04]  /*18840*/  STL.64 [R1+0x30c0], R4 ;  /* 0x0030c00401007387 */ /* 0x0003e80000100a00 */
        /* <DEDUP_REMOVED lines=17> */
[----:B-1----:R-:W4:Y:S04]  /*18960*/  LDL.LU.64 R4, [R1+0x360] ;  /* 0x0003600001047983 */ /* 0x002f280000300a00 */
[----:B------:R-:W4:Y:S01]  /*18970*/  LDL.LU.64 R10, [R1+0x370] ;  /* 0x00037000010a7983 */ /* 0x000f220000300a00 */
[----:B------:R-:W-:-:S04]  /*18980*/  IMAD.WIDE R50, R7, 0x4, R232 ;  /* 0x0000000407327825 */ /* 0x000fc800078e02e8 */
[C---:B------:R-:W-:Y:S01]  /*18990*/  IMAD.WIDE R48, R7.reuse, 0x4, R234 ;  /* 0x0000000407307825 */ /* 0x040fe200078e02ea */
[----:B------:R-:W-:Y:S04]  /*189a0*/  STL.64 [R1+0x30b8], R50 ;  /* 0x0030b83201007387 */ /* 0x000fe80000100a00 */
[----:B------:R-:W-:Y:S01]  /*189b0*/  STL.64 [R1+0x30b0], R48 ;  /* 0x0030b03001007387 */ /* 0x000fe20000100a00 */
[----:B--2---:R-:W-:-:S05]  /*189c0*/  IMAD.WIDE R46, R7, 0x4, R44 ;  /* 0x00000004072e7825 */ /* 0x004fca00078e022c */
[----:B------:R-:W-:Y:S01]  /*189d0*/  STL.64 [R1+0x30a8], R46 ;  /* 0x0030a82e01007387 */ /* 0x000fe20000100a00 */
[----:B---3--:R-:W-:-:S04]  /*189e0*/  IMAD.WIDE R44, R7, 0x4, R42 ;  /* 0x00000004072c7825 */ /* 0x008fc800078e022a */
[C---:B----4-:R-:W-:Y:S01]  /*189f0*/  IMAD.WIDE R42, R7.reuse, 0x4, R40 ;  /* 0x00000004072a7825 */ /* 0x050fe200078e0228 */
[----:B------:R-:W-:Y:S03]  /*18a00*/  STL.64 [R1+0x30a0], R44 ;  /* 0x0030a02c01007387 */ /* 0x000fe60000100a00 */
[C---:B------:R-:W-:Y:S01]  /*18a10*/  IMAD.WIDE R40, R7.reuse, 0x4, R38 ;  /* 0x0000000407287825 */ /* 0x040fe200078e0226 */
[----:B------:R-:W-:Y:S03]  /*18a20*/  STL.64 [R1+0x3098], R42 ;  /* 0x0030982a01007387 */ /* 0x000fe60000100a00 */
[C---:B------:R-:W-:Y:S01]  /*18a30*/  IMAD.WIDE R38, R7.reuse, 0x4, R36 ;  /* 0x0000000407267825 */ /* 0x040fe200078e0224 */
[----:B------:R-:W-:Y:S03]  /*18a40*/  STL.64 [R1+0x3090], R40 ;  /* 0x0030902801007387 */ /* 0x000fe60000100a00 */
[C---:B------:R-:W-:Y:S01]  /*18a50*/  IMAD.WIDE R36, R7.reuse, 0x4, R34 ;  /* 0x0000000407247825 */ /* 0x040fe200078e0222 */
[----:B------:R-:W-:Y:S03]  /*18a60*/  STL.64 [R1+0x3088], R38 ;  /* 0x0030882601007387 */ /* 0x000fe60000100a00 */
[----:B------:R-:W-:-:S02]  /*18a70*/  IMAD.WIDE R34, R7, 0x4, R238 ;  /* 0x0000000407227825 */ /* 0x000fc400078e02ee */
[----:B------:R-:W2:Y:S04]  /*18a80*/  LDL.LU.64 R238, [R1+0x380] ;  /* 0x0003800001ee7983 */ /* 0x000ea80000300a00 */
[----:B------:R1:W-:Y:S04]  /*18a90*/  STL.64 [R1+0x3080], R36 ;  /* 0x0030802401007387 */ /* 0x0003e80000100a00 */
[----:B------:R3:W-:Y:S01]  /*18aa0*/  STL.64 [R1+0x3078], R34 ;  /* 0x0030782201007387 */ /* 0x0007e20000100a00 */
[----:B-1----:R-:W-:-:S04]  /*18ab0*/  IMAD.WIDE R36, R7, 0x4, R32 ;  /* 0x0000000407247825 */ /* 0x002fc800078e0220 */
[C---:B---3--:R-:W-:Y:S01]  /*18ac0*/  IMAD.WIDE R34, R7.reuse, 0x4, R30 ;  /* 0x0000000407227825 */ /* 0x048fe200078e021e */
[----:B------:R-:W-:Y:S03]  /*18ad0*/  STL.64 [R1+0x3070], R36 ;  /* 0x0030702401007387 */ /* 0x000fe60000100a00 */
[C---:B------:R-:W-:Y:S01]  /*18ae0*/  IMAD.WIDE R32, R7.reuse, 0x4, R28 ;  /* 0x0000000407207825 */ /* 0x040fe200078e021c */
        /* <DEDUP_REMOVED lines=18> */
[----:B------:R1:W-:Y:S03]  /*18c10*/  STL.64 [R1+0x3020], R16 ;  /* 0x0030201001007387 */ /* 0x0003e60000100a00 */
[C---:B------:R-:W-:Y:S01]  /*18c20*/  IMAD.WIDE R12, R7.reuse, 0x4, R240 ;  /* 0x00000004070c7825 */ /* 0x040fe200078e02f0 */
[----:B------:R3:W-:Y:S04]  /*18c30*/  STL.64 [R1+0x3018], R14 ;  /* 0x0030180e01007387 */ /* 0x0007e80000100a00 */
[----:B------:R4:W-:Y:S01]  /*18c40*/  STL.64 [R1+0x3010], R12 ;  /* 0x0030100c01007387 */ /* 0x0009e20000100a00 */
[----:B-1----:R-:W-:-:S04]  /*18c50*/  IMAD.WIDE R16, R7, 0x4, R242 ;  /* 0x0000000407107825 */ /* 0x002fc800078e02f2 */
[C---:B---3--:R-:W-:Y:S01]  /*18c60*/  IMAD.WIDE R14, R7.reuse, 0x4, R244 ;  /* 0x00000004070e7825 */ /* 0x048fe200078e02f4 */
[----:B------:R1:W-:Y:S03]  /*18c70*/  STL.64 [R1+0x3008], R16 ;  /* 0x0030081001007387 */ /* 0x0003e60000100a00 */
[C---:B----4-:R-:W-:Y:S01]  /*18c80*/  IMAD.WIDE R12, R7.reuse, 0x4, R246 ;  /* 0x00000004070c7825 */ /* 0x050fe200078e02f6 */
[----:B------:R3:W-:Y:S04]  /*18c90*/  STL.64 [R1+0x3000], R14 ;  /* 0x0030000e01007387 */ /* 0x0007e80000100a00 */
[----:B------:R4:W-:Y:S01]  /*18ca0*/  STL.64 [R1+0x2ff8], R12 ;  /* 0x002ff80c01007387 */ /* 0x0009e20000100a00 */
[----:B-1----:R-:W-:-:S04]  /*18cb0*/  IMAD.WIDE R16, R7, 0x4, R248 ;  /* 0x0000000407107825 */ /* 0x002fc800078e02f8 */
[C---:B---3--:R-:W-:Y:S01]  /*18cc0*/  IMAD.WIDE R14, R7.reuse, 0x4, R250 ;  /* 0x00000004070e7825 */ /* 0x048fe200078e02fa */
[----:B------:R-:W-:Y:S03]  /*18cd0*/  STL.64 [R1+0x2ff0], R16 ;  /* 0x002ff01001007387 */ /* 0x000fe60000100a00 */
[C---:B----4-:R-:W-:Y:S01]  /*18ce0*/  IMAD.WIDE R12, R7.reuse, 0x4, R8 ;  /* 0x00000004070c7825 */ /* 0x050fe200078e0208 */
[----:B------:R-:W-:Y:S03]  /*18cf0*/  STL.64 [R1+0x2fe8], R14 ;  /* 0x002fe80e01007387 */ /* 0x000fe60000100a00 */
[C---:B------:R-:W-:Y:S01]  /*18d00*/  IMAD.WIDE R8, R7.reuse, 0x4, R10 ;  /* 0x0000000407087825 */ /* 0x040fe200078e020a */
[----:B------:R-:W-:Y:S04]  /*18d10*/  STL.64 [R1+0x2fe0], R12 ;  /* 0x002fe00c01007387 */ /* 0x000fe80000100a00 */
[----:B------:R-:W3:Y:S01]  /*18d20*/  LDL.LU.64 R42, [R1+0x388] ;  /* 0x00038800012a7983 */ /* 0x000ee20000300a00 */
[----:B------:R-:W-:-:S03]  /*18d30*/  IMAD.WIDE R2, R7, 0x4, R2 ;  /* 0x0000000407027825 */ /* 0x000fc600078e0202 */
[----:B------:R-:W4:Y:S04]  /*18d40*/  LDL.LU.64 R10, [R1+0x390] ;  /* 0x00039000010a7983 */ /* 0x000f280000300a00 */
[----:B------:R-:W-:Y:S04]  /*18d50*/  STL.64 [R1+0x2fd0], R8 ;  /* 0x002fd00801007387 */ /* 0x000fe80000100a00 */
[----:B------:R-:W4:Y:S04]  /*18d60*/  LDL.LU.64 R40, [R1+0x398] ;  /* 0x0003980001287983 */ /* 0x000f280000300a00 */
[----:B------:R-:W4:Y:S04]  /*18d70*/  LDL.LU.64 R38, [R1+0x3a0] ;  /* 0x0003a00001267983 */ /* 0x000f280000300a00 */
[----:B------:R1:W-:Y:S04]  /*18d80*/  STL.64 [R1+0x2fc8], R2 ;  /* 0x002fc80201007387 */ /* 0x0003e80000100a00 */
[----:B------:R-:W4:Y:S04]  /*18d90*/  LDL.LU.64 R36, [R1+0x3a8] ;  /* 0x0003a80001247983 */ /* 0x000f280000300a00 */
[----:B------:R-:W4:Y:S04]  /*18da0*/  LDL.LU.64 R34, [R1+0x3b0] ;  /* 0x0003b00001227983 */ /* 0x000f280000300a00 */
[----:B------:R-:W4:Y:S04]  /*18db0*/  LDL.LU.64 R32, [R1+0x3b8] ;  /* 0x0003b80001207983 */ /* 0x000f280000300a00 */
[----:B-1----:R-:W4:Y:S04]  /*18dc0*/  LDL.LU.64 R2, [R1+0x3c0] ;  /* 0x0003c00001027983 */ /* 0x002f280000300a00 */
[----:B------:R-:W4:Y:S04]  /*18dd0*/  LDL.LU.64 R30, [R1+0x3c8] ;  /* 0x0003c800011e7983 */ /* 0x000f280000300a00 */
[----:B------:R-:W4:Y:S01]  /*18de0*/  LDL.LU.64 R28, [R1+0x3d0] ;  /* 0x0003d000011c7983 */ /* 0x000f220000300a00 */
[----:B--2---:R-:W-:-:S05]  /*18df0*/  IMAD.WIDE R8, R7, 0x4, R238 ;  /* 0x0000000407087825 */ /* 0x004fca00078e02ee */
[----:B------:R1:W-:Y:S04]  /*18e00*/  STL.64 [R1+0x2fc0], R8 ;  /* 0x002fc00801007387 */ /* 0x0003e80000100a00 */
[----:B------:R-:W2:Y:S04]  /*18e10*/  LDL.LU.64 R26, [R1+0x3d8] ;  /* 0x0003d800011a7983 */ /* 0x000ea80000300a00 */
        /* <DEDUP_REMOVED lines=15> */
[----:B------:R-:W-:-:S03]  /*18f10*/  IMAD.WIDE R4, R7, 0x4, R4 ;  /* 0x0000000407047825 */ /* 0x000fc600078e0204 */
[----:B-1----:R-:W2:Y:S04]  /*18f20*/  LDL.LU.64 R8, [R1+0x458] ;  /* 0x0004580001087983 */ /* 0x002ea80000300a00 */
[----:B------:R-:W-:Y:S04]  /*18f30*/  STL.64 [R1+0x2fd8], R4 ;  /* 0x002fd80401007387 */ /* 0x000fe80000100a00 */
[----:B------:R4:W-:Y:S01]  /*18f40*/  STL.64 [R1+0x3be8], R4 ;  /* 0x003be80401007387 */ /* 0x0009e20000100a00 */
[----:B---3--:R-:W-:-:S04]  /*18f50*/  IMAD.WIDE R42, R7, 0x4, R42 ;  /* 0x00000004072a7825 */ /* 0x008fc800078e022a */
[C---:B----4-:R-:W-:Y:S02]  /*18f60*/  IMAD.WIDE R4, R7.reuse, 0x4, R10 ;  /* 0x0000000407047825 */ /* 0x050fe400078e020a */
[----:B------:R-:W3:Y:S04]  /*18f70*/  LDL.LU.64 R10, [R1+0x460] ;  /* 0x00046000010a7983 */ /* 0x000ee80000300a00 */
[----:B------:R-:W-:Y:S01]  /*18f80*/  STL.64 [R1+0x2fb8], R42 ;  /* 0x002fb82a01007387 */ /* 0x000fe20000100a00 */
[----:B------:R-:W-:-:S03]  /*18f90*/  IMAD.WIDE R40, R7, 0x4, R40 ;  /* 0x0000000407287825 */ /* 0x000fc600078e0228 */
[----:B------:R1:W-:Y:S04]  /*18fa0*/  STL.64 [R1+0x2fb0], R4 ;  /* 0x002fb00401007387 */ /* 0x0003e80000100a00 */
[----:B------:R-:W-:Y:S01]  /*18fb0*/  STL.64 [R1+0x2fa8], R40 ;  /* 0x002fa82801007387 */ /* 0x000fe20000100a00 */
[----:B-1----:R-:W-:-:S04]  /*18fc0*/  IMAD.WIDE R4, R7, 0x4, R38 ;  /* 0x0000000407047825 */ /* 0x002fc800078e0226 */
[C---:B------:R-:W-:Y:S01]  /*18fd0*/  IMAD.WIDE R36, R7.reuse, 0x4, R36 ;  /* 0x0000000407247825 */ /* 0x040fe200078e0224 */
[----:B------:R1:W-:Y:S03]  /*18fe0*/  STL.64 [R1+0x2fa0], R4 ;  /* 0x002fa00401007387 */ /* 0x0003e60000100a00 */
[C---:B------:R-:W-:Y:S01]  /*18ff0*/  IMAD.WIDE R34, R7.reuse, 0x4, R34 ;  /* 0x0000000407227825 */ /* 0x040fe200078e0222 */
[----:B------:R-:W-:Y:S04]  /*19000*/  STL.64 [R1+0x2f98], R36 ;  /* 0x002f982401007387 */ /* 0x000fe80000100a00 */
[----:B------:R-:W-:Y:S01]  /*19010*/  STL.64 [R1+0x2f90], R34 ;  /* 0x002f902201007387 */ /* 0x000fe20000100a00 */
[----:B-1----:R-:W-:-:S04]  /*19020*/  IMAD.WIDE R4, R7, 0x4, R32 ;  /* 0x0000000407047825 */ /* 0x002fc800078e0220 */
[C---:B------:R-:W-:Y:S02]  /*19030*/  IMAD.WIDE R32, R7.reuse, 0x4, R2 ;  /* 0x0000000407207825 */ /* 0x040fe400078e0202 */
[----:B------:R-:W4:Y:S04]  /*19040*/  LDL.LU.64 R2, [R1+0x468] ;  /* 0x0004680001027983 */ /* 0x000f280000300a00 */
[----:B------:R1:W-:Y:S01]  /*19050*/  STL.64 [R1+0x2f88], R4 ;  /* 0x002f880401007387 */ /* 0x0003e20000100a00 */
[----:B------:R-:W-:-:S03]  /*19060*/  IMAD.WIDE R28, R7, 0x4, R28 ;  /* 0x00000004071c7825 */ /* 0x000fc600078e021c */
[----:B------:R-:W-:Y:S01]  /*19070*/  STL.64 [R1+0x2f80], R32 ;  /* 0x002f802001007387 */ /* 0x000fe20000100a00 */
[----:B-1----:R-:W-:-:S05]  /*19080*/  IMAD.WIDE R4, R7, 0x4, R30 ;  /* 0x0000000407047825 */ /* 0x002fca00078e021e */
[----:B------:R1:W-:Y:S04]  /*19090*/  STL.64 [R1+0x2f78], R4 ;  /* 0x002f780401007387 */ /* 0x0003e80000100a00 */
[----:B------:R-:W-:Y:S01]  /*190a0*/  STL.64 [R1+0x2f70], R28 ;  /* 0x002f701c01007387 */ /* 0x000fe20000100a00 */
[----:B--2---:R-:W-:-:S04]  /*190b0*/  IMAD.WIDE R26, R7, 0x4, R26 ;  /* 0x00000004071a7825 */ /* 0x004fc800078e021a */
[C---:B-1----:R-:W-:Y:S01]  /*190c0*/  IMAD.WIDE R4, R7.reuse, 0x4, R24 ;  /* 0x0000000407047825 */ /* 0x042fe200078e0218 */
[----:B------:R-:W-:Y:S03]  /*190d0*/  STL.64 [R1+0x2f68], R26 ;  /* 0x002f681a01007387 */ /* 0x000fe60000100a00 */
[C---:B------:R-:W-:Y:S01]  /*190e0*/  IMAD.WIDE R22, R7.reuse, 0x4, R22 ;  /* 0x0000000407167825 */ /* 0x040fe200078e0216 */
[----:B------:R1:W-:Y:S03]  /*190f0*/  STL.64 [R1+0x2f60], R4 ;  /* 0x002f600401007387 */ /* 0x0003e60000100a00 */
[C---:B------:R-:W-:Y:S01]  /*19100*/  IMAD.WIDE R20, R7.reuse, 0x4, R20 ;  /* 0x0000000407147825 */ /* 0x040fe200078e0214 */
[----:B------:R-:W-:Y:S04]  /*19110*/  STL.64 [R1+0x2f58], R22 ;  /* 0x002f581601007387 */ /* 0x000fe80000100a00 */
[----:B------:R-:W-:Y:S01]  /*19120*/  STL.64 [R1+0x2f50], R20 ;  /* 0x002f501401007387 */ /* 0x000fe20000100a00 */
[----:B-1----:R-:W-:-:S04]  /*19130*/  IMAD.WIDE R4, R7, 0x4, R18 ;  /* 0x0000000407047825 */ /* 0x002fc800078e0212 */
[C---:B------:R-:W-:Y:S01]  /*19140*/  IMAD.WIDE R18, R7.reuse, 0x4, R16 ;  /* 0x0000000407127825 */ /* 0x040fe200078e0210 */
[----:B------:R1:W-:Y:S03]  /*19150*/  STL.64 [R1+0x2f48], R4 ;  /* 0x002f480401007387 */ /* 0x0003e60000100a00 */
[C---:B------:R-:W-:Y:S01]  /*19160*/  IMAD.WIDE R16, R7.reuse, 0x4, R14 ;  /* 0x0000000407107825 */ /* 0x040fe200078e020e */
[----:B------:R-:W-:Y:S03]  /*19170*/  STL.64 [R1+0x2f40], R18 ;  /* 0x002f401201007387 */ /* 0x000fe60000100a00 */
[C---:B------:R-:W-:Y:S01]  /*19180*/  IMAD.WIDE R14, R7.reuse, 0x4, R236 ;  /* 0x00000004070e7825 */ /* 0x040fe200078e02ec */
[----:B------:R-:W-:Y:S03]  /*19190*/  STL.64 [R1+0x2f38], R16 ;  /* 0x002f381001007387 */ /* 0x000fe60000100a00 */
[----:B-1----:R-:W-:-:S04]  /*191a0*/  IMAD.WIDE R4, R7, 0x4, R12 ;  /* 0x0000000407047825 */ /* 0x002fc800078e020c */
[C---:B------:R-:W-:Y:S01]  /*191b0*/  IMAD.WIDE R12, R7.reuse, 0x4, R240 ;  /* 0x00000004070c7825 */ /* 0x040fe200078e02f0 */
[----:B------:R1:W-:Y:S04]  /*191c0*/  STL.64 [R1+0x2f30], R4 ;  /* 0x002f300401007387 */ /* 0x0003e80000100a00 */
[----:B------:R2:W-:Y:S04]  /*191d0*/  STL.64 [R1+0x2f28], R14 ;  /* 0x002f280e01007387 */ /* 0x0005e80000100a00 */
[----:B------:R2:W-:Y:S01]  /*191e0*/  STL.64 [R1+0x2f20], R12 ;  /* 0x002f200c01007387 */ /* 0x0005e20000100a00 */
[----:B-1----:R-:W-:-:S04]  /*191f0*/  IMAD.WIDE R4, R7, 0x4, R242 ;  /* 0x0000000407047825 */ /* 0x002fc800078e02f2 */
[C---:B--2---:R-:W-:Y:S01]  /*19200*/  IMAD.WIDE R14, R7.reuse, 0x4, R244 ;  /* 0x00000004070e7825 */ /* 0x044fe200078e02f4 */
[----:B------:R-:W-:Y:S03]  /*19210*/  STL.64 [R1+0x2f18], R4 ;  /* 0x002f180401007387 */ /* 0x000fe60000100a00 */
[C---:B------:R-:W-:Y:S01]  /*19220*/  IMAD.WIDE R12, R7.reuse, 0x4, R246 ;  /* 0x00000004070c7825 */ /* 0x040fe200078e02f6 */
[----:B------:R-:W-:Y:S04]  /*19230*/  STL.64 [R1+0x2f10], R14 ;  /* 0x002f100e01007387 */ /* 0x000fe80000100a00 */
[----:B------:R1:W-:Y:S02]  /*19240*/  STL.64 [R1+0x2f08], R12 ;  /* 0x002f080c01007387 */ /* 0x0003e40000100a00 */
[----:B-1----:R-:W-:-:S02]  /*19250*/  IMAD.WIDE R12, R7, 0x4, R238 ;  /* 0x00000004070c7825 */ /* 0x002fc400078e02ee */
[----:B------:R-:W2:Y:S02]  /*19260*/  LDL.LU.64 R238, [R1+0x470] ;  /* 0x0004700001ee7983 */ /* 0x000ea40000300a00 */
[----:B------:R-:W-:-:S04]  /*19270*/  IMAD.WIDE R14, R7, 0x4, R250 ;  /* 0x00000004070e7825 */ /* 0x000fc800078e02fa */
[C---:B------:R-:W-:Y:S01]  /*19280*/  IMAD.WIDE R4, R7.reuse, 0x4, R248 ;  /* 0x0000000407047825 */ /* 0x040fe200078e02f8 */
[----:B------:R-:W-:Y:S03]  /*19290*/  STL.64 [R1+0x2ef8], R14 ;  /* 0x002ef80e01007387 */ /* 0x000fe60000100a00 */
[----:B------:R-:W-:Y:S01]  /*192a0*/  IMAD.U32 R252, RZ, RZ, UR9 ;  /* 0x00000009fffc7e24 */ /* 0x000fe2000f8e00ff */
[----:B------:R-:W-:Y:S01]  /*192b0*/  STL.64 [R1+0x2ef0], R12 ;  /* 0x002ef00c01007387 */ /* 0x000fe20000100a00 */
[----:B------:R-:W-:-:S03]  /*192c0*/  IMAD.WIDE R6, R7, 0x4, R8 ;  /* 0x0000000407067825 */ /* 0x000fc600078e0208 */
[----:B------:R-:W-:Y:S04]  /*192d0*/  STL.64 [R1+0x2f00], R4 ;  /* 0x002f000401007387 */ /* 0x000fe80000100a00 */
[----:B------:R3:W-:Y:S04]  /*192e0*/  STL.64 [R1+0x3bf0], R4 ;  /* 0x003bf00401007387 */ /* 0x0007e80000100a00 */
[----:B------:R-:W-:Y:S04]  /*192f0*/  STL.64 [R1+0x1658], R6 ;  /* 0x0016580601007387 */ /* 0x000fe80000100a00 */
[----:B------:R-:W2:Y:S01]  /*19300*/  LDL.LU.64 R8, [R1+0x478] ;  /* 0x0004780001087983 */ /* 0x000ea20000300a00 */
[----:B---3--:R-:W-:-:S03]  /*19310*/  IMAD.WIDE R4, R252, 0x4, R10 ;  /* 0x00000004fc047825 */ /* 0x008fc600078e020a */
[----:B------:R-:W3:Y:S04]  /*19320*/  LDL.LU.64 R10, [R1+0x480] ;  /* 0x00048000010a7983 */ /* 0x000ee80000300a00 */
[----:B------:R1:W-:Y:S04]  /*19330*/  STL.64 [R1], R4 ;  /* 0x0000000401007387 */ /* 0x0003e80000100a00 */
[----:B------:R-:W3:Y:S04]  /*19340*/  LDL.LU.64 R12, [R1+0x488] ;  /* 0x00048800010c7983 */ /* 0x000ee80000300a00 */
[----:B------:R-:W3:Y:S04]  /*19350*/  LDL.LU.64 R14, [R1+0x490] ;  /* 0x00049000010e7983 */ /* 0x000ee80000300a00 */
[----:B------:R-:W3:Y:S01]  /*19360*/  LDL.LU.64 R16, [R1+0x498] ;  /* 0x0004980001107983 */ /* 0x000ee20000300a00 */
[----:B-1----:R-:W1:Y:S03]  /*19370*/  LDC R5, c[0x0][0x3a0] ;  /* 0x0000e800ff057b82 */ /* 0x002e660000000800 */
[----:B------:R-:W3:Y:S04]  /*19380*/  LDL.LU.64 R250, [R1+0x4a0] ;  /* 0x0004a00001fa7983 */ /* 0x000ee80000300a00 */
[----:B------:R-:W3:Y:S01]  /*19390*/  LDL.LU.64 R20, [R1+0x4b0] ;  /* 0x0004b00001147983 */ /* 0x000ee20000300a00 */
[----:B------:R-:W-:Y:S01]  /*193a0*/  VIADD R0, R0, 0xffffffdb ;  /* 0xffffffdb00007836 */ /* 0x000fe20000000000 */
[----:B------:R-:W1:Y:S02]  /*193b0*/  LDC R4, c[0x0][0x3a0] ;  /* 0x0000e800ff047b82 */ /* 0x000e640000000800 */
        /* <DEDUP_REMOVED lines=11> */
[----:B------:R-:W3:Y:S01]  /*19470*/  LDL.LU.64 R44, [R1+0x510] ;  /* 0x00051000012c7983 */ /* 0x000ee20000300a00 */
[----:B----4-:R-:W-:-:S03]  /*19480*/  IMAD.WIDE R244, R252, 0x4, R2 ;  /* 0x00000004fcf47825 */ /* 0x010fc600078e0202 */
[----:B------:R-:W4:Y:S04]  /*19490*/  LDL.LU.64 R46, [R1+0x500] ;  /* 0x00050000012e7983 */ /* 0x000f280000300a00 */
[----:B------:R-:W4:Y:S04]  /*194a0*/  LDL.LU.64 R48, [R1+0x518] ;  /* 0x0005180001307983 */ /* 0x000f280000300a00 */
[----:B------:R-:W4:Y:S04]  /*194b0*/  LDL.LU.64 R236, [R1+0x528] ;  /* 0x0005280001ec7983 */ /* 0x000f280000300a00 */
[----:B------:R-:W4:Y:S04]  /*194c0*/  LDL.LU.64 R248, [R1+0x530] ;  /* 0x0005300001f87983 */ /* 0x000f280000300a00 */
[----:B------:R-:W4:Y:S04]  /*194d0*/  LDL.LU.64 R2, [R1+0x520] ;  /* 0x0005200001027983 */ /* 0x000f280000300a00 */
[----:B------:R1:W-:Y:S04]  /*194e0*/  STL [R1+0x3c14], R245 ;  /* 0x003c14f501007387 */ /* 0x0003e80000100800 */
[----:B------:R-:W4:Y:S04]  /*194f0*/  LDL.LU.64 R240, [R1+0x540] ;  /* 0x0005400001f07983 */ /* 0x000f280000300a00 */
[----:B------:R-:W4:Y:S04]  /*19500*/  LDL.LU.64 R242, [R1+0x548] ;  /* 0x0005480001f27983 */ /* 0x000f280000300a00 */
[----:B------:R-:W4:Y:S01]  /*19510*/  LDL.LU.64 R246, [R1+0x550] ;  /* 0x0005500001f67983 */ /* 0x000f220000300a00 */
[----:B--2---:R-:W-:-:S03]  /*19520*/  IMAD.WIDE R6, R252, 0x4, R238 ;  /* 0x00000004fc067825 */ /* 0x004fc600078e02ee */
[----:B------:R-:W2:Y:S01]  /*19530*/  LDL.LU.64 R238, [R1+0x538] ;  /* 0x0005380001ee7983 */ /* 0x000ea20000300a00 */
[----:B---3--:R-:W-:-:S03]  /*19540*/  IMAD.WIDE R18, R252, 0x4, R250 ;  /* 0x00000004fc127825 */ /* 0x008fc600078e02fa */
[----:B------:R-:W3:Y:S01]  /*19550*/  LDL.LU.64 R250, [R1+0x558] ;  /* 0x0005580001fa7983 */ /* 0x000ee20000300a00 */
[----:B----4-:R-:W-:-:S03]  /*19560*/  IMAD.WIDE R52, R252, 0x4, R248 ;  /* 0x00000004fc347825 */ /* 0x010fc600078e02f8 */
[----:B------:R-:W4:Y:S01]  /*19570*/  LDL.LU.64 R248, [R1+0x560] ;  /* 0x0005600001f87983 */ /* 0x000f220000300a00 */
[----:B------:R-:W-:-:S03]  /*19580*/  IMAD.WIDE R54, R252, 0x4, R2 ;  /* 0x00000004fc367825 */ /* 0x000fc600078e0202 */
[----:B------:R-:W3:Y:S01]  /*19590*/  LDL.LU.64 R2, [R1+0x568] ;  /* 0x0005680001027983 */ /* 0x000ee20000300a00 */
[----:B------:R-:W-:-:S04]  /*195a0*/  IMAD.WIDE R50, R252, 0x4, R236 ;  /* 0x00000004fc327825 */ /* 0x000fc800078e02ec */
[----:B------:R-:W-:-:S04]  /*195b0*/  IMAD.WIDE R56, R252, 0x4, R240 ;  /* 0x00000004fc387825 */ /* 0x000fc800078e02f0 */
[C---:B------:R-:W-:Y:S02]  /*195c0*/  IMAD.WIDE R58, R252.reuse, 0x4, R242 ;  /* 0x00000004fc3a7825 */ /* 0x040fe400078e02f2 */
[----:B------:R-:W4:Y:S04]  /*195d0*/  LDL.LU.64 R242, [R1+0x570] ;  /* 0x0005700001f27983 */ /* 0x000f280000300a00 */
[----:B------:R-:W4:Y:S01]  /*195e0*/  LDL.LU.64 R240, [R1+0x578] ;  /* 0x0005780001f07983 */ /* 0x000f220000300a00 */
[----:B--2---:R-:W-:-:S03]  /*195f0*/  IMAD.WIDE R62, R252, 0x4, R238 ;  /* 0x00000004fc3e7825 */ /* 0x004fc600078e02ee */
[----:B------:R-:W2:Y:S04]  /*19600*/  LDL.LU.64 R238, [R1+0x580] ;  /* 0x0005800001ee7983 */ /* 0x000ea80000300a00 */
[----:B------:R-:W2:Y:S04]  /*19610*/  LDL.LU.64 R64, [R1+0x588] ;  /* 0x0005880001407983 */ /* 0x000ea80000300a00 */
[----:B------:R-:W2:Y:S04]  /*19620*/  LDL.LU.64 R66, [R1+0x590] ;  /* 0x0005900001427983 */ /* 0x000ea80000300a00 */
[----:B------:R-:W2:Y:S04]  /*19630*/  LDL.LU.64 R236, [R1+0x598] ;  /* 0x0005980001ec7983 */ /* 0x000ea80000300a00 */
        /* <DEDUP_REMOVED lines=15> */
[----:B------:R-:W4:Y:S01]  /*19730*/  LDL.LU.64 R100, [R1+0x618] ;  /* 0x0006180001647983 */ /* 0x000f220000300a00 */
[----:B------:R-:W-:-:S03]  /*19740*/  IMAD.WIDE R60, R252, 0x4, R246 ;  /* 0x00000004fc3c7825 */ /* 0x000fc600078e02f6 */
[----:B------:R-:W4:Y:S04]  /*19750*/  LDL.LU.64 R102, [R1+0x620] ;  /* 0x0006200001667983 */ /* 0x000f280000300a00 */
[----:B------:R-:W4:Y:S04]  /*19760*/  LDL.LU.64 R104, [R1+0x628] ;  /* 0x0006280001687983 */ /* 0x000f280000300a00 */
[----:B------:R-:W4:Y:S04]  /*19770*/  LDL.LU.64 R106, [R1+0x630] ;  /* 0x00063000016a7983 */ /* 0x000f280000300a00 */
[----:B------:R-:W4:Y:S04]  /*19780*/  LDL.LU.64 R108, [R1+0x638] ;  /* 0x00063800016c7983 */ /* 0x000f280000300a00 */
[----:B------:R-:W4:Y:S01]  /*19790*/  LDL.LU.64 R110, [R1+0x648] ;  /* 0x00064800016e7983 */ /* 0x000f220000300a00 */
[----:B---3--:R-:W-:-:S03]  /*197a0*/  IMAD.WIDE R246, R252, 0x4, R2 ;  /* 0x00000004fcf67825 */ /* 0x008fc600078e0202 */
[----:B------:R-:W3:Y:S01]  /*197b0*/  LDL.LU.64 R2, [R1+0x640] ;  /* 0x0006400001027983 */ /* 0x000ee20000300a00 */
[----:B--2---:R-:W-:-:S03]  /*197c0*/  IMAD.WIDE R68, R252, 0x4, R236 ;  /* 0x00000004fc447825 */ /* 0x004fc600078e02ec */
[----:B------:R-:W2:Y:S04]  /*197d0*/  LDL.LU.64 R236, [R1+0x658] ;  /* 0x0006580001ec7983 */ /* 0x000ea80000300a00 */
[----:B------:R-:W4:Y:S04]  /*197e0*/  LDL.LU.64 R116, [R1+0x650] ;  /* 0x0006500001747983 */ /* 0x000f280000300a00 */
[----:B------:R-:W4:Y:S04]  /*197f0*/  LDL.LU.64 R118, [R1+0x660] ;  /* 0x0006600001767983 */ /* 0x000f280000300a00 */
[----:B------:R-:W4:Y:S04]  /*19800*/  LDL.LU.64 R120, [R1+0x668] ;  /* 0x0006680001787983 */ /* 0x000f280000300a00 */
[----:B------:R-:W4:Y:S04]  /*19810*/  LDL.LU.64 R122, [R1+0x670] ;  /* 0x00067000017a7983 */ /* 0x000f280000300a00 */
[----:B------:R-:W4:Y:S04]  /*19820*/  LDL.LU.64 R124, [R1+0x678] ;  /* 0x00067800017c7983 */ /* 0x000f280000300a00 */
[----:B------:R-:W4:Y:S04]  /*19830*/  LDL.LU.64 R126, [R1+0x680] ;  /* 0x00068000017e7983 */ /* 0x000f280000300a00 */
[----:B------:R-:W4:Y:S01]  /*19840*/  LDL.LU.64 R128, [R1+0x688] ;  /* 0x0006880001807983 */ /* 0x000f220000300a00 */
[----:B---3--:R-:W-:-:S03]  /*19850*/  IMAD.WIDE R112, R252, 0x4, R2 ;  /* 0x00000004fc707825 */ /* 0x008fc600078e0202 */
[----:B------:R-:W3:Y:S04]  /*19860*/  LDL.LU.64 R2, [R1+0x698] ;  /* 0x0006980001027983 */ /* 0x000ee80000300a00 */
        /* <DEDUP_REMOVED lines=17> */
[----:B--2---:R-:W-:-:S03]  /*19980*/  IMAD.WIDE R114, R252, 0x4, R236 ;  /* 0x00000004fc727825 */ /* 0x004fc600078e02ec */
[----:B------:R-:W2:Y:S04]  /*19990*/  LDL.LU.64 R236, [R1+0x720] ;  /* 0x0007200001ec7983 */ /* 0x000ea80000300a00 */
[----:B------:R-:W4:Y:S04]  /*199a0*/  LDL.LU.64 R168, [R1+0x728] ;  /* 0x0007280001a87983 */ /* 0x000f280000300a00 */
[----:B------:R-:W4:Y:S04]  /*199b0*/  LDL.LU.64 R170, [R1+0x730] ;  /* 0x0007300001aa7983 */ /* 0x000f280000300a00 */
[----:B------:R-:W4:Y:S04]  /*199c0*/  LDL.LU.64 R172, [R1+0x738] ;  /* 0x0007380001ac7983 */ /* 0x000f280000300a00 */
[----:B------:R-:W4:Y:S01]  /*199d0*/  LDL.LU.64 R174, [R1+0x748] ;  /* 0x0007480001ae7983 */ /* 0x000f220000300a00 */
[----:B---3--:R-:W-:-:S03]  /*199e0*/  IMAD.WIDE R130, R252, 0x4, R2 ;  /* 0x00000004fc827825 */ /* 0x008fc600078e0202 */
[----:B------:R-:W3:Y:S04]  /*199f0*/  LDL.LU.64 R2, [R1+0x758] ;  /* 0x0007580001027983 */ /* 0x000ee80000300a00 */
[----:B------:R-:W4:Y:S01]  /*19a00*/  LDL.LU.64 R178, [R1+0x760] ;  /* 0x0007600001b27983 */ /* 0x000f220000300a00 */
        /* <DEDUP_REMOVED lines=27> */
[----:B------:R-:W3:Y:S04]  /*19bc0*/  LDL.LU.64 R230, [R1+0x828] ;  /* 0x0008280001e67983 */ /* 0x000ee80000300a00 */
[----:B------:R-:W3:Y:S04]  /*19bd0*/  LDL.LU.64 R232, [R1+0x7e8] ;  /* 0x0007e80001e87983 */ /* 0x000ee80000300a00 */
[----:B------:R-:W3:Y:S01]  /*19be0*/  LDL.LU.64 R234, [R1+0x7f8] ;  /* 0x0007f80001ea7983 */ /* 0x000ee20000300a00 */
[----:B--2---:R-:W-:-:S03]  /*19bf0*/  IMAD.WIDE R180, R252, 0x4, R236 ;  /* 0x00000004fcb47825 */ /* 0x004fc600078e02ec */
[----:B------:R-:W2:Y:S01]  /*19c00*/  LDL.LU.64 R236, [R1+0x350] ;  /* 0x0003500001ec7983 */ /* 0x000ea20000300a00 */
[----:B------:R-:W-:-:S04]  /*19c10*/  IMAD.WIDE R8, R252, 0x4, R8 ;  /* 0x00000004fc087825 */ /* 0x000fc800078e0208 */
        /* <DEDUP_REMOVED lines=20> */
[----:B----4-:R-:W-:-:S04]  /*19d60*/  IMAD.WIDE R248, R252, 0x4, R248 ;  /* 0x00000004fcf87825 */ /* 0x010fc800078e02f8 */
[----:B------:R-:W-:-:S04]  /*19d70*/  IMAD.WIDE R242, R252, 0x4, R242 ;  /* 0x00000004fcf27825 */ /* 0x000fc800078e02f2 */
[----:B------:R-:W-:-:S04]  /*19d80*/  IMAD.WIDE R240, R252, 0x4, R240 ;  /* 0x00000004fcf07825 */ /* 0x000fc800078e02f0 */
[C---:B---3--:R-:W-:Y:S02]  /*19d90*/  IMAD.WIDE R228, R252.reuse, 0x4, R2 ;  /* 0x00000004fce47825 */ /* 0x048fe400078e0202 */
[----:B------:R-:W3:Y:S01]  /*19da0*/  S2R R2, SR_TID.X ;  /* 0x0000000000027919 */ /* 0x000ee20000002100 */
[----:B------:R-:W4:Y:S01]  /*19db0*/  LDC R3, c[0x0][0x3a0] ;  /* 0x0000e800ff037b82 */ /* 0x000f220000000800 */
        /* <DEDUP_REMOVED lines=79> */
[----:B--2---:R-:W-:Y:S02]  /*1a2b0*/  IMAD.WIDE R236, R252, 0x4, R236 ;  /* 0x00000004fcec7825 */ /* 0x004fe400078e02ec */
[----:B------:R-:W2:Y:S01]  /*1a2c0*/  LDC R252, c[0x0][0x3a0] ;  /* 0x0000e800fffc7b82 */ /* 0x000ea20000000800 */
[----:B---3--:R-:W-:Y:S01]  /*1a2d0*/  LOP3.LUT R2, R2, 0x1f, RZ, 0xc0, !PT ;  /* 0x0000001f02027812 */ /* 0x008fe200078ec0ff */
[----:B----4-:R-:W-:-:S05]  /*1a2e0*/  VIADD R3, R3, 0xffffffe0 ;  /* 0xffffffe003037836 */ /* 0x010fca0000000000 */
[----:B------:R-:W-:Y:S02]  /*1a2f0*/  ISETP.GE.AND P0, PT, R2, R3, PT ;  /* 0x000000030200720c */ /* 0x000fe40003f06270 */
[----:B------:R-:W-:Y:S01]  /*1a300*/  ISETP.GE.U32.AND P6, PT, R0, 0x7fffffbc, PT ;  /* 0x7fffffbc0000780c */ /* 0x000fe20003fc6070 */
[----:B------:R-:W3:Y:S01]  /*1a310*/  LDC R3, c[0x0][0x3a0] ;  /* 0x0000e800ff037b82 */ /* 0x000ee20000000800 */
[----:B-1----:R-:W-:-:S04]  /*1a320*/  SEL R245, RZ, 0x4, P0 ;  /* 0x00000004fff57807 */ /* 0x002fc80000000000 */
[----:B------:R-:W-:-:S03]  /*1a330*/  SEL R245, R245, RZ, P1 ;  /* 0x000000fff5f57207 */ /* 0x000fc60000800000 */
[----:B------:R-:W1:Y:S01]  /*1a340*/  LDC R0, c[0x0][0x3a0] ;  /* 0x0000e800ff007b82 */ /* 0x000e620000000800 */
[----:B--2---:R-:W-:-:S07]  /*1a350*/  VIADD R252, R252, 0xffffffd7 ;  /* 0xffffffd7fcfc7836 */ /* 0x004fce0000000000 */
[----:B------:R-:W2:Y:S01]  /*1a360*/  LDC R2, c[0x0][0x3a0] ;  /* 0x0000e800ff027b82 */ /* 0x000ea20000000800 */
[----:B------:R-:W-:Y:S01]  /*1a370*/  ISETP.GE.U32.AND P5, PT, R252, 0x7fffffb8, PT ;  /* 0x7fffffb8fc00780c */ /* 0x000fe20003fa6070 */
[----:B------:R-:W-:Y:S01]  /*1a380*/  VIADD R252, R5, 0xffffffd3 ;  /* 0xffffffd305fc7836 */ /* 0x000fe20000000000 */
[----:B------:R-:W-:Y:S02]  /*1a390*/  ISETP.NE.U32.AND P0, PT, R245, RZ, PT ;  /* 0x000000fff500720c */ /* 0x000fe40003f05070 */
[----:B------:R-:W4:Y:S02]  /*1a3a0*/  LDL.LU R245, [R1+0x3c14] ;  /* 0x003c140001f57983 */ /* 0x000f240000300800 */
[----:B------:R-:W-:Y:S02]  /*1a3b0*/  ISETP.GE.U32.AND P4, PT, R252, 0x7fffffb4, PT ;  /* 0x7fffffb4fc00780c */ /* 0x000fe40003f86070 */
[----:B------:R-:W4:Y:S01]  /*1a3c0*/  LDL.LU R252, [R1+0x3c10] ;  /* 0x003c100001fc7983 */ /* 0x000f220000300800 */
[----:B------:R-:W2:Y:S01]  /*1a3d0*/  S2R R5, SR_TID.X ;  /* 0x0000000000057919 */ /* 0x000ea20000002100 */
[----:B---3--:R-:W-:-:S02]  /*1a3e0*/  VIADD R3, R3, 0xffffffcf ;  /* 0xffffffcf03037836 */ /* 0x008fc40000000000 */
[----:B-1----:R-:W-:-:S03]  /*1a3f0*/  VIADD R0, R0, 0xffffffcb ;  /* 0xffffffcb00007836 */ /* 0x002fc60000000000 */
[----:B------:R-:W-:Y:S02]  /*1a400*/  ISETP.GE.U32.AND P3, PT, R3, 0x7fffffb0, PT ;  /* 0x7fffffb00300780c */ /* 0x000fe40003f66070 */
[----:B------:R-:W3:Y:S01]  /*1a410*/  LDL.LU R3, [R1+0x3c0c] ;  /* 0x003c0c0001037983 */ /* 0x000ee20000300800 */
[----:B--2---:R-:W-:Y:S01]  /*1a420*/  VIADD R2, R2, 0xffffffc7 ;  /* 0xffffffc702027836 */ /* 0x004fe20000000000 */
[----:B------:R-:W-:Y:S02]  /*1a430*/  ISETP.GE.U32.AND P2, PT, R0, 0x7fffffac, PT ;  /* 0x7fffffac0000780c */ /* 0x000fe40003f46070 */
[----:B------:R-:W2:Y:S02]  /*1a440*/  LDL.LU R0, [R1+0x3c08] ;  /* 0x003c080001007983 */ /* 0x000ea40000300800 */
[----:B------:R-:W-:Y:S02]  /*1a450*/  ISETP.GE.U32.AND P1, PT, R2, 0x7fffffa8, PT ;  /* 0x7fffffa80200780c */ /* 0x000fe40003f26070 */
[----:B------:R-:W2:Y:S01]  /*1a460*/  LDL.LU R2, [R1+0x3c04] ;  /* 0x003c040001027983 */ /* 0x000ea20000300800 */
[----:B------:R-:W-:-:S05]  /*1a470*/  LOP3.LUT R5, R5, 0x3f, RZ, 0xc0, !PT ;  /* 0x0000003f05057812 */ /* 0x000fca00078ec0ff */
[----:B------:R-:W-:Y:S02]  /*1a480*/  IMAD.SHL.U32 R5, R5, 0x4, RZ ;  /* 0x0000000405057824 */ /* 0x000fe400078e00ff */
[----:B------:R-:W-:Y:S01]  /*1a490*/  VIADD R4, R4, 0xffffffc3 ;  /* 0xffffffc304047836 */ /* 0x000fe20000000000 */
[----:B----4-:R1:W-:Y:S04]  /*1a4a0*/  LDGSTS.E [R252+0x29000], desc[UR34][R8.64], !P6 ;  /* 0x2900000008fc7fae */ /* 0x0103e8000f1a1022 */
[----:B------:R-:W5:Y:S04]  /*1a4b0*/  LDL.LU R252, [R1+0x3c00] ;  /* 0x003c000001fc7983 */ /* 0x000f680000300800 */
[----:B------:R1:W-:Y:S04]  /*1a4c0*/  STL.64 [R1+0x3b28], R8 ;  /* 0x003b280801007387 */ /* 0x0003e80000100a00 */
[----:B------:R4:W-:Y:S04]  /*1a4d0*/  STL.64 [R1+0x3b20], R70 ;  /* 0x003b204601007387 */ /* 0x0009e80000100a00 */
[----:B------:R-:W-:Y:S01]  /*1a4e0*/  STL.64 [R1+0x3b30], R72 ;  /* 0x003b304801007387 */ /* 0x000fe20000100a00 */
[----:B-1----:R-:W-:-:S03]  /*1a4f0*/  VIADD R9, R5, UR5 ;  /* 0x0000000505097c36 */ /* 0x002fc60008000000 */
[----:B------:R-:W-:Y:S01]  /*1a500*/  STL.64 [R1+0x3b38], R74 ;  /* 0x003b384a01007387 */ /* 0x000fe20000100a00 */
[----:B------:R-:W1:Y:S03]  /*1a510*/  LDC R5, c[0x0][0x3a0] ;  /* 0x0000e800ff057b82 */ /* 0x000e660000000800 */
[----:B------:R-:W-:Y:S04]  /*1a520*/  LDGSTS.E [R9+0x29100], desc[UR34][R70.64], !P6 ;  /* 0x2910000046097fae */ /* 0x000fe8000f1a1022 */
[----:B------:R-:W-:Y:S01]  /*1a530*/  LDGSTS.E [R9+0x29200], desc[UR34][R72.64], !P6 ;  /* 0x2920000048097fae */ /* 0x000fe2000f1a1022 */
[----:B------:R-:W1:Y:S03]  /*1a540*/  LDC R8, c[0x0][0x3a0] ;  /* 0x0000e800ff087b82 */ /* 0x000e660000000800 */
[----:B------:R-:W-:Y:S04]  /*1a550*/  LDGSTS.E [R9+0x29300], desc[UR34][R74.64], !P6 ;  /* 0x293000004a097fae */ /* 0x000fe8000f1a1022 */
[----:B----4-:R-:W2:Y:S01]  /*1a560*/  LDL.LU.64 R70, [R1] ;  /* 0x0000000001467983 */ /* 0x010ea20000300a00 */
[----:B------:R-:W-:-:S02]  /*1a570*/  ISETP.GE.U32.AND P6, PT, R4, 0x7fffffa4, PT ;  /* 0x7fffffa40400780c */ /* 0x000fc40003fc6070 */
[----:B------:R-:W4:Y:S01]  /*1a580*/  LDC R4, c[0x0][0x3a0] ;  /* 0x0000e800ff047b82 */ /* 0x000f220000000800 */
[----:B------:R-:W-:Y:S04]  /*1a590*/  LDGSTS.E [R9+0x2a000], desc[UR34][R16.64], !P5 ;  /* 0x2a00000010097fae */ /* 0x000fe8000e9a1022 */
        /* <DEDUP_REMOVED lines=22> */
[----:B------:R4:W-:Y:S02]  /*1a700*/  LDGSTS.E [R9+0x2f300], desc[UR34][R218.64], !P6 ;  /* 0x2f300000da097fae */ /* 0x0009e4000f1a1022 */
[----:B----4-:R-:W-:-:S02]  /*1a710*/  VIADD R9, R4, 0xffffffde ;  /* 0xffffffde04097836 */ /* 0x010fc40000000000 */
[----:B------:R-:W4:Y:S01]  /*1a720*/  LDC R4, c[0x0][0x3a0] ;  /* 0x0000e800ff047b82 */ /* 0x000f220000000800 */
[----:B------:R3:W-:Y:S01]  /*1a730*/  STL.64 [R1+0x3b40], R16 ;  /* 0x003b401001007387 */ /* 0x0007e20000100a00 */
[----:B-1----:R-:W-:Y:S01]  /*1a740*/  VIADD R5, R5, 0xffffffd6 ;  /* 0xffffffd605057836 */ /* 0x002fe20000000000 */
[----:B------:R-:W-:Y:S01]  /*1a750*/  ISETP.GE.U32.AND P6, PT, R9, 0x7fffffbf, PT ;  /* 0x7fffffbf0900780c */ /* 0x000fe20003fc6070 */
[----:B------:R-:W-:-:S03]  /*1a760*/  VIADD R8, R8, 0xffffffda ;  /* 0xffffffda08087836 */ /* 0x000fc60000000000 */
[----:B------:R-:W-:Y:S01]  /*1a770*/  ISETP.GE.U32.AND P2, PT, R5, 0x7fffffb7, PT ;  /* 0x7fffffb70500780c */ /* 0x000fe20003f46070 */
[----:B------:R-:W1:Y:S01]  /*1a780*/  LDC R9, c[0x0][0x3a0] ;  /* 0x0000e800ff097b82 */ /* 0x000e620000000800 */
[----:B------:R-:W-:-:S07]  /*1a790*/  ISETP.GE.U32.AND P1, PT, R8, 0x7fffffbb, PT ;  /* 0x7fffffbb0800780c */ /* 0x000fce0003f26070 */
[----:B---3--:R-:W3:Y:S08]  /*1a7a0*/  LDC R16, c[0x0][0x3a0] ;  /* 0x0000e800ff107b82 */ /* 0x008ef00000000800 */
[----:B------:R-:W1:Y:S01]  /*1a7b0*/  LDC R5, c[0x0][0x3a0] ;  /* 0x0000e800ff057b82 */ /* 0x000e620000000800 */
[----:B----4-:R-:W-:-:S07]  /*1a7c0*/  VIADD R17, R4, 0xffffffd2 ;  /* 0xffffffd204117836 */ /* 0x010fce0000000000 */
[----:B------:R-:W4:Y:S08]  /*1a7d0*/  LDC R8, c[0x0][0x3a0] ;  /* 0x0000e800ff087b82 */ /* 0x000f300000000800 */
[----:B------:R-:W2:Y:S01]  /*1a7e0*/  LDC R4, c[0x0][0x3a0] ;  /* 0x0000e800ff047b82 */ /* 0x000ea20000000800 */
[----:B---3--:R-:W-:Y:S01]  /*1a7f0*/  VIADD R16, R16, 0xffffffce ;  /* 0xffffffce10107836 */ /* 0x008fe20000000000 */
[----:B------:R-:W-:Y:S01]  /*1a800*/  ISETP.GE.U32.AND P3, PT, R17, 0x7fffffb3, PT ;  /* 0x7fffffb31100780c */ /* 0x000fe20003f66070 */
[----:B-1----:R-:W-:-:S03]  /*1a810*/  VIADD R9, R9, 0xffffffca ;  /* 0xffffffca09097836 */ /* 0x002fc60000000000 */
[----:B------:R-:W-:Y:S01]  /*1a820*/  ISETP.GE.U32.AND P4, PT, R16, 0x7fffffaf, PT ;  /* 0x7fffffaf1000780c */ /* 0x000fe20003f86070 */
[----:B------:R-:W-:Y:S01]  /*1a830*/  VIADD R5, R5, 0xffffffc2 ;  /* 0xffffffc205057836 */ /* 0x000fe20000000000 */
[----:B------:R-:W-:Y:S01]  /*1a840*/  ISETP.GE.U32.AND P5, PT, R9, 0x7fffffab, PT ;  /* 0x7fffffab0900780c */ /* 0x000fe20003fa6070 */
[----:B------:R-:W1:Y:S01]  /*1a850*/  LDC R17, c[0x0][0x3a0] ;  /* 0x0000e800ff117b82 */ /* 0x000e620000000800 */
[----:B----4-:R-:W-:-:S07]  /*1a860*/  VIADD R8, R8, 0xffffffc6 ;  /* 0xffffffc608087836 */ /* 0x010fce0000000000 */
[----:B------:R-:W3:Y:S08]  /*1a870*/  LDC R16, c[0x0][0x3a0] ;  /* 0x0000e800ff107b82 */ /* 0x000ef00000000800 */
[----:B------:R-:W4:Y:S01]  /*1a880*/  LDC R9, c[0x0][0x3a0] ;  /* 0x0000e800ff097b82 */ /* 0x000f220000000800 */
[----:B---3--:R-:W-:Y:S01]  /*1a890*/  VIADD R16, R16, 0xffffffd5 ;  /* 0xffffffd510107836 */ /* 0x008fe20000000000 */
[----:B--2---:R-:W-:Y:S04]  /*1a8a0*/  LDGSTS.E [R0+0x28400], desc[UR34][R70.64], !P6 ;  /* 0x2840000046007fae */ /* 0x004fe8000f1a1022 */
[----:B------:R-:W-:Y:S04]  /*1a8b0*/  LDGSTS.E [R0+0x28500], desc[UR34][R250.64], !P6 ;  /* 0x28500000fa007fae */ /* 0x000fe8000f1a1022 */
[----:B------:R-:W-:Y:S04]  /*1a8c0*/  LDGSTS.E [R0+0x28600], desc[UR34][R248.64], !P6 ;  /* 0x28600000f8007fae */ /* 0x000fe8000f1a1022 */
[----:B------:R-:W-:Y:S04]  /*1a8d0*/  LDGSTS.E [R0+0x28700], desc[UR34][R246.64], !P6 ;  /* 0x28700000f6007fae */ /* 0x000fe8000f1a1022 */
[----:B------:R-:W-:Y:S04]  /*1a8e0*/  LDGSTS.E [R0+0x29400], desc[UR34][R10.64], !P1 ;  /* 0x294000000a007fae */ /* 0x000fe8000c9a1022 */
[----:B------:R-:W-:Y:S04]  /*1a8f0*/  LDGSTS.E [R0+0x29500], desc[UR34][R76.64], !P1 ;  /* 0x295000004c007fae */ /* 0x000fe8000c9a1022 */
[----:B------:R-:W-:Y:S04]  /*1a900*/  LDGSTS.E [R0+0x29600], desc[UR34][R78.64], !P1 ;  /* 0x296000004e007fae */ /* 0x000fe8000c9a1022 */
[----:B------:R-:W-:Y:S01]  /*1a910*/  LDGSTS.E [R0+0x29700], desc[UR34][R80.64], !P1 ;  /* 0x2970000050007fae */ /* 0x000fe2000c9a1022 */
[----:B------:R-:W-:Y:S01]  /*1a920*/  ISETP.GE.U32.AND P1, PT, R5, 0x7fffffa3, PT ;  /* 0x7fffffa30500780c */ /* 0x000fe20003f26070 */
[----:B------:R-:W-:-:S02]  /*1a930*/  VIADD R5, R4, 0xffffffdd ;  /* 0xffffffdd04057836 */ /* 0x000fc40000000000 */
[----:B------:R-:W-:Y:S01]  /*1a940*/  LDGSTS.E [R0+0x2a400], desc[UR34][R18.64], !P2 ;  /* 0x2a40000012007fae */ /* 0x000fe2000d1a1022 */
[----:B------:R-:W2:Y:S01]  /*1a950*/  LDC R4, c[0x0][0x3a0] ;  /* 0x0000e800ff047b82 */ /* 0x000ea20000000800 */
[----:B------:R-:W-:Y:S02]  /*1a960*/  ISETP.GE.U32.AND P6, PT, R8, 0x7fffffa7, PT ;  /* 0x7fffffa70800780c */ /* 0x000fe40003fc6070 */
[----:B------:R-:W-:Y:S04]  /*1a970*/  LDGSTS.E [R0+0x2a500], desc[UR34][R100.64], !P2 ;  /* 0x2a50000064007fae */ /* 0x000fe8000d1a1022 */
[----:B------:R-:W-:Y:S01]  /*1a980*/  LDGSTS.E [R0+0x2a600], desc[UR34][R102.64], !P2 ;  /* 0x2a60000066007fae */ /* 0x000fe2000d1a1022 */
[----:B------:R-:W3:Y:S03]  /*1a990*/  LDC R8, c[0x0][0x3a0] ;  /* 0x0000e800ff087b82 */ /* 0x000ee60000000800 */
        /* <DEDUP_REMOVED lines=16> */
[----:B------:R-:W-:Y:S01]  /*1aaa0*/  LDGSTS.E [R0+0x2e700], desc[UR34][R200.64], !P6 ;  /* 0x2e700000c8007fae */ /* 0x000fe2000f1a1022 */
[----:B------:R-:W-:-:S02]  /*1aab0*/  ISETP.GE.U32.AND P6, PT, R5, 0x7fffffbe, PT ;  /* 0x7fffffbe0500780c */ /* 0x000fc40003fc6070 */
[----:B------:R-:W4:Y:S01]  /*1aac0*/  LDC R5, c[0x0][0x3a0] ;  /* 0x0000e800ff057b82 */ /* 0x000f220000000800 */
[----:B------:R-:W-:Y:S04]  /*1aad0*/  LDGSTS.E [R0+0x2f400], desc[UR34][R58.64], !P1 ;  /* 0x2f4000003a007fae */ /* 0x000fe8000c9a1022 */
[----:B------:R-:W-:Y:S04]  /*1aae0*/  LDGSTS.E [R0+0x2f500], desc[UR34][R220.64], !P1 ;  /* 0x2f500000dc007fae */ /* 0x000fe8000c9a1022 */
[----:B------:R-:W-:Y:S04]  /*1aaf0*/  LDGSTS.E [R0+0x2f600], desc[UR34][R222.64], !P1 ;  /* 0x2f600000de007fae */ /* 0x000fe8000c9a1022 */
[----:B------:R2:W-:Y:S01]  /*1ab00*/  LDGSTS.E [R0+0x2f700], desc[UR34][R224.64], !P1 ;  /* 0x2f700000e0007fae */ /* 0x0005e2000c9a1022 */
[----:B------:R-:W-:Y:S01]  /*1ab10*/  ISETP.GE.U32.AND P2, PT, R16, 0x7fffffb6, PT ;  /* 0x7fffffb61000780c */ /* 0x000fe20003f46070 */
[----:B---3--:R-:W-:Y:S01]  /*1ab20*/  VIADD R8, R8, 0xffffffcd ;  /* 0xffffffcd08087836 */ /* 0x008fe20000000000 */
[----:B------:R-:W3:Y:S01]  /*1ab30*/  LDC R16, c[0x0][0x3a0] ;  /* 0x0000e800ff107b82 */ /* 0x000ee20000000800 */
[----:B------:R-:W-:Y:S04]  /*1ab40*/  LDGSTS.E [R2+0x28800], desc[UR34][R244.64], !P6 ;  /* 0x28800000f4027fae */ /* 0x000fe8000f1a1022 */
[----:B------:R-:W-:Y:S01]  /*1ab50*/  LDGSTS.E [R2+0x28900], desc[UR34][R242.64], !P6 ;  /* 0x28900000f2027fae */ /* 0x000fe2000f1a1022 */
[----:B--2---:R-:W-:-:S03]  /*1ab60*/  VIADD R0, R4, 0xffffffd9 ;  /* 0xffffffd904007836 */ /* 0x004fc60000000000 */
[----:B------:R-:W-:Y:S01]  /*1ab70*/  LDGSTS.E [R2+0x28a00], desc[UR34][R240.64], !P6 ;  /* 0x28a00000f0027fae */ /* 0x000fe2000f1a1022 */
[----:B------:R-:W2:Y:S01]  /*1ab80*/  LDC R4, c[0x0][0x3a0] ;  /* 0x0000e800ff047b82 */ /* 0x000ea20000000800 */
[----:B------:R-:W-:Y:S01]  /*1ab90*/  ISETP.GE.U32.AND P1, PT, R0, 0x7fffffba, PT ;  /* 0x7fffffba0000780c */ /* 0x000fe20003f26070 */
[----:B-1----:R-:W-:Y:S01]  /*1aba0*/  VIADD R0, R17, 0xffffffd1 ;  /* 0xffffffd111007836 */ /* 0x002fe20000000000 */
[----:B------:R-:W-:Y:S01]  /*1abb0*/  LDGSTS.E [R2+0x28b00], desc[UR34][R238.64], !P6 ;  /* 0x28b00000ee027fae */ /* 0x000fe2000f1a1022 */
[----:B------:R-:W-:-:S04]  /*1abc0*/  ISETP.GE.U32.AND P4, PT, R8, 0x7fffffae, PT ;  /* 0x7fffffae0800780c */ /* 0x000fc80003f86070 */
[----:B------:R-:W1:Y:S01]  /*1abd0*/  LDC R17, c[0x0][0x3a0] ;  /* 0x0000e800ff117b82 */ /* 0x000e620000000800 */
[----:B------:R-:W-:Y:S01]  /*1abe0*/  ISETP.GE.U32.AND P3, PT, R0, 0x7fffffb2, PT ;  /* 0x7fffffb20000780c */ /* 0x000fe20003f66070 */
[----:B----4-:R-:W-:-:S05]  /*1abf0*/  VIADD R0, R9, 0xffffffc9 ;  /* 0xffffffc909007836 */ /* 0x010fca0000000000 */
[----:B------:R-:W-:Y:S01]  /*1ac00*/  ISETP.GE.U32.AND P5, PT, R0, 0x7fffffaa, PT ;  /* 0x7fffffaa0000780c */ /* 0x000fe20003fa6070 */
[----:B------:R-:W-:Y:S01]  /*1ac10*/  VIADD R0, R5, 0xffffffc5 ;  /* 0xffffffc505007836 */ /* 0x000fe20000000000 */
[----:B------:R-:W-:Y:S01]  /*1ac20*/  LDGSTS.E [R2+0x29800], desc[UR34][R12.64], !P1 ;  /* 0x298000000c027fae */ /* 0x000fe2000c9a1022 */
[----:B------:R-:W4:Y:S03]  /*1ac30*/  LDC R9, c[0x0][0x3a0] ;  /* 0x0000e800ff097b82 */ /* 0x000f260000000800 */
[----:B------:R-:W-:Y:S01]  /*1ac40*/  ISETP.GE.U32.AND P6, PT, R0, 0x7fffffa6, PT ;  /* 0x7fffffa60000780c */ /* 0x000fe20003fc6070 */
[----:B------:R-:W-:Y:S01]  /*1ac50*/  LDGSTS.E [R2+0x29900], desc[UR34][R82.64], !P1 ;  /* 0x2990000052027fae */ /* 0x000fe2000c9a1022 */
[----:B--2---:R-:W-:-:S03]  /*1ac60*/  VIADD R0, R4, 0xffffffc1 ;  /* 0xffffffc104007836 */ /* 0x004fc60000000000 */
[----:B------:R-:W-:Y:S01]  /*1ac70*/  LDGSTS.E [R2+0x29a00], desc[UR34][R84.64], !P1 ;  /* 0x29a0000054027fae */ /* 0x000fe2000c9a1022 */
[----:B------:R-:W2:Y:S03]  /*1ac80*/  LDC R5, c[0x0][0x3a0] ;  /* 0x0000e800ff057b82 */ /* 0x000ea60000000800 */
[----:B------:R-:W-:Y:S01]  /*1ac90*/  LDGSTS.E [R2+0x29b00], desc[UR34][R86.64], !P1 ;  /* 0x29b0000056027fae */ /* 0x000fe2000c9a1022 */
[----:B------:R-:W-:-:S03]  /*1aca0*/  ISETP.GE.U32.AND P1, PT, R0, 0x7fffffa2, PT ;  /* 0x7fffffa20000780c */ /* 0x000fc60003f26070 */
[----:B------:R-:W-:Y:S01]  /*1acb0*/  LDGSTS.E [R2+0x2a800], desc[UR34][R20.64], !P2 ;  /* 0x2a80000014027fae */ /* 0x000fe2000d1a1022 */
[----:B------:R-:W1:Y:S03]  /*1acc0*/  LDC R0, c[0x0][0x3a0] ;  /* 0x0000e800ff007b82 */ /* 0x000e660000000800 */
[----:B------:R-:W-:Y:S04]  /*1acd0*/  LDGSTS.E [R2+0x2a900], desc[UR34][R106.64], !P2 ;  /* 0x2a9000006a027fae */ /* 0x000fe8000d1a1022 */
[----:B------:R-:W-:Y:S01]  /*1ace0*/  LDGSTS.E [R2+0x2aa00], desc[UR34][R108.64], !P2 ;  /* 0x2aa000006c027fae */ /* 0x000fe2000d1a1022 */
[----:B------:R-:W1:Y:S03]  /*1acf0*/  LDC R4, c[0x0][0x3a0] ;  /* 0x0000e800ff047b82 */ /* 0x000e660000000800 */
[----:B------:R-:W-:Y:S04]  /*1ad00*/  LDGSTS.E [R2+0x2ab00], desc[UR34][R110.64], !P2 ;  /* 0x2ab000006e027fae */ /* 0x000fe8000d1a1022 */
[----:B------:R-:W-:Y:S01]  /*1ad10*/  LDGSTS.E [R2+0x2b800], desc[UR34][R28.64], !P3 ;  /* 0x2b8000001c027fae */ /* 0x000fe2000d9a1022 */
[----:B------:R-:W1:Y:S03]  /*1ad20*/  LDC R8, c[0x0][0x3a0] ;  /* 0x0000e800ff087b82 */ /* 0x000e660000000800 */
        /* <DEDUP_REMOVED lines=19> */
[----:B-1----:R-:W-:-:S02]  /*1ae60*/  VIADD R2, R0, 0xffffffdc ;  /* 0xffffffdc00027836 */ /* 0x002fc40000000000 */
[----:B------:R-:W-:-:S05]  /*1ae70*/  VIADD R0, R17, 0xffffffd8 ;  /* 0xffffffd811007836 */ /* 0x000fca0000000000 */
[----:B------:R-:W-:Y:S01]  /*1ae80*/  ISETP.GE.U32.AND P3, PT, R0, 0x7fffffb9, PT ;  /* 0x7fffffb90000780c */ /* 0x000fe20003f66070 */
[----:B----4-:R-:W-:-:S05]  /*1ae90*/  VIADD R0, R9, 0xffffffd0 ;  /* 0xffffffd009007836 */ /* 0x010fca0000000000 */
[----:B------:R-:W-:Y:S01]  /*1aea0*/  ISETP.GE.U32.AND P5, PT, R0, 0x7fffffb1, PT ;  /* 0x7fffffb10000780c */ /* 0x000fe20003fa6070 */
[----:B--2---:R-:W-:Y:S02]  /*1aeb0*/  VIADD R0, R5, 0xffffffc8 ;  /* 0xffffffc805007836 */ /* 0x004fe40000000000 */
[----:B------:R-:W1:Y:S01]  /*1aec0*/  S2R R5, SR_TID.X ;  /* 0x0000000000057919 */ /* 0x000e620000002100 */
[----:B------:R-:W-:Y:S04]  /*1aed0*/  STL.64 [R1+0x3b48], R94 ;  /* 0x003b485e01007387 */ /* 0x000fe80000100a00 */
[----:B------:R-:W-:Y:S04]  /*1aee0*/  STL.64 [R1+0x3b50], R96 ;  /* 0x003b506001007387 */ /* 0x000fe80000100a00 */
[----:B------:R-:W-:Y:S04]  /*1aef0*/  STL.64 [R1+0x3b58], R98 ;  /* 0x003b586201007387 */ /* 0x000fe80000100a00 */
[----:B------:R-:W-:Y:S04]  /*1af00*/  STL.64 [R1+0x3b60], R24 ;  /* 0x003b601801007387 */ /* 0x000fe80000100a00 */
[----:B------:R2:W-:Y:S04]  /*1af10*/  STL.64 [R1+0x3b68], R118 ;  /* 0x003b687601007387 */ /* 0x0005e80000100a00 */
        /* <DEDUP_REMOVED lines=8> */
[----:B------:R-:W-:Y:S01]  /*1afa0*/  STL.64 [R1+0x3bb0], R168 ;  /* 0x003bb0a801007387 */ /* 0x000fe20000100a00 */
[----:B-1----:R-:W-:-:S03]  /*1afb0*/  LOP3.LUT R5, R5, 0x3f, RZ, 0xc0, !PT ;  /* 0x0000003f05057812 */ /* 0x002fc600078ec0ff */
[----:B------:R-:W-:Y:S04]  /*1afc0*/  STL.64 [R1+0x3bb8], R170 ;  /* 0x003bb8aa01007387 */ /* 0x000fe80000100a00 */
[----:B------:R-:W-:Y:S04]  /*1afd0*/  STL.64 [R1+0x3bc0], R48 ;  /* 0x003bc03001007387 */ /* 0x000fe80000100a00 */
[----:B------:R-:W-:Y:S04]  /*1afe0*/  STL.64 [R1+0x3bc8], R190 ;  /* 0x003bc8be01007387 */ /* 0x000fe80000100a00 */
[----:B------:R-:W-:Y:S01]  /*1aff0*/  STL.64 [R1+0x3bd0], R192 ;  /* 0x003bd0c001007387 */ /* 0x000fe20000100a00 */
[----:B------:R-:W-:-:S03]  /*1b000*/  ISETP.GE.U32.AND P1, PT, R0, 0x7fffffa9, PT ;  /* 0x7fffffa90000780c */ /* 0x000fc60003f26070 */
[----:B------:R-:W-:Y:S01]  /*1b010*/  STL.64 [R1+0x3bd8], R194 ;  /* 0x003bd8c201007387 */ /* 0x000fe20000100a00 */
[----:B------:R-:W-:-:S03]  /*1b020*/  VIADD R0, R4, 0xffffffc4 ;  /* 0xffffffc404007836 */ /* 0x000fc60000000000 */
[----:B------:R-:W-:Y:S01]  /*1b030*/  STL.64 [R1+0x3bf8], R56 ;  /* 0x003bf83801007387 */ /* 0x000fe20000100a00 */
[----:B------:R-:W-:-:S03]  /*1b040*/  IMAD.SHL.U32 R9, R5, 0x4, RZ ;  /* 0x0000000405097824 */ /* 0x000fc600078e00ff */
[----:B------:R-:W4:Y:S04]  /*1b050*/  LDL.LU.64 R74, [R1+0x278] ;  /* 0x00027800014a7983 */ /* 0x000f280000300a00 */
[----:B--2---:R-:W2:Y:S04]  /*1b060*/  LDL.LU.64 R118, [R1+0x258] ;  /* 0x0002580001767983 */ /* 0x004ea80000300a00 */
[----:B------:R-:W2:Y:S04]  /*1b070*/  LDL.LU.64 R24, [R1+0x238] ;  /* 0x0002380001187983 */ /* 0x000ea80000300a00 */
[----:B------:R-:W2:Y:S04]  /*1b080*/  LDL.LU.64 R4, [R1+0x218] ;  /* 0x0002180001047983 */ /* 0x000ea80000300a00 */
[----:B------:R-:W2:Y:S04]  /*1b090*/  LDL.LU.64 R98, [R1+0x1f8] ;  /* 0x0001f80001627983 */ /* 0x000ea80000300a00 */
[----:B------:R-:W2:Y:S04]  /*1b0a0*/  LDL.LU.64 R96, [R1+0x1d8] ;  /* 0x0001d80001607983 */ /* 0x000ea80000300a00 */
[----:B------:R-:W2:Y:S04]  /*1b0b0*/  LDL.LU.64 R72, [R1+0x1b8] ;  /* 0x0001b80001487983 */ /* 0x000ea80000300a00 */
[----:B------:R-:W2:Y:S01]  /*1b0c0*/  LDL.LU R17, [R1+0x368] ;  /* 0x0003680001117983 */ /* 0x000ea20000300800 */
[----:B------:R-:W-:Y:S01]  /*1b0d0*/  ISETP.GE.U32.AND P4, PT, R2, 0x7fffffbd, PT ;  /* 0x7fffffbd0200780c */ /* 0x000fe20003f86070 */
[----:B---3--:R-:W-:Y:S01]  /*1b0e0*/  VIADD R2, R16, 0xffffffd4 ;  /* 0xffffffd410027836 */ /* 0x008fe20000000000 */
[----:B------:R-:W-:-:S04]  /*1b0f0*/  LOP3.LUT R9, R9, 0x60, RZ, 0x3c, !PT ;  /* 0x0000006009097812 */ /* 0x000fc800078e3cff */
[----:B------:R-:W-:Y:S01]  /*1b100*/  ISETP.GE.U32.AND P6, PT, R2, 0x7fffffb5, PT ;  /* 0x7fffffb50200780c */ /* 0x000fe20003fc6070 */
[----:B------:R-:W-:Y:S02]  /*1b110*/  VIADD R9, R9, UR5 ;  /* 0x0000000509097c36 */ /* 0x000fe40008000000 */
[----:B------:R-:W-:-:S04]  /*1b120*/  VIADD R2, R8, 0xffffffcc ;  /* 0xffffffcc08027836 */ /* 0x000fc80000000000 */
[----:B------:R-:W-:Y:S01]  /*1b130*/  LDGSTS.E [R9+0x28c00], desc[UR34][R6.64], !P4 ;  /* 0x28c0000006097fae */ /* 0x000fe2000e1a1022 */
[----:B------:R-:W-:-:S03]  /*1b140*/  ISETP.GE.U32.AND P2, PT, R2, 0x7fffffad, PT ;  /* 0x7fffffad0200780c */ /* 0x000fc60003f46070 */
[----:B------:R-:W-:Y:S04]  /*1b150*/  LDGSTS.E [R9+0x28d00], desc[UR34][R64.64], !P4 ;  /* 0x28d0000040097fae */ /* 0x000fe8000e1a1022 */
[----:B------:R-:W-:Y:S04]  /*1b160*/  LDGSTS.E [R9+0x28e00], desc[UR34][R66.64], !P4 ;  /* 0x28e0000042097fae */ /* 0x000fe8000e1a1022 */
[----:B------:R-:W-:Y:S01]  /*1b170*/  LDGSTS.E [R9+0x28f00], desc[UR34][R68.64], !P4 ;  /* 0x28f0000044097fae */ /* 0x000fe2000e1a1022 */
[----:B------:R-:W-:-:S03]  /*1b180*/  UIADD3 UR7, UPT, UPT, UR7, -0x40, URZ ;  /* 0xffffffc007077890 */ /* 0x000fc6000fffe0ff */
[----:B------:R-:W-:Y:S04]  /*1b190*/  LDGSTS.E [R9+0x29c00], desc[UR34][R14.64], !P3 ;  /* 0x29c000000e097fae */ /* 0x000fe8000d9a1022 */
[----:B------:R-:W-:Y:S04]  /*1b1a0*/  LDGSTS.E [R9+0x29d00], desc[UR34][R88.64], !P3 ;  /* 0x29d0000058097fae */ /* 0x000fe8000d9a1022 */
[----:B------:R-:W-:Y:S04]  /*1b1b0*/  LDGSTS.E [R9+0x29e00], desc[UR34][R90.64], !P3 ;  /* 0x29e000005a097fae */ /* 0x000fe8000d9a1022 */
[----:B------:R-:W-:Y:S01]  /*1b1c0*/  LDGSTS.E [R9+0x29f00], desc[UR34][R92.64], !P3 ;  /* 0x29f000005c097fae */ /* 0x000fe2000d9a1022 */
[----:B------:R-:W-:-:S03]  /*1b1d0*/  UISETP.GE.U32.AND UP1, UPT, UR7, 0x7fffffa1, UPT ;  /* 0x7fffffa10700788c */ /* 0x000fc6000bf26070 */
[----:B------:R-:W-:Y:S04]  /*1b1e0*/  LDGSTS.E [R9+0x2ac00], desc[UR34][R22.64], !P6 ;  /* 0x2ac0000016097fae */ /* 0x000fe8000f1a1022 */
[----:B------:R-:W-:Y:S01]  /*1b1f0*/  LDGSTS.E [R9+0x2ad00], desc[UR34][R112.64], !P6 ;  /* 0x2ad0000070097fae */ /* 0x000fe2000f1a1022 */
[----:B------:R-:W-:-:S03]  /*1b200*/  ISETP.GE.U32.AND P4, PT, R0, 0x7fffffa5, PT ;  /* 0x7fffffa50000780c */ /* 0x000fc60003f86070 */
[----:B------:R-:W-:Y:S04]  /*1b210*/  LDGSTS.E [R9+0x2ae00], desc[UR34][R114.64], !P6 ;  /* 0x2ae0000072097fae */ /* 0x000fe8000f1a1022 */
[----:B------:R-:W-:Y:S04]  /*1b220*/  LDGSTS.E [R9+0x2af00], desc[UR34][R116.64], !P6 ;  /* 0x2af0000074097fae */ /* 0x000fe8000f1a1022 */
[----:B------:R-:W-:Y:S04]  /*1b230*/  LDGSTS.E [R9+0x2bc00], desc[UR34][R30.64], !P5 ;  /* 0x2bc000001e097fae */ /* 0x000fe8000e9a1022 */
[----:B------:R-:W-:Y:S01]  /*1b240*/  LDGSTS.E [R9+0x2bd00], desc[UR34][R136.64], !P5 ;  /* 0x2bd0000088097fae */ /* 0x000fe2000e9a1022 */
[----:B------:R-:W-:-:S03]  /*1b250*/  PLOP3.LUT P3, PT, PT, PT, UP1, 0x80, 0x8 ;  /* 0x000000000008781c */ /* 0x000fc60003f6f018 */
[----:B------:R-:W-:Y:S01]  /*1b260*/  LDGSTS.E [R9+0x2be00], desc[UR34][R138.64], !P5 ;  /* 0x2be000008a097fae */ /* 0x000fe2000e9a1022 */
[----:B------:R-:W-:-:S03]  /*1b270*/  PLOP3.LUT P6, PT, PT, PT, UP1, 0x80, 0x8 ;  /* 0x000000000008781c */ /* 0x000fc60003fcf018 */
[----:B------:R-:W-:Y:S01]  /*1b280*/  LDGSTS.E [R9+0x2bf00], desc[UR34][R140.64], !P5 ;  /* 0x2bf000008c097fae */ /* 0x000fe2000e9a1022 */
[----:B------:R-:W-:-:S03]  /*1b290*/  PLOP3.LUT P5, PT, PT, PT, UP1, 0x80, 0x8 ;  /* 0x000000000008781c */ /* 0x000fc60003faf018 */
[----:B------:R-:W-:Y:S04]  /*1b2a0*/  LDGSTS.E [R9+0x2cc00], desc[UR34][R38.64], !P2 ;  /* 0x2cc0000026097fae */ /* 0x000fe8000d1a1022 */
[----:B------:R-:W-:Y:S04]  /*1b2b0*/  LDGSTS.E [R9+0x2cd00], desc[UR34][R160.64], !P2 ;  /* 0x2cd00000a0097fae */ /* 0x000fe8000d1a1022 */
[----:B------:R-:W-:Y:S04]  /*1b2c0*/  LDGSTS.E [R9+0x2ce00], desc[UR34][R162.64], !P2 ;  /* 0x2ce00000a2097fae */ /* 0x000fe8000d1a1022 */
[----:B------:R-:W-:Y:S01]  /*1b2d0*/  LDGSTS.E [R9+0x2cf00], desc[UR34][R164.64], !P2 ;  /* 0x2cf00000a4097fae */ /* 0x000fe2000d1a1022 */
[----:B------:R-:W-:-:S03]  /*1b2e0*/  PLOP3.LUT P2, PT, PT, PT, UP1, 0x80, 0x8 ;  /* 0x000000000008781c */ /* 0x000fc60003f4f018 */
        /* <DEDUP_REMOVED lines=12> */
[----:B------:R-:W0:Y:S04]  /*1b3b0*/  LDGDEPBAR ;  /* 0x00000000000079af */ /* 0x000e280000000000 */
[----:B------:R-:W3:Y:S04]  /*1b3c0*/  LDL.LU.64 R8, [R1+0x198] ;  /* 0x0001980001087983 */ /* 0x000ee80000300a00 */
[----:B----4-:R-:W-:Y:S01]  /*1b3d0*/  STL [R1+0x3ac8], R74 ;  /* 0x003ac84a01007387 */ /* 0x010fe20000100800 */
[----:B------:R-:W-:-:S03]  /*1b3e0*/  IMAD.MOV.U32 R0, RZ, RZ, R75 ;  /* 0x000000ffff007224 */ /* 0x000fc600078e004b */
[----:B------:R-:W4:Y:S04]  /*1b3f0*/  LDL.LU.64 R94, [R1+0x178] ;  /* 0x00017800015e7983 */ /* 0x000f280000300a00 */
[----:B------:R1:W-:Y:S04]  /*1b400*/  STL [R1+0x3ac0], R0 ;  /* 0x003ac00001007387 */ /* 0x0003e80000100800 */
[----:B--2---:R2:W-:Y:S04]  /*1b410*/  STL [R1+0x3ac4], R118 ;  /* 0x003ac47601007387 */ /* 0x0045e80000100800 */
[----:B------:R-:W-:Y:S01]  /*1b420*/  LDGSTS.E [R17+0x10000], desc[UR34][R74.64], P0 ;  /* 0x100000004a117fae */ /* 0x000fe200081a1022 */
[----:B-1----:R-:W-:-:S03]  /*1b430*/  IMAD.MOV.U32 R0, RZ, RZ, R119 ;  /* 0x000000ffff007224 */ /* 0x002fc600078e0077 */
[----:B------:R-:W-:Y:S04]  /*1b440*/  LDGSTS.E [R17+0x10400], desc[UR34][R118.64], P0 ;  /* 0x1040000076117fae */ /* 0x000fe800081a1022 */
[----:B------:R-:W-:Y:S04]  /*1b450*/  LDGSTS.E [R17+0x10800], desc[UR34][R24.64], P0 ;  /* 0x1080000018117fae */ /* 0x000fe800081a1022 */
[----:B------:R-:W4:Y:S04]  /*1b460*/  LDL.LU.64 R74, [R1+0x158] ;  /* 0x00015800014a7983 */ /* 0x000f280000300a00 */
[----:B------:R1:W-:Y:S04]  /*1b470*/  STL [R1+0x3ab8], R0 ;  /* 0x003ab80001007387 */ /* 0x0003e80000100800 */
[----:B------:R1:W-:Y:S04]  /*1b480*/  STL [R1+0x3abc], R24 ;  /* 0x003abc1801007387 */ /* 0x0003e80000100800 */
[----:B--2---:R-:W2:Y:S01]  /*1b490*/  LDL.LU.64 R118, [R1+0x138] ;  /* 0x0001380001767983 */ /* 0x004ea20000300a00 */
[----:B-1----:R-:W-:-:S03]  /*1b4a0*/  IMAD.MOV.U32 R0, RZ, RZ, R25 ;  /* 0x000000ffff007224 */ /* 0x002fc600078e0019 */
[----:B------:R-:W-:Y:S04]  /*1b4b0*/  LDGSTS.E [R17+0x10c00], desc[UR34][R4.64], P0 ;  /* 0x10c0000004117fae */ /* 0x000fe800081a1022 */
[----:B------:R-:W2:Y:S04]  /*1b4c0*/  LDL.LU.64 R24, [R1+0x118] ;  /* 0x0001180001187983 */ /* 0x000ea80000300a00 */
[----:B------:R1:W-:Y:S04]  /*1b4d0*/  STL [R1+0x3ab0], R0 ;  /* 0x003ab00001007387 */ /* 0x0003e80000100800 */
[----:B------:R1:W-:Y:S04]  /*1b4e0*/  STL [R1+0x3ab4], R4 ;  /* 0x003ab40401007387 */ /* 0x0003e80000100800 */
[----:B------:R-:W-:Y:S01]  /*1b4f0*/  LDGSTS.E [R17+0x11000], desc[UR34][R98.64], P0 ;  /* 0x1100000062117fae */ /* 0x000fe200081a1022 */
[----:B-1----:R-:W-:-:S03]  /*1b500*/  IMAD.MOV.U32 R0, RZ, RZ, R5 ;  /* 0x000000ffff007224 */ /* 0x002fc600078e0005 */
[----:B------:R-:W-:Y:S04]  /*1b510*/  LDGSTS.E [R17+0x11400], desc[UR34][R96.64], P0 ;  /* 0x1140000060117fae */ /* 0x000fe800081a1022 */
[----:B------:R-:W2:Y:S04]  /*1b520*/  LDL.LU.64 R4, [R1+0xf8] ;  /* 0x0000f80001047983 */ /* 0x000ea80000300a00 */
[----:B------:R1:W-:Y:S04]  /*1b530*/  STL [R1+0x3aa8], R0 ;  /* 0x003aa80001007387 */ /* 0x0003e80000100800 */
[----:B------:R1:W-:Y:S04]  /*1b540*/  STL [R1+0x3aac], R98 ;  /* 0x003aac6201007387 */ /* 0x0003e80000100800 */
[----:B------:R-:W-:Y:S01]  /*1b550*/  LDGSTS.E [R17+0x11800], desc[UR34][R72.64], P0 ;  /* 0x1180000048117fae */ /* 0x000fe200081a1022 */
[----:B-1----:R-:W-:-:S03]  /*1b560*/  IMAD.MOV.U32 R0, RZ, RZ, R99 ;  /* 0x000000ffff007224 */ /* 0x002fc600078e0063 */
[----:B------:R-:W2:Y:S04]  /*1b570*/  LDL.LU.64 R98, [R1+0xd8] ;  /* 0x0000d80001627983 */ /* 0x000ea80000300a00 */
[----:B------:R1:W-:Y:S04]  /*1b580*/  STL [R1+0x3aa0], R0 ;  /* 0x003aa00001007387 */ /* 0x0003e80000100800 */
[----:B------:R1:W-:Y:S02]  /*1b590*/  STL [R1+0x3aa4], R96 ;  /* 0x003aa46001007387 */ /* 0x0003e40000100800 */
[----:B-1----:R-:W-:-:S02]  /*1b5a0*/  IMAD.MOV.U32 R0, RZ, RZ, R97 ;  /* 0x000000ffff007224 */ /* 0x002fc400078e0061 */
[----:B------:R-:W2:Y:S04]  /*1b5b0*/  LDL.LU.64 R96, [R1+0xb8] ;  /* 0x0000b80001607983 */ /* 0x000ea80000300a00 */
[----:B------:R1:W-:Y:S04]  /*1b5c0*/  STL [R1+0x3a98], R0 ;  /* 0x003a980001007387 */ /* 0x0003e80000100800 */
[----:B------:R1:W-:Y:S02]  /*1b5d0*/  STL [R1+0x3a9c], R72 ;  /* 0x003a9c4801007387 */ /* 0x0003e40000100800 */
[----:B-1----:R-:W-:-:S02]  /*1b5e0*/  IMAD.MOV.U32 R0, RZ, RZ, R73 ;  /* 0x000000ffff007224 */ /* 0x002fc400078e0049 */
[----:B------:R-:W2:Y:S04]  /*1b5f0*/  LDL.LU.64 R72, [R1+0x98] ;  /* 0x0000980001487983 */ /* 0x000ea80000300a00 */
[----:B------:R1:W-:Y:S04]  /*1b600*/  STL [R1+0x3a90], R0 ;  /* 0x003a900001007387 */ /* 0x0003e80000100800 */
[----:B---3--:R-:W-:Y:S01]  /*1b610*/  LDGSTS.E [R17+0x11c00], desc[UR34][R8.64], P0 ;  /* 0x11c0000008117fae */ /* 0x008fe200081a1022 */
[----:B-1----:R-:W-:-:S03]  /*1b620*/  IMAD.MOV.U32 R0, RZ, RZ, R9 ;  /* 0x000000ffff007224 */ /* 0x002fc600078e0009 */
[----:B------:R1:W-:Y:S04]  /*1b630*/  STL [R1+0x3a94], R8 ;  /* 0x003a940801007387 */ /* 0x0003e80000100800 */
[----:B-1----:R-:W3:Y:S04]  /*1b640*/  LDL.LU.64 R8, [R1+0x78] ;  /* 0x0000780001087983 */ /* 0x002ee80000300a00 */
[----:B------:R1:W-:Y:S04]  /*1b650*/  STL [R1+0x3a88], R0 ;  /* 0x003a880001007387 */ /* 0x0003e80000100800 */
[----:B----4-:R-:W-:Y:S01]  /*1b660*/  LDGSTS.E [R17+0x12000], desc[UR34][R94.64], P0 ;  /* 0x120000005e117fae */ /* 0x010fe200081a1022 */
[----:B-1----:R-:W-:-:S03]  /*1b670*/  IMAD.MOV.U32 R0, RZ, RZ, R95 ;  /* 0x000000ffff007224 */ /* 0x002fc600078e005f */
[----:B------:R1:W-:Y:S04]  /*1b680*/  STL [R1+0x3a8c], R94 ;  /* 0x003a8c5e01007387 */ /* 0x0003e80000100800 */
[----:B-1----:R-:W4:Y:S04]  /*1b690*/  LDL.LU.64 R94, [R1+0x70] ;  /* 0x00007000015e7983 */ /* 0x002f280000300a00 */
[----:B------:R1:W-:Y:S04]  /*1b6a0*/  STL [R1+0x3a80], R0 ;  /* 0x003a800001007387 */ /* 0x0003e80000100800 */
[----:B------:R-:W-:Y:S01]  /*1b6b0*/  LDGSTS.E [R17+0x12400], desc[UR34][R74.64], P0 ;  /* 0x124000004a117fae */ /* 0x000fe200081a1022 */
[----:B-1----:R-:W-:-:S03]  /*1b6c0*/  IMAD.MOV.U32 R0, RZ, RZ, R75 ;  /* 0x000000ffff007224 */ /* 0x002fc600078e004b */
[----:B------:R1:W-:Y:S04]  /*1b6d0*/  STL [R1+0x3a84], R74 ;  /* 0x003a844a01007387 */ /* 0x0003e80000100800 */
[----:B--2---:R-:W-:Y:S04]  /*1b6e0*/  LDGSTS.E [R17+0x12800], desc[UR34][R118.64], P0 ;  /* 0x1280000076117fae */ /* 0x004fe800081a1022 */
[----:B-1----:R-:W2:Y:S04]  /*1b6f0*/  LDL.LU.64 R74, [R1+0x68] ;  /* 0x00006800014a7983 */ /* 0x002ea80000300a00 */
[----:B------:R1:W-:Y:S04]  /*1b700*/  STL [R1+0x3a78], R0 ;  /* 0x003a780001007387 */ /* 0x0003e80000100800 */
[----:B------:R-:W-:Y:S04]  /*1b710*/  STL [R1+0x3a7c], R118 ;  /* 0x003a7c7601007387 */ /* 0x000fe80000100800 */
[----:B------:R-:W-:Y:S01]  /*1b720*/  LDGSTS.E [R17+0x12c00], desc[UR34][R24.64], P0 ;  /* 0x12c0000018117fae */ /* 0x000fe200081a1022 */
[----:B-1----:R-:W-:-:S05]  /*1b730*/  IMAD.MOV.U32 R0, RZ, RZ, R119 ;  /* 0x000000ffff007224 */ /* 0x002fca00078e0077 */
[----:B------:R1:W-:Y:S04]  /*1b740*/  STL [R1+0x3a70], R0 ;  /* 0x003a700001007387 */ /* 0x0003e80000100800 */
[----:B------:R-:W-:Y:S04]  /*1b750*/  STL [R1+0x3a74], R24 ;  /* 0x003a741801007387 */ /* 0x000fe80000100800 */
[----:B------:R-:W-:Y:S01]  /*1b760*/  LDGSTS.E [R17+0x13000], desc[UR34][R4.64], P0 ;  /* 0x1300000004117fae */ /* 0x000fe200081a1022 */
[----:B-1----:R-:W-:-:S05]  /*1b770*/  IMAD.MOV.U32 R0, RZ, RZ, R25 ;  /* 0x000000ffff007224 */ /* 0x002fca00078e0019 */
[----:B------:R1:W-:Y:S04]  /*1b780*/  STL [R1+0x3a68], R0 ;  /* 0x003a680001007387 */ /* 0x0003e80000100800 */
[----:B------:R1:W-:Y:S02]  /*1b790*/  STL [R1+0x3a6c], R4 ;  /* 0x003a6c0401007387 */ /* 0x0003e40000100800 */
[----:B-1----:R-:W-:Y:S02]  /*1b7a0*/  IMAD.MOV.U32 R0, RZ, RZ, R5 ;  /* 0x000000ffff007224 */ /* 0x002fe400078e0005 */
[----:B------:R-:W-:Y:S04]  /*1b7b0*/  LDGSTS.E [R17+0x13400], desc[UR34][R98.64], P0 ;  /* 0x1340000062117fae */ /* 0x000fe800081a1022 */
[----:B------:R-:W2:Y:S04]  /*1b7c0*/  LDL.LU.64 R4, [R1+0x60] ;  /* 0x0000600001047983 */ /* 0x000ea80000300a00 */
[----:B------:R1:W-:Y:S04]  /*1b7d0*/  STL [R1+0x3a60], R0 ;  /* 0x003a600001007387 */ /* 0x0003e80000100800 */
[----:B------:R1:W-:Y:S04]  /*1b7e0*/  STL [R1+0x3a64], R98 ;  /* 0x003a646201007387 */ /* 0x0003e80000100800 */
[----:B------:R-:W2:Y:S01]  /*1b7f0*/  LDL.LU.64 R118, [R1+0x50] ;  /* 0x0000500001767983 */ /* 0x000ea20000300a00 */
[----:B-1----:R-:W-:-:S03]  /*1b800*/  IMAD.MOV.U32 R0, RZ, RZ, R99 ;  /* 0x000000ffff007224 */ /* 0x002fc600078e0063 */
[----:B------:R-:W-:Y:S04]  /*1b810*/  LDGSTS.E [R17+0x13800], desc[UR34][R96.64], P0 ;  /* 0x1380000060117fae */ /* 0x000fe800081a1022 */
[----:B------:R1:W-:Y:S04]  /*1b820*/  STL [R1+0x3a58], R0 ;  /* 0x003a580001007387 */ /* 0x0003e80000100800 */
[----:B------:R-:W-:Y:S04]  /*1b830*/  STL [R1+0x3a5c], R96 ;  /* 0x003a5c6001007387 */ /* 0x000fe80000100800 */
[----:B------:R-:W2:Y:S01]  /*1b840*/  LDL.LU.64 R98, [R1+0x40] ;  /* 0x0000400001627983 */ /* 0x000ea20000300a00 */
[----:B-1----:R-:W-:-:S03]  /*1b850*/  IMAD.MOV.U32 R0, RZ, RZ, R97 ;  /* 0x000000ffff007224 */ /* 0x002fc600078e0061 */
[----:B------:R-:W-:Y:S04]  /*1b860*/  LDGSTS.E [R17+0x13c00], desc[UR34][R72.64], P0 ;  /* 0x13c0000048117fae */ /* 0x000fe800081a1022 */
[----:B------:R1:W-:Y:S04]  /*1b870*/  STL [R1+0x3a50], R0 ;  /* 0x003a500001007387 */ /* 0x0003e80000100800 */
[----:B------:R1:W-:Y:S02]  /*1b880*/  STL [R1+0x3a54], R72 ;  /* 0x003a544801007387 */ /* 0x0003e40000100800 */
[----:B-1----:R-:W-:-:S02]  /*1b890*/  IMAD.MOV.U32 R0, RZ, RZ, R73 ;  /* 0x000000ffff007224 */ /* 0x002fc400078e0049 */
[----:B------:R-:W2:Y:S04]  /*1b8a0*/  LDL.LU.64 R72, [R1+0x30] ;  /* 0x0000300001487983 */ /* 0x000ea80000300a00 */
[----:B------:R3:W-:Y:S02]  /*1b8b0*/  STL [R1+0x3a48], R0 ;  /* 0x003a480001007387 */ /* 0x0007e40000100800 */
[----:B---3--:R-:W-:Y:S02]  /*1b8c0*/  IMAD.MOV.U32 R0, RZ, RZ, R9 ;  /* 0x000000ffff007224 */ /* 0x008fe400078e0009 */
[----:B------:R-:W-:Y:S04]  /*1b8d0*/  LDGSTS.E [R17+0x14000], desc[UR34][R8.64], P0 ;  /* 0x1400000008117fae */ /* 0x000fe800081a1022 */
[----:B------:R1:W-:Y:S04]  /*1b8e0*/  STL [R1+0x3a4c], R8 ;  /* 0x003a4c0801007387 */ /* 0x0003e80000100800 */
[----:B-1----:R-:W3:Y:S04]  /*1b8f0*/  LDL.LU.64 R8, [R1+0x20] ;  /* 0x0000200001087983 */ /* 0x002ee80000300a00 */
[----:B------:R4:W-:Y:S02]  /*1b900*/  STL [R1+0x3a40], R0 ;  /* 0x003a400001007387 */ /* 0x0009e40000100800 */
[----:B----4-:R-:W-:-:S02]  /*1b910*/  IMAD.MOV.U32 R0, RZ, RZ, R95 ;  /* 0x000000ffff007224 */ /* 0x010fc400078e005f */
[----:B------:R-:W-:Y:S04]  /*1b920*/  STL [R1+0x3a44], R94 ;  /* 0x003a445e01007387 */ /* 0x000fe80000100800 */
[----:B------:R-:W4:Y:S04]  /*1b930*/  LDL.LU.64 R142, [R1+0x10] ;  /* 0x00001000018e7983 */ /* 0x000f280000300a00 */
[----:B------:R1:W-:Y:S04]  /*1b940*/  STL [R1+0x3a38], R0 ;  /* 0x003a380001007387 */ /* 0x0003e80000100800 */
[----:B------:R-:W-:Y:S04]  /*1b950*/  LDGSTS.E [R17+0x14400], desc[UR34][R94.64], P0 ;  /* 0x144000005e117fae */ /* 0x000fe800081a1022 */
[----:B--2---:R2:W-:Y:S01]  /*1b960*/  STL [R1+0x3a3c], R74 ;  /* 0x003a3c4a01007387 */ /* 0x0045e20000100800 */
[----:B-1----:R-:W-:-:S03]  /*1b970*/  IMAD.MOV.U32 R0, RZ, RZ, R75 ;  /* 0x000000ffff007224 */ /* 0x002fc600078e004b */
[----:B------:R-:W4:Y:S04]  /*1b980*/  LDL.64 R96, [R1+0x33c0] ;  /* 0x0033c00001607983 */ /* 0x000f280000100a00 */
[----:B------:R-:W4:Y:S04]  /*1b990*/  LDL.64 R32, [R1+0x33a0] ;  /* 0x0033a00001207983 */ /* 0x000f280000100a00 */
[----:B------:R-:W4:Y:S04]  /*1b9a0*/  LDL.64 R122, [R1+0x3380] ;  /* 0x00338000017a7983 */ /* 0x000f280000100a00 */
[----:B------:R1:W-:Y:S04]  /*1b9b0*/  STL [R1+0x3a30], R0 ;  /* 0x003a300001007387 */ /* 0x0003e80000100800 */
[----:B------:R-:W4:Y:S04]  /*1b9c0*/  LDL.64 R94, [R1+0x3360] ;  /* 0x00336000015e7983 */ /* 0x000f280000100a00 */
[----:B------:R-:W-:Y:S04]  /*1b9d0*/  LDGSTS.E [R17+0x14800], desc[UR34][R74.64], P0 ;  /* 0x148000004a117fae */ /* 0x000fe800081a1022 */
[----:B------:R-:W4:Y:S04]  /*1b9e0*/  LDL.64 R120, [R1+0x3340] ;  /* 0x0033400001787983 */ /* 0x000f280000100a00 */
[----:B------:R-:W4:Y:S04]  /*1b9f0*/  LDL.64 R24, [R1+0x3320] ;  /* 0x0033200001187983 */ /* 0x000f280000100a00 */
[----:B--2---:R-:W2:Y:S04]  /*1ba00*/  LDL.64 R74, [R1+0x3300] ;  /* 0x00330000014a7983 */ /* 0x004ea80000100a00 */
[----:B------:R-:W-:Y:S01]  /*1ba10*/  LDGSTS.E [R17+0x14c00], desc[UR34][R4.64], P0 ;  /* 0x14c0000004117fae */ /* 0x000fe200081a1022 */
[----:B-1----:R-:W-:-:S03]  /*1ba20*/  IMAD.MOV.U32 R0, RZ, RZ, R5 ;  /* 0x000000ffff007224 */ /* 0x002fc600078e0005 */
[----:B------:R1:W-:Y:S04]  /*1ba30*/  STL [R1+0x3a34], R4 ;  /* 0x003a340401007387 */ /* 0x0003e80000100800 */
[----:B------:R-:W-:Y:S04]  /*1ba40*/  LDGSTS.E [R17+0x15000], desc[UR34][R118.64], P0 ;  /* 0x1500000076117fae */ /* 0x000fe800081a1022 */
[----:B-1----:R-:W2:Y:S04]  /*1ba50*/  LDL.64 R4, [R1+0x32e0] ;  /* 0x0032e00001047983 */ /* 0x002ea80000100a00 */
[----:B------:R1:W-:Y:S04]  /*1ba60*/  STL [R1+0x3a28], R0 ;  /* 0x003a280001007387 */ /* 0x0003e80000100800 */
[----:B------:R1:W-:Y:S04]  /*1ba70*/  STL [R1+0x3a2c], R118 ;  /* 0x003a2c7601007387 */ /* 0x0003e80000100800 */
[----:B------:R-:W-:Y:S01]  /*1ba80*/  LDGSTS.E [R17+0x15400], desc[UR34][R98.64], P0 ;  /* 0x1540000062117fae */ /* 0x000fe200081a1022 */
[----:B-1----:R-:W-:-:S03]  /*1ba90*/  IMAD.MOV.U32 R0, RZ, RZ, R119 ;  /* 0x000000ffff007224 */ /* 0x002fc600078e0077 */
[----:B------:R-:W2:Y:S04]  /*1baa0*/  LDL.64 R118, [R1+0x32c0] ;  /* 0x0032c00001767983 */ /* 0x000ea80000100a00 */
[----:B------:R1:W-:Y:S04]  /*1bab0*/  STL [R1+0x3a20], R0 ;  /* 0x003a200001007387 */ /* 0x0003e80000100800 */
[----:B------:R1:W-:Y:S02]  /*1bac0*/  STL [R1+0x3a24], R98 ;  /* 0x003a246201007387 */ /* 0x0003e40000100800 */
[----:B-1----:R-:W-:-:S02]  /*1bad0*/  IMAD.MOV.U32 R0, RZ, RZ, R99 ;  /* 0x000000ffff007224 */ /* 0x002fc400078e0063 */
[----:B------:R-:W-:Y:S04]  /*1bae0*/  LDGSTS.E [R17+0x15800], desc[UR34][R72.64], P0 ;  /* 0x1580000048117fae */ /* 0x000fe800081a1022 */
[----:B------:R-:W2:Y:S04]  /*1baf0*/  LDL.64 R98, [R1+0x32a0] ;  /* 0x0032a00001627983 */ /* 0x000ea80000100a00 */
[----:B------:R1:W-:Y:S04]  /*1bb00*/  STL [R1+0x3a18], R0 ;  /* 0x003a180001007387 */ /* 0x0003e80000100800 */
[----:B------:R1:W-:Y:S02]  /*1bb10*/  STL [R1+0x3a1c], R72 ;  /* 0x003a1c4801007387 */ /* 0x0003e40000100800 */
[----:B-1----:R-:W-:-:S02]  /*1bb20*/  IMAD.MOV.U32 R0, RZ, RZ, R73 ;  /* 0x000000ffff007224 */ /* 0x002fc400078e0049 */
[----:B------:R-:W2:Y:S04]  /*1bb30*/  LDL.64 R72, [R1+0x3280] ;  /* 0x0032800001487983 */ /* 0x000ea80000100a00 */
[----:B------:R1:W-:Y:S04]  /*1bb40*/  STL [R1+0x3a10], R0 ;  /* 0x003a100001007387 */ /* 0x0003e80000100800 */
[----:B---3--:R-:W-:Y:S01]  /*1bb50*/  LDGSTS.E [R17+0x15c00], desc[UR34][R8.64], P0 ;  /* 0x15c0000008117fae */ /* 0x008fe200081a1022 */
[----:B-1----:R-:W-:-:S03]  /*1bb60*/  IMAD.MOV.U32 R0, RZ, RZ, R9 ;  /* 0x000000ffff007224 */ /* 0x002fc600078e0009 */
[----:B------:R1:W-:Y:S04]  /*1bb70*/  STL [R1+0x3a14], R8 ;  /* 0x003a140801007387 */ /* 0x0003e80000100800 */
[----:B-1----:R-:W3:Y:S04]  /*1bb80*/  LDL.64 R8, [R1+0x3260] ;  /* 0x0032600001087983 */ /* 0x002ee80000100a00 */
[----:B------:R1:W-:Y:S04]  /*1bb90*/  STL [R1+0x3a08], R0 ;  /* 0x003a080001007387 */ /* 0x0003e80000100800 */
[----:B----4-:R-:W-:Y:S01]  /*1bba0*/  LDGSTS.E [R17+0x16000], desc[UR34][R142.64], P0 ;  /* 0x160000008e117fae */ /* 0x010fe200081a1022 */
[----:B-1----:R-:W-:-:S03]  /*1bbb0*/  IMAD.MOV.U32 R0, RZ, RZ, R143 ;  /* 0x000000ffff007224 */ /* 0x002fc600078e008f */
[----:B------:R1:W-:Y:S04]  /*1bbc0*/  STL [R1+0x3a0c], R142 ;  /* 0x003a0c8e01007387 */ /* 0x0003e80000100800 */
[----:B------:R-:W-:Y:S04]  /*1bbd0*/  LDGSTS.E [R17+0x16400], desc[UR34][R96.64], P0 ;  /* 0x1640000060117fae */ /* 0x000fe800081a1022 */
[----:B------:R-:W-:Y:S04]  /*1bbe0*/  LDGSTS.E [R17+0x16800], desc[UR34][R32.64], P0 ;  /* 0x1680000020117fae */ /* 0x000fe800081a1022 */
[----:B------:R-:W-:Y:S04]  /*1bbf0*/  LDGSTS.E [R17+0x16c00], desc[UR34][R122.64], P0 ;  /* 0x16c000007a117fae */ /* 0x000fe800081a1022 */
[----:B------:R-:W4:Y:S04]  /*1bc00*/  LDL.64 R96, [R1+0x3240] ;  /* 0x0032400001607983 */ /* 0x000f280000100a00 */
[----:B------:R1:W-:Y:S04]  /*1bc10*/  STL [R1+0x3a04], R0 ;  /* 0x003a040001007387 */ /* 0x0003e80000100800 */
[----:B------:R-:W-:Y:S04]  /*1bc20*/  LDGSTS.E [R17+0x17000], desc[UR34][R94.64], P0 ;  /* 0x170000005e117fae */ /* 0x000fe800081a1022 */
[----:B------:R-:W-:Y:S04]  /*1bc30*/  LDGSTS.E [R17+0x17400], desc[UR34][R120.64], P0 ;  /* 0x1740000078117fae */ /* 0x000fe800081a1022 */
[----:B------:R-:W-:Y:S04]  /*1bc40*/  LDGSTS.E [R17+0x17800], desc[UR34][R24.64], P0 ;  /* 0x1780000018117fae */ /* 0x000fe800081a1022 */
[----:B------:R-:W4:Y:S04]  /*1bc50*/  LDL.64 R94, [R1+0x3220] ;  /* 0x00322000015e7983 */ /* 0x000f280000100a00 */
[----:B--2---:R-:W-:Y:S04]  /*1bc60*/  LDGSTS.E [R17+0x17c00], desc[UR34][R74.64], P0 ;  /* 0x17c000004a117fae */ /* 0x004fe800081a1022 */
[----:B------:R-:W2:Y:S04]  /*1bc70*/  LDL.64 R56, [R1+0x3200] ;  /* 0x0032000001387983 */ /* 0x000ea80000100a00 */
[----:B------:R-:W2:Y:S04]  /*1bc80*/  LDL.64 R194, [R1+0x31a0] ;  /* 0x0031a00001c27983 */ /* 0x000ea80000100a00 */
[----:B------:R-:W2:Y:S04]  /*1bc90*/  LDL.64 R74, [R1+0x31e0] ;  /* 0x0031e000014a7983 */ /* 0x000ea80000100a00 */
[----:B------:R-:W2:Y:S04]  /*1bca0*/  LDL.64 R24, [R1+0x3180] ;  /* 0x0031800001187983 */ /* 0x000ea80000100a00 */
[----:B------:R-:W2:Y:S04]  /*1bcb0*/  LDL.64 R192, [R1+0x3160] ;  /* 0x0031600001c07983 */ /* 0x000ea80000100a00 */
[----:B------:R-:W2:Y:S04]  /*1bcc0*/  LDL.64 R190, [R1+0x3140] ;  /* 0x0031400001be7983 */ /* 0x000ea80000100a00 */
[----:B------:R-:W-:Y:S04]  /*1bcd0*/  LDGSTS.E [R17+0x18000], desc[UR34][R4.64], P0 ;  /* 0x1800000004117fae */ /* 0x000fe800081a1022 */
        /* <DEDUP_REMOVED lines=11> */
[----:B-1----:R-:W2:Y:S04]  /*1bd90*/  LDL.64 R142, [R1+0x2fc0] ;  /* 0x002fc000018e7983 */ /* 0x002ea80000100a00 */
[----:B------:R-:W2:Y:S04]  /*1bda0*/  LDL.64 R98, [R1+0x30a0] ;  /* 0x0030a00001627983 */ /* 0x000ea80000100a00 */
[----:B------:R-:W2:Y:S04]  /*1bdb0*/  LDL.64 R32, [R1+0x2fa0] ;  /* 0x002fa00001207983 */ /* 0x000ea80000100a00 */
[----:B------:R-:W-:Y:S04]  /*1bdc0*/  LDGSTS.E [R17+0x18c00], desc[UR34][R72.64], P0 ;  /* 0x18c0000048117fae */ /* 0x000fe800081a1022 */
[----:B------:R-:W2:Y:S04]  /*1bdd0*/  LDL.64 R122, [R1+0x2f60] ;  /* 0x002f6000017a7983 */ /* 0x000ea80000100a00 */
[----:B------:R-:W2:Y:S04]  /*1bde0*/  LDL.64 R120, [R1+0x2f40] ;  /* 0x002f400001787983 */ /* 0x000ea80000100a00 */
[----:B------:R-:W2:Y:S04]  /*1bdf0*/  LDL.64 R72, [R1+0x3040] ;  /* 0x0030400001487983 */ /* 0x000ea80000100a00 */
[----:B---3--:R-:W-:Y:S04]  /*1be00*/  LDGSTS.E [R17+0x19000], desc[UR34][R8.64], P0 ;  /* 0x1900000008117fae */ /* 0x008fe800081a1022 */
[----:B------:R-:W3:Y:S04]  /*1be10*/  LDL.64 R8, [R1+0x2fe0] ;  /* 0x002fe00001087983 */ /* 0x000ee80000100a00 */
[----:B----4-:R-:W-:Y:S04]  /*1be20*/  LDGSTS.E [R17+0x19400], desc[UR34][R96.64], P0 ;  /* 0x1940000060117fae */ /* 0x010fe800081a1022 */
[----:B------:R-:W4:Y:S04]  /*1be30*/  LDL.64 R96, [R1+0x2f80] ;  /* 0x002f800001607983 */ /* 0x000f280000100a00 */
[----:B------:R-:W-:Y:S04]  /*1be40*/  LDGSTS.E [R17+0x19800], desc[UR34][R94.64], P0 ;  /* 0x198000005e117fae */ /* 0x000fe800081a1022 */
[----:B--2---:R-:W-:Y:S04]  /*1be50*/  LDGSTS.E [R17+0x19c00], desc[UR34][R56.64], P0 ;  /* 0x19c0000038117fae */ /* 0x004fe800081a1022 */
[----:B------:R-:W2:Y:S04]  /*1be60*/  LDL.64 R94, [R1+0x2f20] ;  /* 0x002f2000015e7983 */ /* 0x000ea80000100a00 */
[----:B------:R-:W-:Y:S04]  /*1be70*/  LDGSTS.E [R17+0x1a000], desc[UR34][R74.64], P0 ;  /* 0x1a0000004a117fae */ /* 0x000fe800081a1022 */
[----:B------:R-:W2:Y:S04]  /*1be80*/  LDL.LU.64 R56, [R1+0x3bf8] ;  /* 0x003bf80001387983 */ /* 0x000ea80000300a00 */
[----:B------:R-:W2:Y:S04]  /*1be90*/  LDL.LU.64 R74, [R1+0x270] ;  /* 0x00027000014a7983 */ /* 0x000ea80000300a00 */
[----:B------:R-:W-:Y:S04]  /*1bea0*/  LDGSTS.E [R17+0x1a400], desc[UR34][R4.64], P0 ;  /* 0x1a40000004117fae */ /* 0x000fe800081a1022 */
[----:B------:R-:W-:Y:S04]  /*1beb0*/  LDGSTS.E [R17+0x1a800], desc[UR34][R194.64], P0 ;  /* 0x1a800000c2117fae */ /* 0x000fe800081a1022 */
[----:B------:R-:W-:Y:S04]  /*1bec0*/  LDGSTS.E [R17+0x1ac00], desc[UR34][R24.64], P0 ;  /* 0x1ac0000018117fae */ /* 0x000fe800081a1022 */
[----:B------:R-:W2:Y:S04]  /*1bed0*/  LDL.LU.64 R4, [R1+0x3bf0] ;  /* 0x003bf00001047983 */ /* 0x000ea80000300a00 */
[----:B------:R-:W-:Y:S04]  /*1bee0*/  LDGSTS.E [R17+0x1b000], desc[UR34][R192.64], P0 ;  /* 0x1b000000c0117fae */ /* 0x000fe800081a1022 */
        /* <DEDUP_REMOVED lines=14> */
[----:B------:R-:W2:Y:S04]  /*1bfd0*/  LDL.LU.64 R72, [R1+0x1f0] ;  /* 0x0001f00001487983 */ /* 0x000ea80000300a00 */
[----:B---3--:R-:W-:Y:S04]  /*1bfe0*/  LDGSTS.E [R17+0x1e000], desc[UR34][R8.64], P0 ;  /* 0x1e00000008117fae */ /* 0x008fe800081a1022 */
[----:B------:R-:W-:Y:S04]  /*1bff0*/  LDGSTS.E [R17+0x1e400], desc[UR34][R142.64], P0 ;  /* 0x1e4000008e117fae */ /* 0x000fe800081a1022 */
[----:B------:R-:W-:Y:S04]  /*1c000*/  LDGSTS.E [R17+0x1e800], desc[UR34][R32.64], P0 ;  /* 0x1e80000020117fae */ /* 0x000fe800081a1022 */
[----:B------:R-:W3:Y:S04]  /*1c010*/  LDL.LU.64 R8, [R1+0x1d0] ;  /* 0x0001d00001087983 */ /* 0x000ee80000300a00 */
[----:B----4-:R-:W-:Y:S04]  /*1c020*/  LDGSTS.E [R17+0x1ec00], desc[UR34][R96.64], P0 ;  /* 0x1ec0000060117fae */ /* 0x010fe800081a1022 */
[----:B------:R-:W-:Y:S04]  /*1c030*/  LDGSTS.E [R17+0x1f000], desc[UR34][R122.64], P0 ;  /* 0x1f0000007a117fae */ /* 0x000fe800081a1022 */
[----:B------:R-:W-:Y:S04]  /*1c040*/  LDGSTS.E [R17+0x1f400], desc[UR34][R120.64], P0 ;  /* 0x1f40000078117fae */ /* 0x000fe800081a1022 */
[----:B------:R-:W4:Y:S04]  /*1c050*/  LDL.LU.64 R96, [R1+0x1b0] ;  /* 0x0001b00001607983 */ /* 0x000f280000300a00 */
[----:B--2---:R-:W-:Y:S04]  /*1c060*/  LDGSTS.E [R17+0x1f800], desc[UR34][R94.64], P0 ;  /* 0x1f8000005e117fae */ /* 0x004fe800081a1022 */
[----:B------:R-:W2:Y:S01]  /*1c070*/  LDL.LU.64 R94, [R1+0x190] ;  /* 0x00019000015e7983 */ /* 0x000ea20000300a00 */
[----:B------:R-:W-:-:S03]  /*1c080*/  IMAD.MOV.U32 R0, RZ, RZ, R75 ;  /* 0x000000ffff007224 */ /* 0x000fc600078e004b */
[----:B------:R-:W-:Y:S04]  /*1c090*/  LDGSTS.E [R17+0x1fc00], desc[UR34][R4.64], P0 ;  /* 0x1fc0000004117fae */ /* 0x000fe800081a1022 */
[----:B------:R-:W-:Y:S04]  /*1c0a0*/  LDGSTS.E [R3+0x10100], desc[UR34][R74.64], P0 ;  /* 0x101000004a037fae */ /* 0x000fe800081a1022 */
[----:B------:R-:W-:Y:S04]  /*1c0b0*/  LDGSTS.E [R3+0x10500], desc[UR34][R24.64], P0 ;  /* 0x1050000018037fae */ /* 0x000fe800081a1022 */
[----:B------:R-:W2:Y:S04]  /*1c0c0*/  LDL.LU.64 R4, [R1+0x3be8] ;  /* 0x003be80001047983 */ /* 0x000ea80000300a00 */
[----:B------:R1:W-:Y:S04]  /*1c0d0*/  STL [R1+0x396c], R74 ;  /* 0x00396c4a01007387 */ /* 0x0003e80000100800 */
[----:B------:R-:W2:Y:S04]  /*1c0e0*/  LDL.LU.64 R16, [R1+0x170] ;  /* 0x0001700001107983 */ /* 0x000ea80000300a00 */
[----:B------:R1:W-:Y:S04]  /*1c0f0*/  STL [R1+0x3968], R0 ;  /* 0x0039680001007387 */ /* 0x0003e80000100800 */
[----:B------:R1:W-:Y:S04]  /*1c100*/  STL [R1+0x3974], R24 ;  /* 0x0039741801007387 */ /* 0x0003e80000100800 */
[----:B-1----:R-:W2:Y:S01]  /*1c110*/  LDL.LU.64 R74, [R1+0x150] ;  /* 0x00015000014a7983 */ /* 0x002ea20000300a00 */
[----:B------:R-:W-:-:S03]  /*1c120*/  IMAD.MOV.U32 R0, RZ, RZ, R25 ;  /* 0x000000ffff007224 */ /* 0x000fc600078e0019 */
[----:B------:R-:W-:Y:S04]  /*1c130*/  LDGSTS.E [R3+0x10900], desc[UR34][R118.64], P0 ;  /* 0x1090000076037fae */ /* 0x000fe800081a1022 */
[----:B------:R1:W-:Y:S04]  /*1c140*/  STL [R1+0x3970], R0 ;  /* 0x0039700001007387 */ /* 0x0003e80000100800 */
[----:B------:R1:W-:Y:S04]  /*1c150*/  STL [R1+0x397c], R118 ;  /* 0x00397c7601007387 */ /* 0x0003e80000100800 */
[----:B------:R-:W2:Y:S01]  /*1c160*/  LDL.LU.64 R24, [R1+0x130] ;  /* 0x0001300001187983 */ /* 0x000ea20000300a00 */
        /* <DEDUP_REMOVED lines=13> */
[----:B---3--:R-:W-:Y:S04]  /*1c240*/  LDGSTS.E [R3+0x11500], desc[UR34][R8.64], P0 ;  /* 0x1150000008037fae */ /* 0x008fe800081a1022 */
[----:B------:R3:W-:Y:S01]  /*1c250*/  STL [R1+0x3994], R8 ;  /* 0x0039940801007387 */ /* 0x0007e20000100800 */
[----:B-1----:R-:W-:-:S03]  /*1c260*/  IMAD.MOV.U32 R0, RZ, RZ, R9 ;  /* 0x000000ffff007224 */ /* 0x002fc600078e0009 */
[----:B---3--:R-:W3:Y:S04]  /*1c270*/  LDL.LU.64 R8, [R1+0xb0] ;  /* 0x0000b00001087983 */ /* 0x008ee80000300a00 */
[----:B------:R1:W-:Y:S04]  /*1c280*/  STL [R1+0x3990], R0 ;  /* 0x0039900001007387 */ /* 0x0003e80000100800 */
[----:B----4-:R-:W-:Y:S01]  /*1c290*/  LDGSTS.E [R3+0x11900], desc[UR34][R96.64], P0 ;  /* 0x1190000060037fae */ /* 0x010fe200081a1022 */
[----:B-1----:R-:W-:-:S03]  /*1c2a0*/  IMAD.MOV.U32 R0, RZ, RZ, R97 ;  /* 0x000000ffff007224 */ /* 0x002fc600078e0061 */
[----:B------:R1:W-:Y:S04]  /*1c2b0*/  STL [R1+0x399c], R96 ;  /* 0x00399c6001007387 */ /* 0x0003e80000100800 */
[----:B-1----:R-:W4:Y:S04]  /*1c2c0*/  LDL.LU.64 R96, [R1+0xa0] ;  /* 0x0000a00001607983 */ /* 0x002f280000300a00 */
[----:B------:R1:W-:Y:S04]  /*1c2d0*/  STL [R1+0x3998], R0 ;  /* 0x0039980001007387 */ /* 0x0003e80000100800 */
[----:B--2---:R-:W-:Y:S04]  /*1c2e0*/  LDGSTS.E [R3+0x11d00], desc[UR34][R94.64], P0 ;  /* 0x11d000005e037fae */ /* 0x004fe800081a1022 */
[----:B------:R2:W-:Y:S01]  /*1c2f0*/  STL [R1+0x39a4], R94 ;  /* 0x0039a45e01007387 */ /* 0x0005e20000100800 */
[----:B-1----:R-:W-:-:S03]  /*1c300*/  IMAD.MOV.U32 R0, RZ, RZ, R95 ;  /* 0x000000ffff007224 */ /* 0x002fc600078e005f */
[----:B--2---:R-:W2:Y:S04]  /*1c310*/  LDL.LU.64 R94, [R1+0x90] ;  /* 0x00009000015e7983 */ /* 0x004ea80000300a00 */
[----:B------:R1:W-:Y:S02]  /*1c320*/  STL [R1+0x39a0], R0 ;  /* 0x0039a00001007387 */ /* 0x0003e40000100800 */
[----:B-1----:R-:W-:Y:S02]  /*1c330*/  IMAD.MOV.U32 R0, RZ, RZ, R17 ;  /* 0x000000ffff007224 */ /* 0x002fe400078e0011 */
[----:B------:R-:W-:Y:S04]  /*1c340*/  LDGSTS.E [R3+0x12100], desc[UR34][R16.64], P0 ;  /* 0x1210000010037fae */ /* 0x000fe800081a1022 */
[----:B------:R1:W-:Y:S04]  /*1c350*/  STL [R1+0x39ac], R16 ;  /* 0x0039ac1001007387 */ /* 0x0003e80000100800 */
[----:B------:R-:W-:Y:S04]  /*1c360*/  LDGSTS.E [R3+0x12500], desc[UR34][R74.64], P0 ;  /* 0x125000004a037fae */ /* 0x000fe800081a1022 */
[----:B-1----:R-:W2:Y:S04]  /*1c370*/  LDL.LU.64 R16, [R1+0x88] ;  /* 0x0000880001107983 */ /* 0x002ea80000300a00 */
[----:B------:R1:W-:Y:S04]  /*1c380*/  STL [R1+0x39a8], R0 ;  /* 0x0039a80001007387 */ /* 0x0003e80000100800 */
[----:B------:R1:W-:Y:S04]  /*1c390*/  STL [R1+0x39b4], R74 ;  /* 0x0039b44a01007387 */ /* 0x0003e80000100800 */
[----:B------:R-:W-:Y:S01]  /*1c3a0*/  LDGSTS.E [R3+0x12900], desc[UR34][R24.64], P0 ;  /* 0x1290000018037fae */ /* 0x000fe200081a1022 */
[----:B-1----:R-:W-:-:S03]  /*1c3b0*/  IMAD.MOV.U32 R0, RZ, RZ, R75 ;  /* 0x000000ffff007224 */ /* 0x002fc600078e004b */
[----:B------:R-:W-:Y:S04]  /*1c3c0*/  LDGSTS.E [R3+0x12d00], desc[UR34][R118.64], P0 ;  /* 0x12d0000076037fae */ /* 0x000fe800081a1022 */
[----:B------:R-:W2:Y:S04]  /*1c3d0*/  LDL.LU.64 R74, [R1+0x80] ;  /* 0x00008000014a7983 */ /* 0x000ea80000300a00 */
[----:B------:R1:W-:Y:S04]  /*1c3e0*/  STL [R1+0x39b0], R0 ;  /* 0x0039b00001007387 */ /* 0x0003e80000100800 */
[----:B------:R1:W-:Y:S02]  /*1c3f0*/  STL [R1+0x39bc], R24 ;  /* 0x0039bc1801007387 */ /* 0x0003e40000100800 */
[----:B-1----:R-:W-:-:S02]  /*1c400*/  IMAD.MOV.U32 R0, RZ, RZ, R25 ;  /* 0x000000ffff007224 */ /* 0x002fc400078e0019 */
[----:B------:R-:W-:Y:S04]  /*1c410*/  LDGSTS.E [R3+0x13100], desc[UR34][R98.64], P0 ;  /* 0x1310000062037fae */ /* 0x000fe800081a1022 */
[----:B------:R1:W-:Y:S04]  /*1c420*/  STL [R1+0x39b8], R0 ;  /* 0x0039b80001007387 */ /* 0x0003e80000100800 */
[----:B------:R-:W-:Y:S04]  /*1c430*/  STL [R1+0x39c4], R118 ;  /* 0x0039c47601007387 */ /* 0x000fe80000100800 */
[----:B------:R-:W2:Y:S01]  /*1c440*/  LDL.LU.64 R24, [R1+0x58] ;  /* 0x0000580001187983 */ /* 0x000ea20000300a00 */
[----:B-1----:R-:W-:-:S05]  /*1c450*/  IMAD.MOV.U32 R0, RZ, RZ, R119 ;  /* 0x000000ffff007224 */ /* 0x002fca00078e0077 */
[----:B------:R1:W-:Y:S04]  /*1c460*/  STL [R1+0x39c0], R0 ;  /* 0x0039c00001007387 */ /* 0x0003e80000100800 */
[----:B------:R-:W-:Y:S04]  /*1c470*/  STL [R1+0x39cc], R98 ;  /* 0x0039cc6201007387 */ /* 0x000fe80000100800 */
[----:B------:R-:W-:Y:S01]  /*1c480*/  LDGSTS.E [R3+0x13500], desc[UR34][R72.64], P0 ;  /* 0x1350000048037fae */ /* 0x000fe200081a1022 */
[----:B-1----:R-:W-:-:S05]  /*1c490*/  IMAD.MOV.U32 R0, RZ, RZ, R99 ;  /* 0x000000ffff007224 */ /* 0x002fca00078e0063 */
[----:B------:R1:W-:Y:S04]  /*1c4a0*/  STL [R1+0x39c8], R0 ;  /* 0x0039c80001007387 */ /* 0x0003e80000100800 */
[----:B------:R3:W-:Y:S01]  /*1c4b0*/  STL [R1+0x39d4], R72 ;  /* 0x0039d44801007387 */ /* 0x0007e20000100800 */
[----:B-1----:R-:W-:-:S03]  /*1c4c0*/  IMAD.MOV.U32 R0, RZ, RZ, R73 ;  /* 0x000000ffff007224 */ /* 0x002fc600078e0049 */
[----:B---3--:R-:W-:Y:S04]  /*1c4d0*/  LDGSTS.E [R3+0x13900], desc[UR34][R8.64], P0 ;  /* 0x1390000008037fae */ /* 0x008fe800081a1022 */
[----:B------:R-:W3:Y:S04]  /*1c4e0*/  LDL.LU.64 R72, [R1+0x48] ;  /* 0x0000480001487983 */ /* 0x000ee80000300a00 */
[----:B------:R1:W-:Y:S04]  /*1c4f0*/  STL [R1+0x39d0], R0 ;  /* 0x0039d00001007387 */ /* 0x0003e80000100800 */
[----:B------:R1:W-:Y:S02]  /*1c500*/  STL [R1+0x39dc], R8 ;  /* 0x0039dc0801007387 */ /* 0x0003e40000100800 */
[----:B-1----:R-:W-:-:S02]  /*1c510*/  IMAD.MOV.U32 R0, RZ, RZ, R9 ;  /* 0x000000ffff007224 */ /* 0x002fc400078e0009 */
[----:B------:R-:W3:Y:S04]  /*1c520*/  LDL.LU.64 R8, [R1+0x38] ;  /* 0x0000380001087983 */ /* 0x000ee80000300a00 */
[----:B------:R1:W-:Y:S04]  /*1c530*/  STL [R1+0x39d8], R0 ;  /* 0x0039d80001007387 */ /* 0x0003e80000100800 */
[----:B----4-:R4:W-:Y:S01]  /*1c540*/  STL [R1+0x39e4], R96 ;  /* 0x0039e46001007387 */ /* 0x0109e20000100800 */
[----:B-1----:R-:W-:-:S03]  /*1c550*/  IMAD.MOV.U32 R0, RZ, RZ, R97 ;  /* 0x000000ffff007224 */ /* 0x002fc600078e0061 */
[----:B------:R-:W3:Y:S04]  /*1c560*/  LDL.LU.64 R98, [R1+0x28] ;  /* 0x0000280001627983 */ /* 0x000ee80000300a00 */
[----:B------:R1:W-:Y:S04]  /*1c570*/  STL [R1+0x39e0], R0 ;  /* 0x0039e00001007387 */ /* 0x0003e80000100800 */
[----:B------:R-:W-:Y:S04]  /*1c580*/  LDGSTS.E [R3+0x13d00], desc[UR34][R96.64], P0 ;  /* 0x13d0000060037fae */ /* 0x000fe800081a1022 */
[----:B--2---:R-:W-:Y:S04]  /*1c590*/  STL [R1+0x39ec], R94 ;  /* 0x0039ec5e01007387 */ /* 0x004fe80000100800 */
[----:B----4-:R-:W2:Y:S01]  /*1c5a0*/  LDL.LU.64 R96, [R1+0x18] ;  /* 0x0000180001607983 */ /* 0x010ea20000300a00 */
[----:B-1----:R-:W-:-:S03]  /*1c5b0*/  IMAD.MOV.U32 R0, RZ, RZ, R95 ;  /* 0x000000ffff007224 */ /* 0x002fc600078e005f */
[----:B------:R-:W-:Y:S04]  /*1c5c0*/  LDGSTS.E [R3+0x14100], desc[UR34][R94.64], P0 ;  /* 0x141000005e037fae */ /* 0x000fe800081a1022 */
[----:B------:R1:W-:Y:S02]  /*1c5d0*/  STL [R1+0x39e8], R0 ;  /* 0x0039e80001007387 */ /* 0x0003e40000100800 */
[----:B-1----:R-:W-:Y:S02]  /*1c5e0*/  IMAD.MOV.U32 R0, RZ, RZ, R17 ;  /* 0x000000ffff007224 */ /* 0x002fe400078e0011 */
[----:B------:R-:W-:Y:S04]  /*1c5f0*/  STL [R1+0x39f4], R16 ;  /* 0x0039f41001007387 */ /* 0x000fe80000100800 */
[----:B------:R-:W4:Y:S04]  /*1c600*/  LDL.LU.64 R94, [R1+0x8] ;  /* 0x00000800015e7983 */ /* 0x000f280000300a00 */
[----:B------:R1:W-:Y:S04]  /*1c610*/  STL [R1+0x39f0], R0 ;  /* 0x0039f00001007387 */ /* 0x0003e80000100800 */
[----:B------:R-:W-:Y:S01]  /*1c620*/  LDGSTS.E [R3+0x14500], desc[UR34][R16.64], P0 ;  /* 0x1450000010037fae */ /* 0x000fe200081a1022 */
[----:B-1----:R-:W-:-:S03]  /*1c630*/  IMAD.MOV.U32 R0, RZ, RZ, R75 ;  /* 0x000000ffff007224 */ /* 0x002fc600078e004b */
[----:B------:R-:W-:Y:S04]  /*1c640*/  STL [R1+0x39fc], R74 ;  /* 0x0039fc4a01007387 */ /* 0x000fe80000100800 */
[----:B------:R-:W4:Y:S04]  /*1c650*/  LDL.64 R144, [R1+0x33b8] ;  /* 0x0033b80001907983 */ /* 0x000f280000100a00 */
[----:B------:R-:W4:Y:S04]  /*1c660*/  LDL.64 R142, [R1+0x3398] ;  /* 0x00339800018e7983 */ /* 0x000f280000100a00 */
[----:B------:R1:W-:Y:S04]  /*1c670*/  STL [R1+0x39f8], R0 ;  /* 0x0039f80001007387 */ /* 0x0003e80000100800 */
[----:B------:R-:W-:Y:S04]  /*1c680*/  LDGSTS.E [R3+0x14900], desc[UR34][R74.64], P0 ;  /* 0x149000004a037fae */ /* 0x000fe800081a1022 */
[----:B------:R-:W4:Y:S01]  /*1c690*/  LDL.64 R16, [R1+0x3378] ;  /* 0x0033780001107983 */ /* 0x000f220000100a00 */
[----:B-1----:R-:W-:-:S03]  /*1c6a0*/  IMAD.MOV.U32 R0, RZ, RZ, R25 ;  /* 0x000000ffff007224 */ /* 0x002fc600078e0019 */
[----:B------:R-:W-:Y:S04]  /*1c6b0*/  LDGSTS.E [R3+0x14d00], desc[UR34][R24.64], P0 ;  /* 0x14d0000018037fae */ /* 0x000fe800081a1022 */
[----:B------:R1:W-:Y:S04]  /*1c6c0*/  STL [R1+0x3a00], R24 ;  /* 0x003a001801007387 */ /* 0x0003e80000100800 */
[----:B------:R-:W4:Y:S04]  /*1c6d0*/  LDL.64 R32, [R1+0x3358] ;  /* 0x0033580001207983 */ /* 0x000f280000100a00 */
[----:B------:R-:W4:Y:S04]  /*1c6e0*/  LDL.64 R122, [R1+0x3338] ;  /* 0x00333800017a7983 */ /* 0x000f280000100a00 */
[----:B------:R-:W4:Y:S04]  /*1c6f0*/  LDL.64 R74, [R1+0x3318] ;  /* 0x00331800014a7983 */ /* 0x000f280000100a00 */
[----:B------:R-:W4:Y:S04]  /*1c700*/  LDL.64 R120, [R1+0x32f8] ;  /* 0x0032f80001787983 */ /* 0x000f280000100a00 */
[----:B-1----:R-:W4:Y:S04]  /*1c710*/  LDL.64 R24, [R1+0x32d8] ;  /* 0x0032d80001187983 */ /* 0x002f280000100a00 */
[----:B------:R1:W-:Y:S04]  /*1c720*/  STL [R1+0x3960], R0 ;  /* 0x0039600001007387 */ /* 0x0003e80000100800 */
[----:B---3--:R-:W-:Y:S01]  /*1c730*/  LDGSTS.E [R3+0x15100], desc[UR34][R72.64], P0 ;  /* 0x1510000048037fae */ /* 0x008fe200081a1022 */
[----:B-1----:R-:W-:-:S03]  /*1c740*/  IMAD.MOV.U32 R0, RZ, RZ, R73 ;  /* 0x000000ffff007224 */ /* 0x002fc600078e0049 */
[----:B------:R1:W-:Y:S04]  /*1c750*/  STL [R1+0x3964], R72 ;  /* 0x0039644801007387 */ /* 0x0003e80000100800 */
[----:B-1----:R-:W3:Y:S04]  /*1c760*/  LDL.64 R72, [R1+0x32b8] ;  /* 0x0032b80001487983 */ /* 0x002ee80000100a00 */
[----:B------:R1:W-:Y:S04]  /*1c770*/  STL [R1+0x3958], R0 ;  /* 0x0039580001007387 */ /* 0x0003e80000100800 */
[----:B------:R-:W-:Y:S01]  /*1c780*/  LDGSTS.E [R3+0x15500], desc[UR34][R8.64], P0 ;  /* 0x1550000008037fae */ /* 0x000fe200081a1022 */
[----:B-1----:R-:W-:-:S03]  /*1c790*/  IMAD.MOV.U32 R0, RZ, RZ, R9 ;  /* 0x000000ffff007224 */ /* 0x002fc600078e0009 */
[----:B------:R1:W-:Y:S04]  /*1c7a0*/  STL [R1+0x395c], R8 ;  /* 0x00395c0801007387 */ /* 0x0003e80000100800 */
[----:B-1----:R-:W3:Y:S04]  /*1c7b0*/  LDL.64 R8, [R1+0x3298] ;  /* 0x0032980001087983 */ /* 0x002ee80000100a00 */
[----:B------:R1:W-:Y:S02]  /*1c7c0*/  STL [R1+0x3950], R0 ;  /* 0x0039500001007387 */ /* 0x0003e40000100800 */
[----:B-1----:R-:W-:-:S02]  /*1c7d0*/  IMAD.MOV.U32 R0, RZ, RZ, R99 ;  /* 0x000000ffff007224 */ /* 0x002fc400078e0063 */
[----:B------:R-:W-:Y:S04]  /*1c7e0*/  LDGSTS.E [R3+0x15900], desc[UR34][R98.64], P0 ;  /* 0x1590000062037fae */ /* 0x000fe800081a1022 */
[----:B------:R1:W-:Y:S04]  /*1c7f0*/  STL [R1+0x3954], R98 ;  /* 0x0039546201007387 */ /* 0x0003e80000100800 */
[----:B-1----:R-:W3:Y:S04]  /*1c800*/  LDL.64 R98, [R1+0x3278] ;  /* 0x0032780001627983 */ /* 0x002ee80000100a00 */
[----:B------:R1:W-:Y:S04]  /*1c810*/  STL [R1+0x3948], R0 ;  /* 0x0039480001007387 */ /* 0x0003e80000100800 */
[----:B--2---:R-:W-:Y:S04]  /*1c820*/  LDGSTS.E [R3+0x15d00], desc[UR34][R96.64], P0 ;  /* 0x15d0000060037fae */ /* 0x004fe800081a1022 */
[----:B------:R2:W-:Y:S01]  /*1c830*/  STL [R1+0x394c], R96 ;  /* 0x00394c6001007387 */ /* 0x0005e20000100800 */
[----:B-1----:R-:W-:-:S03]  /*1c840*/  IMAD.MOV.U32 R0, RZ, RZ, R97 ;  /* 0x000000ffff007224 */ /* 0x002fc600078e0061 */
[----:B--2---:R-:W2:Y:S04]  /*1c850*/  LDL.64 R96, [R1+0x3258] ;  /* 0x0032580001607983 */ /* 0x004ea80000100a00 */
[----:B------:R1:W-:Y:S04]  /*1c860*/  STL [R1+0x3940], R0 ;  /* 0x0039400001007387 */ /* 0x0003e80000100800 */
[----:B----4-:R-:W-:Y:S01]  /*1c870*/  LDGSTS.E [R3+0x16100], desc[UR34][R94.64], P0 ;  /* 0x161000005e037fae */ /* 0x010fe200081a1022 */
[----:B-1----:R-:W-:-:S03]  /*1c880*/  IMAD.MOV.U32 R0, RZ, RZ, R95 ;  /* 0x000000ffff007224 */ /* 0x002fc600078e005f */
[----:B------:R1:W-:Y:S04]  /*1c890*/  STL [R1+0x3944], R94 ;  /* 0x0039445e01007387 */ /* 0x0003e80000100800 */
[----:B------:R-:W4:Y:S04]  /*1c8a0*/  LDL.64 R118, [R1+0x3238] ;  /* 0x0032380001767983 */ /* 0x000f280000100a00 */
[----:B-1----:R-:W4:Y:S04]  /*1c8b0*/  LDL.64 R94, [R1+0x3218] ;  /* 0x00321800015e7983 */ /* 0x002f280000100a00 */
[----:B------:R-:W-:Y:S04]  /*1c8c0*/  LDGSTS.E [R3+0x16500], desc[UR34][R144.64], P0 ;  /* 0x1650000090037fae */ /* 0x000fe800081a1022 */
[----:B------:R-:W-:Y:S04]  /*1c8d0*/  LDGSTS.E [R3+0x16900], desc[UR34][R142.64], P0 ;  /* 0x169000008e037fae */ /* 0x000fe800081a1022 */
[----:B------:R1:W-:Y:S04]  /*1c8e0*/  STL [R1+0x393c], R0 ;  /* 0x00393c0001007387 */ /* 0x0003e80000100800 */
[----:B------:R-:W4:Y:S04]  /*1c8f0*/  LDL.64 R194, [R1+0x31b8] ;  /* 0x0031b80001c27983 */ /* 0x000f280000100a00 */
[----:B------:R-:W-:Y:S04]  /*1c900*/  LDGSTS.E [R3+0x16d00], desc[UR34][R16.64], P0 ;  /* 0x16d0000010037fae */ /* 0x000fe800081a1022 */
[----:B------:R-:W4:Y:S04]  /*1c910*/  LDL.64 R192, [R1+0x3198] ;  /* 0x0031980001c07983 */ /* 0x000f280000100a00 */
[----:B------:R-:W4:Y:S04]  /*1c920*/  LDL.64 R190, [R1+0x3158] ;  /* 0x0031580001be7983 */ /* 0x000f280000100a00 */
[----:B------:R-:W4:Y:S04]  /*1c930*/  LDL.64 R16, [R1+0x31f8] ;  /* 0x0031f80001107983 */ /* 0x000f280000100a00 */
[----:B------:R-:W-:Y:S04]  /*1c940*/  LDGSTS.E [R3+0x17100], desc[UR34][R32.64], P0 ;  /* 0x1710000020037fae */ /* 0x000fe800081a1022 */
[----:B------:R-:W-:Y:S04]  /*1c950*/  LDGSTS.E [R3+0x17500], desc[UR34][R122.64], P0 ;  /* 0x175000007a037fae */ /* 0x000fe800081a1022 */
[----:B------:R-:W-:Y:S04]  /*1c960*/  LDGSTS.E [R3+0x17900], desc[UR34][R74.64], P0 ;  /* 0x179000004a037fae */ /* 0x000fe800081a1022 */
[----:B------:R-:W-:Y:S04]  /*1c970*/  LDGSTS.E [R3+0x17d00], desc[UR34][R120.64], P0 ;  /* 0x17d0000078037fae */ /* 0x000fe800081a1022 */
[----:B------:R-:W-:Y:S04]  /*1c980*/  LDGSTS.E [R3+0x18100], desc[UR34][R24.64], P0 ;  /* 0x1810000018037fae */ /* 0x000fe800081a1022 */
[----:B------:R-:W4:Y:S04]  /*1c990*/  LDL.64 R74, [R1+0x31d8] ;  /* 0x0031d800014a7983 */ /* 0x000f280000100a00 */
[----:B------:R-:W4:Y:S04]  /*1c9a0*/  LDL.64 R48, [R1+0x3138] ;  /* 0x0031380001307983 */ /* 0x000f280000100a00 */
[----:B------:R-:W4:Y:S04]  /*1c9b0*/  LDL.64 R24, [R1+0x3178] ;  /* 0x0031780001187983 */ /* 0x000f280000100a00 */
[----:B------:R-:W4:Y:S04]  /*1c9c0*/  LDL.64 R170, [R1+0x30f8] ;  /* 0x0030f80001aa7983 */ /* 0x000f280000100a00 */
[----:B------:R-:W4:Y:S04]  /*1c9d0*/  LDL.64 R168, [R1+0x30d8] ;  /* 0x0030d80001a87983 */ /* 0x000f280000100a00 */
[----:B------:R-:W4:Y:S04]  /*1c9e0*/  LDL.64 R166, [R1+0x30b8] ;  /* 0x0030b80001a67983 */ /* 0x000f280000100a00 */
[----:B------:R-:W4:Y:S04]  /*1c9f0*/  LDL.64 R40, [R1+0x3078] ;  /* 0x0030780001287983 */ /* 0x000f280000100a00 */
[----:B---3--:R-:W-:Y:S04]  /*1ca00*/  LDGSTS.E [R3+0x18500], desc[UR34][R72.64], P0 ;  /* 0x1850000048037fae */ /* 0x008fe800081a1022 */
[----:B------:R-:W3:Y:S04]  /*1ca10*/  LDL.64 R146, [R1+0x3058] ;  /* 0x0030580001927983 */ /* 0x000ee80000100a00 */
[----:B------:R-:W3:Y:S04]  /*1ca20*/  LDL.64 R144, [R1+0x3018] ;  /* 0x0030180001907983 */ /* 0x000ee80000100a00 */
[----:B------:R-:W3:Y:S04]  /*1ca30*/  LDL.64 R72, [R1+0x3118] ;  /* 0x0031180001487983 */ /* 0x000ee80000100a00 */
[----:B------:R-:W3:Y:S04]  /*1ca40*/  LDL.64 R142, [R1+0x2fb8] ;  /* 0x002fb800018e7983 */ /* 0x000ee80000100a00 */
[----:B------:R-:W3:Y:S04]  /*1ca50*/  LDL.64 R32, [R1+0x2f98] ;  /* 0x002f980001207983 */ /* 0x000ee80000100a00 */
[----:B------:R-:W-:Y:S04]  /*1ca60*/  LDGSTS.E [R3+0x18900], desc[UR34][R8.64], P0 ;  /* 0x1890000008037fae */ /* 0x000fe800081a1022 */
[----:B------:R-:W3:Y:S04]  /*1ca70*/  LDL.64 R122, [R1+0x2f58] ;  /* 0x002f5800017a7983 */ /* 0x000ee80000100a00 */
[----:B------:R-:W3:Y:S04]  /*1ca80*/  LDL.64 R120, [R1+0x2f38] ;  /* 0x002f380001787983 */ /* 0x000ee80000100a00 */
[----:B------:R-:W3:Y:S04]  /*1ca90*/  LDL.64 R8, [R1+0x3098] ;  /* 0x0030980001087983 */ /* 0x000ee80000100a00 */
[----:B------:R-:W-:Y:S04]  /*1caa0*/  LDGSTS.E [R3+0x18d00], desc[UR34][R98.64], P0 ;  /* 0x18d0000062037fae */ /* 0x000fe800081a1022 */
[----:B------:R-:W3:Y:S04]  /*1cab0*/  LDL.64 R98, [R1+0x3038] ;  /* 0x0030380001627983 */ /* 0x000ee80000100a00 */
[----:B--2---:R-:W-:Y:S04]  /*1cac0*/  LDGSTS.E [R3+0x19100], desc[UR34][R96.64], P0 ;  /* 0x1910000060037fae */ /* 0x004fe800081a1022 */
[----:B------:R-:W2:Y:S04]  /*1cad0*/  LDL.64 R96, [R1+0x2ff8] ;  /* 0x002ff80001607983 */ /* 0x000ea80000100a00 */
[----:B----4-:R-:W-:Y:S04]  /*1cae0*/  LDGSTS.E [R3+0x19500], desc[UR34][R118.64], P0 ;  /* 0x1950000076037fae */ /* 0x010fe800081a1022 */
[----:B------:R-:W-:Y:S04]  /*1caf0*/  LDGSTS.E [R3+0x19900], desc[UR34][R94.64], P0 ;  /* 0x199000005e037fae */ /* 0x000fe800081a1022 */
[----:B------:R-:W4:Y:S04]  /*1cb00*/  LDL.64 R118, [R1+0x2ef8] ;  /* 0x002ef80001767983 */ /* 0x000f280000100a00 */
        /* <DEDUP_REMOVED lines=9> */
[----:B------:R-:W4:Y:S04]  /*1cba0*/  LDL.LU.64 R74, [R1+0x268] ;  /* 0x00026800014a7983 */ /* 0x000f280000300a00 */
[----:B------:R-:W4:Y:S04]  /*1cbb0*/  LDL.LU.64 R24, [R1+0x248] ;  /* 0x0002480001187983 */ /* 0x000f280000300a00 */
[----:B---3--:R-:W-:Y:S04]  /*1cbc0*/  LDGSTS.E [R3+0x1b900], desc[UR34][R72.64], P0 ;  /* 0x1b90000048037fae */ /* 0x008fe800081a1022 */
[----:B------:R-:W-:Y:S04]  /*1cbd0*/  LDGSTS.E [R3+0x1bd00], desc[UR34][R170.64], P0 ;  /* 0x1bd00000aa037fae */ /* 0x000fe800081a1022 */
[----:B------:R-:W-:Y:S04]  /*1cbe0*/  LDGSTS.E [R3+0x1c100], desc[UR34][R168.64], P0 ;  /* 0x1c100000a8037fae */ /* 0x000fe800081a1022 */
[----:B------:R-:W-:Y:S04]  /*1cbf0*/  LDGSTS.E [R3+0x1c500], desc[UR34][R166.64], P0 ;  /* 0x1c500000a6037fae */ /* 0x000fe800081a1022 */
[----:B------:R-:W3:Y:S04]  /*1cc00*/  LDL.LU.64 R72, [R1+0x228] ;  /* 0x0002280001487983 */ /* 0x000ee80000300a00 */
[----:B------:R-:W-:Y:S04]  /*1cc10*/  LDGSTS.E [R3+0x1c900], desc[UR34][R8.64], P0 ;  /* 0x1c90000008037fae */ /* 0x000fe800081a1022 */
[----:B------:R-:W-:Y:S04]  /*1cc20*/  LDGSTS.E [R3+0x1cd00], desc[UR34][R40.64], P0 ;  /* 0x1cd0000028037fae */ /* 0x000fe800081a1022 */
[----:B------:R-:W-:Y:S04]  /*1cc30*/  LDGSTS.E [R3+0x1d100], desc[UR34][R146.64], P0 ;  /* 0x1d10000092037fae */ /* 0x000fe800081a1022 */
[----:B------:R-:W3:Y:S04]  /*1cc40*/  LDL.LU.64 R8, [R1+0x208] ;  /* 0x0002080001087983 */ /* 0x000ee80000300a00 */
[----:B------:R-:W-:Y:S04]  /*1cc50*/  LDGSTS.E [R3+0x1d500], desc[UR34][R98.64], P0 ;  /* 0x1d50000062037fae */ /* 0x000fe800081a1022 */
[----:B------:R-:W-:Y:S04]  /*1cc60*/  LDGSTS.E [R3+0x1d900], desc[UR34][R144.64], P0 ;  /* 0x1d90000090037fae */ /* 0x000fe800081a1022 */
[----:B------:R-:W3:Y:S04]  /*1cc70*/  LDL.LU.64 R98, [R1+0x1e8] ;  /* 0x0001e80001627983 */ /* 0x000ee80000300a00 */
[----:B--2---:R-:W-:Y:S04]  /*1cc80*/  LDGSTS.E [R3+0x1dd00], desc[UR34][R96.64], P0 ;  /* 0x1dd0000060037fae */ /* 0x004fe800081a1022 */
[----:B------:R-:W-:Y:S04]  /*1cc90*/  LDGSTS.E [R3+0x1e100], desc[UR34][R4.64], P0 ;  /* 0x1e10000004037fae */ /* 0x000fe800081a1022 */
[----:B------:R-:W-:Y:S04]  /*1cca0*/  LDGSTS.E [R3+0x1e500], desc[UR34][R142.64], P0 ;  /* 0x1e5000008e037fae */ /* 0x000fe800081a1022 */
[----:B------:R-:W-:Y:S04]  /*1ccb0*/  LDGSTS.E [R3+0x1e900], desc[UR34][R32.64], P0 ;  /* 0x1e90000020037fae */ /* 0x000fe800081a1022 */
[----:B------:R-:W2:Y:S04]  /*1ccc0*/  LDL.LU.64 R4, [R1+0x3be0] ;  /* 0x003be00001047983 */ /* 0x000ea80000300a00 */
[----:B------:R-:W3:Y:S04]  /*1ccd0*/  LDL.LU.64 R96, [R1+0x1c8] ;  /* 0x0001c80001607983 */ /* 0x000ee80000300a00 */
[----:B----4-:R-:W-:Y:S04]  /*1cce0*/  LDGSTS.E [R3+0x1ed00], desc[UR34][R94.64], P0 ;  /* 0x1ed000005e037fae */ /* 0x010fe800081a1022 */
[----:B------:R-:W-:Y:S04]  /*1ccf0*/  LDGSTS.E [R3+0x1f100], desc[UR34][R122.64], P0 ;  /* 0x1f1000007a037fae */ /* 0x000fe800081a1022 */
[----:B------:R-:W-:Y:S04]  /*1cd00*/  LDGSTS.E [R3+0x1f500], desc[UR34][R120.64], P0 ;  /* 0x1f50000078037fae */ /* 0x000fe800081a1022 */
[----:B------:R-:W4:Y:S04]  /*1cd10*/  LDL.LU.64 R94, [R1+0x1c0] ;  /* 0x0001c000015e7983 */ /* 0x000f280000300a00 */
[----:B------:R-:W-:Y:S04]  /*1cd20*/  LDGSTS.E [R3+0x1f900], desc[UR34][R16.64], P0 ;  /* 0x1f90000010037fae */ /* 0x000fe800081a1022 */
[----:B------:R-:W-:Y:S04]  /*1cd30*/  LDGSTS.E [R3+0x1fd00], desc[UR34][R118.64], P0 ;  /* 0x1fd0000076037fae */ /* 0x000fe800081a1022 */
[----:B------:R-:W4:Y:S04]  /*1cd40*/  LDL.LU.64 R16, [R1+0x1a8] ;  /* 0x0001a80001107983 */ /* 0x000f280000300a00 */
[----:B------:R-:W-:Y:S01]  /*1cd50*/  STL [R1+0x3880], R74 ;  /* 0x0038804a01007387 */ /* 0x000fe20000100800 */
[----:B-1----:R-:W-:-:S03]  /*1cd60*/  IMAD.MOV.U32 R0, RZ, RZ, R75 ;  /* 0x000000ffff007224 */ /* 0x002fc600078e004b */
[----:B------:R-:W4:Y:S04]  /*1cd70*/  LDL.LU.64 R120, [R1+0x1a0] ;  /* 0x0001a00001787983 */ /* 0x000f280000300a00 */
[----:B------:R1:W-:Y:S04]  /*1cd80*/  STL [R1+0x387c], R0 ;  /* 0x00387c0001007387 */ /* 0x0003e80000100800 */
[----:B------:R-:W-:Y:S01]  /*1cd90*/  STL [R1+0x3888], R24 ;  /* 0x0038881801007387 */ /* 0x000fe20000100800 */
[----:B-1----:R-:W-:-:S03]  /*1cda0*/  IMAD.MOV.U32 R0, RZ, RZ, R25 ;  /* 0x000000ffff007224 */ /* 0x002fc600078e0019 */
[----:B--2---:R-:W-:Y:S04]  /*1cdb0*/  LDGSTS.E [R4+0x10200], desc[UR34][R74.64], P0 ;  /* 0x102000004a047fae */ /* 0x004fe800081a1022 */
[----:B------:R-:W-:Y:S04]  /*1cdc0*/  LDGSTS.E [R4+0x10600], desc[UR34][R24.64], P0 ;  /* 0x1060000018047fae */ /* 0x000fe800081a1022 */
[----:B---3--:R-:W-:Y:S04]  /*1cdd0*/  LDGSTS.E [R4+0x10a00], desc[UR34][R72.64], P0 ;  /* 0x10a0000048047fae */ /* 0x008fe800081a1022 */
[----:B------:R-:W2:Y:S04]  /*1cde0*/  LDL.LU.64 R74, [R1+0x188] ;  /* 0x00018800014a7983 */ /* 0x000ea80000300a00 */
[----:B------:R1:W-:Y:S04]  /*1cdf0*/  STL [R1+0x3884], R0 ;  /* 0x0038840001007387 */ /* 0x0003e80000100800 */
[----:B------:R3:W-:Y:S04]  /*1ce00*/  STL [R1+0x3890], R72 ;  /* 0x0038904801007387 */ /* 0x0007e80000100800 */
[----:B------:R-:W2:Y:S01]  /*1ce10*/  LDL.LU.64 R118, [R1+0x180] ;  /* 0x0001800001767983 */ /* 0x000ea20000300a00 */
[----:B-1----:R-:W-:-:S03]  /*1ce20*/  IMAD.MOV.U32 R0, RZ, RZ, R73 ;  /* 0x000000ffff007224 */ /* 0x002fc600078e0049 */
[----:B------:R-:W2:Y:S04]  /*1ce30*/  LDL.LU.64 R24, [R1+0x168] ;  /* 0x0001680001187983 */ /* 0x000ea80000300a00 */
[----:B------:R1:W-:Y:S04]  /*1ce40*/  STL [R1+0x388c], R0 ;  /* 0x00388c0001007387 */ /* 0x0003e80000100800 */
[----:B------:R1:W-:Y:S04]  /*1ce50*/  STL [R1+0x3898], R8 ;  /* 0x0038980801007387 */ /* 0x0003e80000100800 */
[----:B---3--:R-:W3:Y:S01]  /*1ce60*/  LDL.LU.64 R72, [R1+0x160] ;  /* 0x0001600001487983 */ /* 0x008ee20000300a00 */
[----:B-1----:R-:W-:-:S03]  /*1ce70*/  IMAD.MOV.U32 R0, RZ, RZ, R9 ;  /* 0x000000ffff007224 */ /* 0x002fc600078e0009 */
[----:B------:R-:W-:Y:S04]  /*1ce80*/  LDGSTS.E [R4+0x10e00], desc[UR34][R8.64], P0 ;  /* 0x10e0000008047fae */ /* 0x000fe800081a1022 */
[----:B------:R1:W-:Y:S04]  /*1ce90*/  STL [R1+0x3894], R0 ;  /* 0x0038940001007387 */ /* 0x0003e80000100800 */
[----:B------:R1:W-:Y:S04]  /*1cea0*/  STL [R1+0x38a0], R98 ;  /* 0x0038a06201007387 */ /* 0x0003e80000100800 */
[----:B------:R-:W3:Y:S01]  /*1ceb0*/  LDL.LU.64 R8, [R1+0x148] ;  /* 0x0001480001087983 */ /* 0x000ee20000300a00 */
        /* <DEDUP_REMOVED lines=8> */
[----:B----4-:R4:W-:Y:S04]  /*1cf40*/  STL [R1+0x38b0], R94 ;  /* 0x0038b05e01007387 */ /* 0x0109e80000100800 */
[----:B------:R-:W3:Y:S01]  /*1cf50*/  LDL.LU.64 R96, [R1+0x128] ;  /* 0x0001280001607983 */ /* 0x000ee20000300a00 */
[----:B-1----:R-:W-:-:S03]  /*1cf60*/  IMAD.MOV.U32 R0, RZ, RZ, R95 ;  /* 0x000000ffff007224 */ /* 0x002fc600078e005f */
[----:B------:R-:W-:Y:S04]  /*1cf70*/  LDGSTS.E [R4+0x11a00], desc[UR34][R94.64], P0 ;  /* 0x11a000005e047fae */ /* 0x000fe800081a1022 */
[----:B------:R1:W-:Y:S04]  /*1cf80*/  STL [R1+0x38ac], R0 ;  /* 0x0038ac0001007387 */ /* 0x0003e80000100800 */
[----:B------:R4:W-:Y:S04]  /*1cf90*/  STL [R1+0x38b8], R16 ;  /* 0x0038b81001007387 */ /* 0x0009e80000100800 */
[----:B----4-:R-:W4:Y:S01]  /*1cfa0*/  LDL.LU.64 R94, [R1+0x120] ;  /* 0x00012000015e7983 */ /* 0x010f220000300a00 */
[----:B-1----:R-:W-:-:S03]  /*1cfb0*/  IMAD.MOV.U32 R0, RZ, RZ, R17 ;  /* 0x000000ffff007224 */ /* 0x002fc600078e0011 */
[----:B------:R-:W-:Y:S04]  /*1cfc0*/  LDGSTS.E [R4+0x11e00], desc[UR34][R16.64], P0 ;  /* 0x11e0000010047fae */ /* 0x000fe800081a1022 */
[----:B------:R1:W-:Y:S04]  /*1cfd0*/  STL [R1+0x38b4], R0 ;  /* 0x0038b40001007387 */ /* 0x0003e80000100800 */
[----:B------:R-:W-:Y:S04]  /*1cfe0*/  STL [R1+0x38c0], R120 ;  /* 0x0038c07801007387 */ /* 0x000fe80000100800 */
[----:B------:R-:W4:Y:S01]  /*1cff0*/  LDL.LU.64 R16, [R1+0x108] ;  /* 0x0001080001107983 */ /* 0x000f220000300a00 */
[----:B-1----:R-:W-:-:S03]  /*1d000*/  IMAD.MOV.U32 R0, RZ, RZ, R121 ;  /* 0x000000ffff007224 */ /* 0x002fc600078e0079 */
[----:B------:R-:W-:Y:S04]  /*1d010*/  LDGSTS.E [R4+0x12200], desc[UR34][R120.64], P0 ;  /* 0x1220000078047fae */ /* 0x000fe800081a1022 */
[----:B------:R2:W-:Y:S02]  /*1d020*/  STL [R1+0x38bc], R0 ;  /* 0x0038bc0001007387 */ /* 0x0005e40000100800 */
[----:B--2---:R-:W-:Y:S02]  /*1d030*/  IMAD.MOV.U32 R0, RZ, RZ, R75 ;  /* 0x000000ffff007224 */ /* 0x004fe400078e004b */
[----:B------:R-:W-:Y:S04]  /*1d040*/  LDGSTS.E [R4+0x12600], desc[UR34][R74.64], P0 ;  /* 0x126000004a047fae */ /* 0x000fe800081a1022 */
[----:B------:R1:W-:Y:S04]  /*1d050*/  STL [R1+0x38c8], R74 ;  /* 0x0038c84a01007387 */ /* 0x0003e80000100800 */
[----:B------:R-:W-:Y:S04]  /*1d060*/  LDGSTS.E [R4+0x12a00], desc[UR34][R118.64], P0 ;  /* 0x12a0000076047fae */ /* 0x000fe800081a1022 */
[----:B------:R-:W-:Y:S04]  /*1d070*/  LDGSTS.E [R4+0x12e00], desc[UR34][R24.64], P0 ;  /* 0x12e0000018047fae */ /* 0x000fe800081a1022 */
[----:B-1----:R-:W2:Y:S04]  /*1d080*/  LDL.LU.64 R74, [R1+0x100] ;  /* 0x00010000014a7983 */ /* 0x002ea80000300a00 */
[----:B------:R1:W-:Y:S04]  /*1d090*/  STL [R1+0x38c4], R0 ;  /* 0x0038c40001007387 */ /* 0x0003e80000100800 */
[----:B------:R-:W-:Y:S04]  /*1d0a0*/  STL [R1+0x38d0], R118 ;  /* 0x0038d07601007387 */ /* 0x000fe80000100800 */
[----:B---3--:R-:W-:Y:S01]  /*1d0b0*/  LDGSTS.E [R4+0x13200], desc[UR34][R72.64], P0 ;  /* 0x1320000048047fae */ /* 0x008fe200081a1022 */
[----:B-1----:R-:W-:-:S05]  /*1d0c0*/  IMAD.MOV.U32 R0, RZ, RZ, R119 ;  /* 0x000000ffff007224 */ /* 0x002fca00078e0077 */
[----:B------:R1:W-:Y:S04]  /*1d0d0*/  STL [R1+0x38cc], R0 ;  /* 0x0038cc0001007387 */ /* 0x0003e80000100800 */
[----:B------:R-:W-:Y:S04]  /*1d0e0*/  STL [R1+0x38d8], R24 ;  /* 0x0038d81801007387 */ /* 0x000fe80000100800 */
[----:B------:R-:W-:Y:S01]  /*1d0f0*/  LDGSTS.E [R4+0x13600], desc[UR34][R8.64], P0 ;  /* 0x1360000008047fae */ /* 0x000fe200081a1022 */
[----:B-1----:R-:W-:-:S05]  /*1d100*/  IMAD.MOV.U32 R0, RZ, RZ, R25 ;  /* 0x000000ffff007224 */ /* 0x002fca00078e0019 */
[----:B------:R1:W-:Y:S04]  /*1d110*/  STL [R1+0x38d4], R0 ;  /* 0x0038d40001007387 */ /* 0x0003e80000100800 */
[----:B------:R3:W-:Y:S04]  /*1d120*/  STL [R1+0x38e0], R72 ;  /* 0x0038e04801007387 */ /* 0x0007e80000100800 */
[----:B------:R-:W-:Y:S01]  /*1d130*/  LDGSTS.E [R4+0x13a00], desc[UR34][R98.64], P0 ;  /* 0x13a0000062047fae */ /* 0x000fe200081a1022 */
[----:B-1----:R-:W-:-:S05]  /*1d140*/  IMAD.MOV.U32 R0, RZ, RZ, R73 ;  /* 0x000000ffff007224 */ /* 0x002fca00078e0049 */
        /* <DEDUP_REMOVED lines=9> */
[----:B----4-:R-:W-:Y:S04]  /*1d1e0*/  LDGSTS.E [R4+0x14200], desc[UR34][R94.64], P0 ;  /* 0x142000005e047fae */ /* 0x010fe800081a1022 */
[----:B------:R1:W-:Y:S04]  /*1d1f0*/  STL [R1+0x38ec], R0 ;  /* 0x0038ec0001007387 */ /* 0x0003e80000100800 */
[----:B------:R4:W-:Y:S04]  /*1d200*/  STL [R1+0x38f8], R96 ;  /* 0x0038f86001007387 */ /* 0x0009e80000100800 */
[----:B------:R-:W3:Y:S01]  /*1d210*/  LDL.LU.64 R98, [R1+0xc8] ;  /* 0x0000c80001627983 */ /* 0x000ee20000300a00 */
[----:B-1----:R-:W-:-:S03]  /*1d220*/  IMAD.MOV.U32 R0, RZ, RZ, R97 ;  /* 0x000000ffff007224 */ /* 0x002fc600078e0061 */
[----:B------:R-:W-:Y:S04]  /*1d230*/  LDGSTS.E [R4+0x14600], desc[UR34][R16.64], P0 ;  /* 0x1460000010047fae */ /* 0x000fe800081a1022 */
[----:B------:R1:W-:Y:S04]  /*1d240*/  STL [R1+0x38f4], R0 ;  /* 0x0038f40001007387 */ /* 0x0003e80000100800 */
[----:B------:R-:W-:Y:S04]  /*1d250*/  STL [R1+0x3900], R94 ;  /* 0x0039005e01007387 */ /* 0x000fe80000100800 */
[----:B----4-:R-:W4:Y:S01]  /*1d260*/  LDL.LU.64 R96, [R1+0xc0] ;  /* 0x0000c00001607983 */ /* 0x010f220000300a00 */
[----:B-1----:R-:W-:-:S05]  /*1d270*/  IMAD.MOV.U32 R0, RZ, RZ, R95 ;  /* 0x000000ffff007224 */ /* 0x002fca00078e005f */
[----:B------:R1:W-:Y:S04]  /*1d280*/  STL [R1+0x38fc], R0 ;  /* 0x0038fc0001007387 */ /* 0x0003e80000100800 */
[----:B------:R-:W-:Y:S04]  /*1d290*/  STL [R1+0x3908], R16 ;  /* 0x0039081001007387 */ /* 0x000fe80000100800 */
[----:B------:R-:W4:Y:S01]  /*1d2a0*/  LDL.LU.64 R146, [R1+0xa8] ;  /* 0x0000a80001927983 */ /* 0x000f220000300a00 */
[----:B-1----:R-:W-:-:S03]  /*1d2b0*/  IMAD.MOV.U32 R0, RZ, RZ, R17 ;  /* 0x000000ffff007224 */ /* 0x002fc600078e0011 */
[----:B------:R-:W4:Y:S04]  /*1d2c0*/  LDL.64 R94, [R1+0x33d0] ;  /* 0x0033d000015e7983 */ /* 0x000f280000100a00 */
[----:B------:R1:W-:Y:S04]  /*1d2d0*/  STL [R1+0x3904], R0 ;  /* 0x0039040001007387 */ /* 0x0003e80000100800 */
[----:B--2---:R2:W-:Y:S01]  /*1d2e0*/  STL [R1+0x3910], R74 ;  /* 0x0039104a01007387 */ /* 0x0045e20000100800 */
[----:B-1----:R-:W-:-:S03]  /*1d2f0*/  IMAD.MOV.U32 R0, RZ, RZ, R75 ;  /* 0x000000ffff007224 */ /* 0x002fc600078e004b */
[----:B------:R-:W4:Y:S04]  /*1d300*/  LDL.64 R144, [R1+0x33b0] ;  /* 0x0033b00001907983 */ /* 0x000f280000100a00 */
[----:B------:R-:W4:Y:S04]  /*1d310*/  LDL.64 R142, [R1+0x3390] ;  /* 0x00339000018e7983 */ /* 0x000f280000100a00 */
[----:B------:R-:W4:Y:S04]  /*1d320*/  LDL.64 R16, [R1+0x3370] ;  /* 0x0033700001107983 */ /* 0x000f280000100a00 */
[----:B------:R-:W4:Y:S04]  /*1d330*/  LDL.64 R32, [R1+0x3350] ;  /* 0x0033500001207983 */ /* 0x000f280000100a00 */
[----:B------:R-:W4:Y:S04]  /*1d340*/  LDL.64 R122, [R1+0x3330] ;  /* 0x00333000017a7983 */ /* 0x000f280000100a00 */
[----:B------:R-:W-:Y:S04]  /*1d350*/  LDGSTS.E [R4+0x14a00], desc[UR34][R74.64], P0 ;  /* 0x14a000004a047fae */ /* 0x000fe800081a1022 */
[----:B------:R1:W-:Y:S04]  /*1d360*/  STL [R1+0x390c], R0 ;  /* 0x00390c0001007387 */ /* 0x0003e80000100800 */
[----:B------:R-:W4:Y:S04]  /*1d370*/  LDL.64 R120, [R1+0x32f0] ;  /* 0x0032f00001787983 */ /* 0x000f280000100a00 */
[----:B--2---:R-:W2:Y:S04]  /*1d380*/  LDL.64 R74, [R1+0x3310] ;  /* 0x00331000014a7983 */ /* 0x004ea80000100a00 */
[----:B------:R-:W2:Y:S04]  /*1d390*/  LDL.64 R118, [R1+0x32d0] ;  /* 0x0032d00001767983 */ /* 0x000ea80000100a00 */
[----:B------:R-:W2:Y:S04]  /*1d3a0*/  LDL.64 R24, [R1+0x32b0] ;  /* 0x0032b00001187983 */ /* 0x000ea80000100a00 */
[----:B---3--:R-:W-:Y:S01]  /*1d3b0*/  LDGSTS.E [R4+0x14e00], desc[UR34][R72.64], P0 ;  /* 0x14e0000048047fae */ /* 0x008fe200081a1022 */
[----:B-1----:R-:W-:-:S03]  /*1d3c0*/  IMAD.MOV.U32 R0, RZ, RZ, R73 ;  /* 0x000000ffff007224 */ /* 0x002fc600078e0049 */
[----:B------:R1:W-:Y:S04]  /*1d3d0*/  STL [R1+0x3918], R72 ;  /* 0x0039184801007387 */ /* 0x0003e80000100800 */
[----:B-1----:R-:W3:Y:S04]  /*1d3e0*/  LDL.64 R72, [R1+0x3290] ;  /* 0x0032900001487983 */ /* 0x002ee80000100a00 */
[----:B------:R1:W-:Y:S04]  /*1d3f0*/  STL [R1+0x3914], R0 ;  /* 0x0039140001007387 */ /* 0x0003e80000100800 */
[----:B------:R-:W-:Y:S04]  /*1d400*/  LDGSTS.E [R4+0x15200], desc[UR34][R8.64], P0 ;  /* 0x1520000008047fae */ /* 0x000fe800081a1022 */
[----:B------:R1:W-:Y:S02]  /*1d410*/  STL [R1+0x3920], R8 ;  /* 0x0039200801007387 */ /* 0x0003e40000100800 */
[----:B-1----:R-:W-:-:S02]  /*1d420*/  IMAD.MOV.U32 R0, RZ, RZ, R9 ;  /* 0x000000ffff007224 */ /* 0x002fc400078e0009 */
[----:B------:R-:W-:Y:S04]  /*1d430*/  LDGSTS.E [R4+0x15600], desc[UR34][R98.64], P0 ;  /* 0x1560000062047fae */ /* 0x000fe800081a1022 */
[----:B------:R-:W3:Y:S04]  /*1d440*/  LDL.64 R8, [R1+0x3270] ;  /* 0x0032700001087983 */ /* 0x000ee80000100a00 */
[----:B------:R1:W-:Y:S04]  /*1d450*/  STL [R1+0x391c], R0 ;  /* 0x00391c0001007387 */ /* 0x0003e80000100800 */
[----:B------:R4:W-:Y:S04]  /*1d460*/  STL [R1+0x3928], R98 ;  /* 0x0039286201007387 */ /* 0x0009e80000100800 */
[----:B----4-:R-:W-:Y:S01]  /*1d470*/  LDGSTS.E [R4+0x15a00], desc[UR34][R96.64], P0 ;  /* 0x15a0000060047fae */ /* 0x010fe200081a1022 */
[----:B-1----:R-:W-:-:S03]  /*1d480*/  IMAD.MOV.U32 R0, RZ, RZ, R99 ;  /* 0x000000ffff007224 */ /* 0x002fc600078e0063 */
[----:B------:R-:W4:Y:S04]  /*1d490*/  LDL.64 R98, [R1+0x3250] ;  /* 0x0032500001627983 */ /* 0x000f280000100a00 */
[----:B------:R1:W-:Y:S04]  /*1d4a0*/  STL [R1+0x3924], R0 ;  /* 0x0039240001007387 */ /* 0x0003e80000100800 */
[----:B------:R1:W-:Y:S04]  /*1d4b0*/  STL [R1+0x3930], R96 ;  /* 0x0039306001007387 */ /* 0x0003e80000100800 */
[----:B------:R-:W-:Y:S01]  /*1d4c0*/  LDGSTS.E [R4+0x15e00], desc[UR34][R146.64], P0 ;  /* 0x15e0000092047fae */ /* 0x000fe200081a1022 */
[----:B-1----:R-:W-:-:S03]  /*1d4d0*/  IMAD.MOV.U32 R0, RZ, RZ, R97 ;  /* 0x000000ffff007224 */ /* 0x002fc600078e0061 */
[----:B------:R-:W-:Y:S04]  /*1d4e0*/  LDGSTS.E [R4+0x16200], desc[UR34][R94.64], P0 ;  /* 0x162000005e047fae */ /* 0x000fe800081a1022 */
[----:B------:R-:W4:Y:S04]  /*1d4f0*/  LDL.64 R96, [R1+0x3230] ;  /* 0x0032300001607983 */ /* 0x000f280000100a00 */
[----:B------:R1:W-:Y:S04]  /*1d500*/  STL [R1+0x392c], R0 ;  /* 0x00392c0001007387 */ /* 0x0003e80000100800 */
[----:B------:R1:W-:Y:S04]  /*1d510*/  STL [R1+0x3938], R146 ;  /* 0x0039389201007387 */ /* 0x0003e80000100800 */
[----:B------:R-:W4:Y:S01]  /*1d520*/  LDL.64 R94, [R1+0x3210] ;  /* 0x00321000015e7983 */ /* 0x000f220000100a00 */
[----:B-1----:R-:W-:-:S05]  /*1d530*/  IMAD.MOV.U32 R0, RZ, RZ, R147 ;  /* 0x000000ffff007224 */ /* 0x002fca00078e0093 */
[----:B------:R1:W-:Y:S04]  /*1d540*/  STL [R1+0x3934], R0 ;  /* 0x0039340001007387 */ /* 0x0003e80000100800 */
[----:B------:R-:W4:Y:S04]  /*1d550*/  LDL.64 R194, [R1+0x31b0] ;  /* 0x0031b00001c27983 */ /* 0x000f280000100a00 */
        /* <DEDUP_REMOVED lines=17> */
[----:B--2---:R-:W-:Y:S04]  /*1d670*/  LDGSTS.E [R4+0x17a00], desc[UR34][R74.64], P0 ;  /* 0x17a000004a047fae */ /* 0x004fe800081a1022 */
[----:B------:R-:W-:Y:S04]  /*1d680*/  LDGSTS.E [R4+0x17e00], desc[UR34][R120.64], P0 ;  /* 0x17e0000078047fae */ /* 0x000fe800081a1022 */
[----:B------:R-:W-:Y:S04]  /*1d690*/  LDGSTS.E [R4+0x18200], desc[UR34][R118.64], P0 ;  /* 0x1820000076047fae */ /* 0x000fe800081a1022 */
[----:B------:R-:W2:Y:S04]  /*1d6a0*/  LDL.64 R74, [R1+0x31d0] ;  /* 0x0031d000014a7983 */ /* 0x000ea80000100a00 */
[----:B------:R-:W-:Y:S04]  /*1d6b0*/  LDGSTS.E [R4+0x18600], desc[UR34][R24.64], P0 ;  /* 0x1860000018047fae */ /* 0x000fe800081a1022 */
[----:B------:R-:W2:Y:S04]  /*1d6c0*/  LDL.64 R118, [R1+0x3170] ;  /* 0x0031700001767983 */ /* 0x000ea80000100a00 */
[----:B------:R-:W2:Y:S04]  /*1d6d0*/  LDL.64 R32, [R1+0x2fb0] ;  /* 0x002fb00001207983 */ /* 0x000ea80000100a00 */
[----:B------:R-:W2:Y:S04]  /*1d6e0*/  LDL.64 R24, [R1+0x3050] ;  /* 0x0030500001187983 */ /* 0x000ea80000100a00 */
[----:B------:R-:W2:Y:S04]  /*1d6f0*/  LDL.64 R122, [R1+0x2f70] ;  /* 0x002f7000017a7983 */ /* 0x000ea80000100a00 */
[----:B------:R-:W2:Y:S04]  /*1d700*/  LDL.64 R120, [R1+0x2f10] ;  /* 0x002f100001787983 */ /* 0x000ea80000100a00 */
[----:B---3--:R-:W-:Y:S04]  /*1d710*/  LDGSTS.E [R4+0x18a00], desc[UR34][R72.64], P0 ;  /* 0x18a0000048047fae */ /* 0x008fe800081a1022 */
[----:B------:R-:W3:Y:S04]  /*1d720*/  LDL.64 R72, [R1+0x3110] ;  /* 0x0031100001487983 */ /* 0x000ee80000100a00 */
[----:B------:R-:W-:Y:S04]  /*1d730*/  LDGSTS.E [R4+0x18e00], desc[UR34][R8.64], P0 ;  /* 0x18e0000008047fae */ /* 0x000fe800081a1022 */
[----:B------:R-:W3:Y:S04]  /*1d740*/  LDL.64 R8, [R1+0x30b0] ;  /* 0x0030b00001087983 */ /* 0x000ee80000100a00 */
[----:B----4-:R-:W-:Y:S04]  /*1d750*/  LDGSTS.E [R4+0x19200], desc[UR34][R98.64], P0 ;  /* 0x1920000062047fae */ /* 0x010fe800081a1022 */
[----:B------:R-:W4:Y:S04]  /*1d760*/  LDL.64 R98, [R1+0x2ff0] ;  /* 0x002ff00001627983 */ /* 0x000f280000100a00 */
[----:B------:R-:W-:Y:S04]  /*1d770*/  LDGSTS.E [R4+0x19600], desc[UR34][R96.64], P0 ;  /* 0x1960000060047fae */ /* 0x000fe800081a1022 */
[----:B------:R-:W4:Y:S04]  /*1d780*/  LDL.64 R96, [R1+0x2f90] ;  /* 0x002f900001607983 */ /* 0x000f280000100a00 */
[----:B------:R-:W-:Y:S04]  /*1d790*/  LDGSTS.E [R4+0x19a00], desc[UR34][R94.64], P0 ;  /* 0x19a000005e047fae */ /* 0x000fe800081a1022 */
[----:B------:R-:W4:Y:S04]  /*1d7a0*/  LDL.64 R94, [R1+0x2f30] ;  /* 0x002f3000015e7983 */ /* 0x000f280000100a00 */
[----:B------:R-:W-:Y:S04]  /*1d7b0*/  LDGSTS.E [R4+0x19e00], desc[UR34][R16.64], P0 ;  /* 0x19e0000010047fae */ /* 0x000fe800081a1022 */
[----:B------:R-:W4:Y:S04]  /*1d7c0*/  LDL.64 R16, [R1+0x2ef0] ;  /* 0x002ef00001107983 */ /* 0x000f280000100a00 */
[----:B--2---:R-:W-:Y:S04]  /*1d7d0*/  LDGSTS.E [R4+0x1a200], desc[UR34][R74.64], P0 ;  /* 0x1a2000004a047fae */ /* 0x004fe800081a1022 */
        /* <DEDUP_REMOVED lines=11> */
[----:B---3--:R-:W-:Y:S04]  /*1d890*/  LDGSTS.E [R4+0x1ba00], desc[UR34][R72.64], P0 ;  /* 0x1ba0000048047fae */ /* 0x008fe800081a1022 */
[----:B------:R-:W-:Y:S04]  /*1d8a0*/  LDGSTS.E [R4+0x1be00], desc[UR34][R170.64], P0 ;  /* 0x1be00000aa047fae */ /* 0x000fe800081a1022 */
[----:B------:R-:W-:Y:S04]  /*1d8b0*/  LDGSTS.E [R4+0x1c200], desc[UR34][R168.64], P0 ;  /* 0x1c200000a8047fae */ /* 0x000fe800081a1022 */
[----:B------:R-:W3:Y:S04]  /*1d8c0*/  LDL.LU.64 R72, [R1+0x8b0] ;  /* 0x0008b00001487983 */ /* 0x000ee80000300a00 */
[----:B------:R-:W3:Y:S04]  /*1d8d0*/  LDL.LU.64 R170, [R1+0x3bb8] ;  /* 0x003bb80001aa7983 */ /* 0x000ee80000300a00 */
[----:B------:R-:W3:Y:S04]  /*1d8e0*/  LDL.LU.64 R168, [R1+0x3bb0] ;  /* 0x003bb00001a87983 */ /* 0x000ee80000300a00 */
[----:B------:R-:W-:Y:S04]  /*1d8f0*/  LDGSTS.E [R4+0x1c600], desc[UR34][R8.64], P0 ;  /* 0x1c60000008047fae */ /* 0x000fe800081a1022 */
        /* <DEDUP_REMOVED lines=11> */
[----:B----4-:R-:W-:Y:S04]  /*1d9b0*/  LDGSTS.E [R4+0x1de00], desc[UR34][R98.64], P0 ;  /* 0x1de0000062047fae */ /* 0x010fe800081a1022 */
[----:B------:R-:W-:Y:S04]  /*1d9c0*/  LDGSTS.E [R4+0x1e200], desc[UR34][R142.64], P0 ;  /* 0x1e2000008e047fae */ /* 0x000fe800081a1022 */
[----:B------:R-:W-:Y:S04]  /*1d9d0*/  LDGSTS.E [R4+0x1e600], desc[UR34][R32.64], P0 ;  /* 0x1e60000020047fae */ /* 0x000fe800081a1022 */
[----:B------:R-:W4:Y:S04]  /*1d9e0*/  LDL.LU.64 R98, [R1+0x898] ;  /* 0x0008980001627983 */ /* 0x000f280000300a00 */
[----:B------:R-:W4:Y:S04]  /*1d9f0*/  LDL.LU.64 R142, [R1+0x3b88] ;  /* 0x003b8800018e7983 */ /* 0x000f280000300a00 */
[----:B------:R-:W4:Y:S04]  /*1da00*/  LDL.LU.64 R32, [R1+0x3b80] ;  /* 0x003b800001207983 */ /* 0x000f280000300a00 */
[----:B------:R-:W-:Y:S04]  /*1da10*/  LDGSTS.E [R4+0x1ea00], desc[UR34][R96.64], P0 ;  /* 0x1ea0000060047fae */ /* 0x000fe800081a1022 */
[----:B------:R-:W-:Y:S04]  /*1da20*/  LDGSTS.E [R4+0x1ee00], desc[UR34][R122.64], P0 ;  /* 0x1ee000007a047fae */ /* 0x000fe800081a1022 */
[----:B------:R-:W-:Y:S04]  /*1da30*/  LDGSTS.E [R4+0x1f200], desc[UR34][R2.64], P0 ;  /* 0x1f20000002047fae */ /* 0x000fe800081a1022 */
[----:B------:R-:W4:Y:S04]  /*1da40*/  LDL.LU.64 R96, [R1+0x890] ;  /* 0x0008900001607983 */ /* 0x000f280000300a00 */
[----:B------:R-:W4:Y:S04]  /*1da50*/  LDL.LU.64 R122, [R1+0x3b78] ;  /* 0x003b7800017a7983 */ /* 0x000f280000300a00 */
[----:B------:R-:W-:Y:S04]  /*1da60*/  LDGSTS.E [R4+0x1f600], desc[UR34][R94.64], P0 ;  /* 0x1f6000005e047fae */ /* 0x000fe800081a1022 */
[----:B------:R-:W-:Y:S04]  /*1da70*/  LDGSTS.E [R4+0x1fa00], desc[UR34][R120.64], P0 ;  /* 0x1fa0000078047fae */ /* 0x000fe800081a1022 */
[----:B------:R-:W4:Y:S04]  /*1da80*/  LDL.LU.64 R94, [R1+0x888] ;  /* 0x00088800015e7983 */ /* 0x000f280000300a00 */
[----:B------:R-:W-:Y:S04]  /*1da90*/  LDGSTS.E [R4+0x1fe00], desc[UR34][R16.64], P0 ;  /* 0x1fe0000010047fae */ /* 0x000fe800081a1022 */
[----:B--2---:R2:W-:Y:S01]  /*1daa0*/  STL [R1+0x37c0], R74 ;  /* 0x0037c04a01007387 */ /* 0x0045e20000100800 */
[----:B-1----:R-:W-:-:S03]  /*1dab0*/  IMAD.MOV.U32 R0, RZ, RZ, R75 ;  /* 0x000000ffff007224 */ /* 0x002fc600078e004b */
[----:B------:R-:W4:Y:S04]  /*1dac0*/  LDL.LU.64 R16, [R1+0x880] ;  /* 0x0008800001107983 */ /* 0x000f280000300a00 */
[----:B------:R1:W-:Y:S04]  /*1dad0*/  STL [R1+0x37bc], R0 ;  /* 0x0037bc0001007387 */ /* 0x0003e80000100800 */
[----:B------:R-:W-:Y:S04]  /*1dae0*/  LDGSTS.E [R5+0x10300], desc[UR34][R74.64], P0 ;  /* 0x103000004a057fae */ /* 0x000fe800081a1022 */
[----:B------:R-:W-:Y:S04]  /*1daf0*/  STL [R1+0x37c8], R118 ;  /* 0x0037c87601007387 */ /* 0x000fe80000100800 */
[----:B--2---:R-:W2:Y:S01]  /*1db00*/  LDL.LU.64 R74, [R1+0x878] ;  /* 0x00087800014a7983 */ /* 0x004ea20000300a00 */
[----:B-1----:R-:W-:-:S03]  /*1db10*/  IMAD.MOV.U32 R0, RZ, RZ, R119 ;  /* 0x000000ffff007224 */ /* 0x002fc600078e0077 */
[----:B------:R-:W-:Y:S04]  /*1db20*/  LDGSTS.E [R5+0x10700], desc[UR34][R118.64], P0 ;  /* 0x1070000076057fae */ /* 0x000fe800081a1022 */
[----:B------:R1:W-:Y:S04]  /*1db30*/  STL [R1+0x37c4], R0 ;  /* 0x0037c40001007387 */ /* 0x0003e80000100800 */
[----:B---3--:R-:W-:Y:S01]  /*1db40*/  LDGSTS.E [R5+0x10b00], desc[UR34][R72.64], P0 ;  /* 0x10b0000048057fae */ /* 0x008fe200081a1022 */
[----:B-1----:R-:W-:-:S03]  /*1db50*/  IMAD.MOV.U32 R0, RZ, RZ, R73 ;  /* 0x000000ffff007224 */ /* 0x002fc600078e0049 */
[----:B------:R1:W-:Y:S04]  /*1db60*/  STL [R1+0x37d0], R72 ;  /* 0x0037d04801007387 */ /* 0x0003e80000100800 */
[----:B-1----:R-:W3:Y:S04]  /*1db70*/  LDL.LU.64 R72, [R1+0x870] ;  /* 0x0008700001487983 */ /* 0x002ee80000300a00 */
[----:B------:R1:W-:Y:S04]  /*1db80*/  STL [R1+0x37cc], R0 ;  /* 0x0037cc0001007387 */ /* 0x0003e80000100800 */
[----:B------:R-:W-:Y:S04]  /*1db90*/  LDGSTS.E [R5+0x10f00], desc[UR34][R8.64], P0 ;  /* 0x10f0000008057fae */ /* 0x000fe800081a1022 */
[----:B------:R1:W-:Y:S02]  /*1dba0*/  STL [R1+0x37d8], R8 ;  /* 0x0037d80801007387 */ /* 0x0003e40000100800 */
[----:B-1----:R-:W-:-:S02]  /*1dbb0*/  IMAD.MOV.U32 R0, RZ, RZ, R9 ;  /* 0x000000ffff007224 */ /* 0x002fc400078e0009 */
[----:B------:R-:W3:Y:S04]  /*1dbc0*/  LDL.LU.64 R8, [R1+0x868] ;  /* 0x0008680001087983 */ /* 0x000ee80000300a00 */
[----:B------:R1:W-:Y:S04]  /*1dbd0*/  STL [R1+0x37d4], R0 ;  /* 0x0037d40001007387 */ /* 0x0003e80000100800 */
[----:B------:R-:W-:Y:S04]  /*1dbe0*/  STL [R1+0x37e0], R24 ;  /* 0x0037e01801007387 */ /* 0x000fe80000100800 */
[----:B------:R-:W3:Y:S01]  /*1dbf0*/  LDL.LU.64 R2, [R1+0x860] ;  /* 0x0008600001027983 */ /* 0x000ee20000300a00 */
[----:B-1----:R-:W-:-:S03]  /*1dc00*/  IMAD.MOV.U32 R0, RZ, RZ, R25 ;  /* 0x000000ffff007224 */ /* 0x002fc600078e0019 */
[----:B------:R-:W-:Y:S04]  /*1dc10*/  LDGSTS.E [R5+0x11300], desc[UR34][R24.64], P0 ;  /* 0x1130000018057fae */ /* 0x000fe800081a1022 */
[----:B------:R1:W-:Y:S04]  /*1dc20*/  STL [R1+0x37dc], R0 ;  /* 0x0037dc0001007387 */ /* 0x0003e80000100800 */
[----:B----4-:R-:W-:Y:S01]  /*1dc30*/  STL [R1+0x37e8], R98 ;  /* 0x0037e86201007387 */ /* 0x010fe20000100800 */
[----:B-1----:R-:W-:-:S03]  /*1dc40*/  IMAD.MOV.U32 R0, RZ, RZ, R99 ;  /* 0x000000ffff007224 */ /* 0x002fc600078e0063 */
[----:B------:R-:W4:Y:S04]  /*1dc50*/  LDL.LU.64 R120, [R1+0x858] ;  /* 0x0008580001787983 */ /* 0x000f280000300a00 */
[----:B------:R1:W-:Y:S04]  /*1dc60*/  STL [R1+0x37e4], R0 ;  /* 0x0037e40001007387 */ /* 0x0003e80000100800 */
[----:B------:R-:W-:Y:S04]  /*1dc70*/  LDGSTS.E [R5+0x11700], desc[UR34][R98.64], P0 ;  /* 0x1170000062057fae */ /* 0x000fe800081a1022 */
[----:B------:R-:W-:Y:S01]  /*1dc80*/  STL [R1+0x37f0], R96 ;  /* 0x0037f06001007387 */ /* 0x000fe20000100800 */
[----:B-1----:R-:W-:-:S03]  /*1dc90*/  IMAD.MOV.U32 R0, RZ, RZ, R97 ;  /* 0x000000ffff007224 */ /* 0x002fc600078e0061 */
[----:B------:R-:W4:Y:S04]  /*1dca0*/  LDL.LU.64 R118, [R1+0x850] ;  /* 0x0008500001767983 */ /* 0x000f280000300a00 */
[----:B------:R1:W-:Y:S04]  /*1dcb0*/  STL [R1+0x37ec], R0 ;  /* 0x0037ec0001007387 */ /* 0x0003e80000100800 */
[----:B------:R-:W-:Y:S04]  /*1dcc0*/  LDGSTS.E [R5+0x11b00], desc[UR34][R96.64], P0 ;  /* 0x11b0000060057fae */ /* 0x000fe800081a1022 */
[----:B------:R-:W-:Y:S04]  /*1dcd0*/  STL [R1+0x37f8], R94 ;  /* 0x0037f85e01007387 */ /* 0x000fe80000100800 */
[----:B------:R-:W4:Y:S01]  /*1dce0*/  LDL.LU.64 R24, [R1+0x848] ;  /* 0x0008480001187983 */ /* 0x000f220000300a00 */
        /* <DEDUP_REMOVED lines=9> */
[----:B--2---:R-:W-:Y:S04]  /*1dd80*/  STL [R1+0x3808], R74 ;  /* 0x0038084a01007387 */ /* 0x004fe80000100800 */
[----:B------:R-:W2:Y:S01]  /*1dd90*/  LDL.LU.64 R94, [R1+0x830] ;  /* 0x00083000015e7983 */ /* 0x000ea20000300a00 */
[----:B-1----:R-:W-:-:S03]  /*1dda0*/  IMAD.MOV.U32 R0, RZ, RZ, R75 ;  /* 0x000000ffff007224 */ /* 0x002fc600078e004b */
[----:B------:R-:W2:Y:S04]  /*1ddb0*/  LDL.LU.64 R16, [R1+0x260] ;  /* 0x0002600001107983 */ /* 0x000ea80000300a00 */
[----:B------:R1:W-:Y:S04]  /*1ddc0*/  STL [R1+0x3804], R0 ;  /* 0x0038040001007387 */ /* 0x0003e80000100800 */
[----:B------:R-:W-:Y:S04]  /*1ddd0*/  LDGSTS.E [R5+0x12700], desc[UR34][R74.64], P0 ;  /* 0x127000004a057fae */ /* 0x000fe800081a1022 */
[----:B---3--:R3:W-:Y:S01]  /*1dde0*/  STL [R1+0x3810], R72 ;  /* 0x0038104801007387 */ /* 0x0087e20000100800 */
[----:B-1----:R-:W-:-:S03]  /*1ddf0*/  IMAD.MOV.U32 R0, RZ, RZ, R73 ;  /* 0x000000ffff007224 */ /* 0x002fc600078e0049 */
[----:B------:R-:W2:Y:S04]  /*1de00*/  LDL.LU.64 R74, [R1+0x240] ;  /* 0x00024000014a7983 */ /* 0x000ea80000300a00 */
[----:B------:R1:W-:Y:S04]  /*1de10*/  STL [R1+0x380c], R0 ;  /* 0x00380c0001007387 */ /* 0x0003e80000100800 */
[----:B------:R-:W-:Y:S04]  /*1de20*/  LDGSTS.E [R5+0x12b00], desc[UR34][R72.64], P0 ;  /* 0x12b0000048057fae */ /* 0x000fe800081a1022 */
[----:B------:R3:W-:Y:S04]  /*1de30*/  STL [R1+0x3818], R8 ;  /* 0x0038180801007387 */ /* 0x0007e80000100800 */
[----:B---3--:R-:W3:Y:S01]  /*1de40*/  LDL.LU.64 R72, [R1+0x220] ;  /* 0x0002200001487983 */ /* 0x008ee20000300a00 */
[----:B-1----:R-:W-:-:S03]  /*1de50*/  IMAD.MOV.U32 R0, RZ, RZ, R9 ;  /* 0x000000ffff007224 */ /* 0x002fc600078e0009 */
[----:B------:R-:W-:Y:S04]  /*1de60*/  LDGSTS.E [R5+0x12f00], desc[UR34][R8.64], P0 ;  /* 0x12f0000008057fae */ /* 0x000fe800081a1022 */
[----:B------:R-:W-:Y:S04]  /*1de70*/  LDGSTS.E [R5+0x13300], desc[UR34][R2.64], P0 ;  /* 0x1330000002057fae */ /* 0x000fe800081a1022 */
[----:B------:R-:W3:Y:S04]  /*1de80*/  LDL.LU.64 R8, [R1+0x200] ;  /* 0x0002000001087983 */ /* 0x000ee80000300a00 */
[----:B------:R1:W-:Y:S04]  /*1de90*/  STL [R1+0x3814], R0 ;  /* 0x0038140001007387 */ /* 0x0003e80000100800 */
[----:B------:R4:W-:Y:S01]  /*1dea0*/  STL [R1+0x3820], R2 ;  /* 0x0038200201007387 */ /* 0x0009e20000100800 */
[----:B-1----:R-:W-:-:S03]  /*1deb0*/  IMAD.MOV.U32 R0, RZ, RZ, R3 ;  /* 0x000000ffff007224 */ /* 0x002fc600078e0003 */
[----:B----4-:R-:W-:Y:S04]  /*1dec0*/  LDGSTS.E [R5+0x13700], desc[UR34][R120.64], P0 ;  /* 0x1370000078057fae */ /* 0x010fe800081a1022 */
[----:B------:R-:W4:Y:S04]  /*1ded0*/  LDL.LU.64 R2, [R1+0x1e0] ;  /* 0x0001e00001027983 */ /* 0x000f280000300a00 */
[----:B------:R1:W-:Y:S04]  /*1dee0*/  STL [R1+0x381c], R0 ;  /* 0x00381c0001007387 */ /* 0x0003e80000100800 */
[----:B------:R1:W-:Y:S02]  /*1def0*/  STL [R1+0x3828], R120 ;  /* 0x0038287801007387 */ /* 0x0003e40000100800 */
[----:B-1----:R-:W-:-:S02]  /*1df00*/  IMAD.MOV.U32 R0, RZ, RZ, R121 ;  /* 0x000000ffff007224 */ /* 0x002fc400078e0079 */
[----:B------:R-:W4:Y:S04]  /*1df10*/  LDL.LU.64 R120, [R1+0x3b70] ;  /* 0x003b700001787983 */ /* 0x000f280000300a00 */
[----:B------:R1:W-:Y:S04]  /*1df20*/  STL [R1+0x3824], R0 ;  /* 0x0038240001007387 */ /* 0x0003e80000100800 */
[----:B------:R-:W-:Y:S01]  /*1df30*/  LDGSTS.E [R5+0x13b00], desc[UR34][R118.64], P0 ;  /* 0x13b0000076057fae */ /* 0x000fe200081a1022 */
[----:B-1----:R-:W-:-:S03]  /*1df40*/  IMAD.MOV.U32 R0, RZ, RZ, R119 ;  /* 0x000000ffff007224 */ /* 0x002fc600078e0077 */
[----:B------:R1:W-:Y:S04]  /*1df50*/  STL [R1+0x3830], R118 ;  /* 0x0038307601007387 */ /* 0x0003e80000100800 */
[----:B------:R-:W-:Y:S04]  /*1df60*/  LDGSTS.E [R5+0x13f00], desc[UR34][R24.64], P0 ;  /* 0x13f0000018057fae */ /* 0x000fe800081a1022 */
[----:B------:R-:W-:Y:S04]  /*1df70*/  LDGSTS.E [R5+0x14300], desc[UR34][R98.64], P0 ;  /* 0x1430000062057fae */ /* 0x000fe800081a1022 */
[----:B-1----:R-:W4:Y:S04]  /*1df80*/  LDL.LU.64 R118, [R1+0x3b68] ;  /* 0x003b680001767983 */ /* 0x002f280000300a00 */
[----:B------:R1:W-:Y:S04]  /*1df90*/  STL [R1+0x382c], R0 ;  /* 0x00382c0001007387 */ /* 0x0003e80000100800 */
[----:B------:R1:W-:Y:S02]  /*1dfa0*/  STL [R1+0x3838], R24 ;  /* 0x0038381801007387 */ /* 0x0003e40000100800 */
[----:B-1----:R-:W-:-:S02]  /*1dfb0*/  IMAD.MOV.U32 R0, RZ, RZ, R25 ;  /* 0x000000ffff007224 */ /* 0x002fc400078e0019 */
[----:B------:R-:W4:Y:S04]  /*1dfc0*/  LDL.LU.64 R24, [R1+0x3b60] ;  /* 0x003b600001187983 */ /* 0x000f280000300a00 */
[----:B------:R1:W-:Y:S04]  /*1dfd0*/  STL [R1+0x3834], R0 ;  /* 0x0038340001007387 */ /* 0x0003e80000100800 */
[----:B------:R1:W-:Y:S02]  /*1dfe0*/  STL [R1+0x3840], R98 ;  /* 0x0038406201007387 */ /* 0x0003e40000100800 */
[----:B-1----:R-:W-:-:S02]  /*1dff0*/  IMAD.MOV.U32 R0, RZ, RZ, R99 ;  /* 0x000000ffff007224 */ /* 0x002fc400078e0063 */
[----:B------:R-:W4:Y:S04]  /*1e000*/  LDL.LU.64 R98, [R1+0x3b58] ;  /* 0x003b580001627983 */ /* 0x000f280000300a00 */
[----:B------:R1:W-:Y:S02]  /*1e010*/  STL [R1+0x383c], R0 ;  /* 0x00383c0001007387 */ /* 0x0003e40000100800 */
[----:B-1----:R-:W-:Y:S02]  /*1e020*/  IMAD.MOV.U32 R0, RZ, RZ, R97 ;  /* 0x000000ffff007224 */ /* 0x002fe400078e0061 */
[----:B------:R-:W-:Y:S04]  /*1e030*/  LDGSTS.E [R5+0x14700], desc[UR34][R96.64], P0 ;  /* 0x1470000060057fae */ /* 0x000fe800081a1022 */
[----:B------:R1:W-:Y:S04]  /*1e040*/  STL [R1+0x3848], R96 ;  /* 0x0038486001007387 */ /* 0x0003e80000100800 */
[----:B-1----:R-:W4:Y:S04]  /*1e050*/  LDL.LU.64 R96, [R1+0x3b50] ;  /* 0x003b500001607983 */ /* 0x002f280000300a00 */
[----:B------:R1:W-:Y:S04]  /*1e060*/  STL [R1+0x3844], R0 ;  /* 0x0038440001007387 */ /* 0x0003e80000100800 */
[----:B--2---:R-:W-:Y:S01]  /*1e070*/  LDGSTS.E [R5+0x14b00], desc[UR34][R94.64], P0 ;  /* 0x14b000005e057fae */ /* 0x004fe200081a1022 */
[----:B-1----:R-:W-:-:S03]  /*1e080*/  IMAD.MOV.U32 R0, RZ, RZ, R95 ;  /* 0x000000ffff007224 */ /* 0x002fc600078e005f */
[----:B------:R1:W-:Y:S04]  /*1e090*/  STL [R1+0x3850], R94 ;  /* 0x0038505e01007387 */ /* 0x0003e80000100800 */
[----:B------:R-:W-:Y:S04]  /*1e0a0*/  LDGSTS.E [R5+0x14f00], desc[UR34][R16.64], P0 ;  /* 0x14f0000010057fae */ /* 0x000fe800081a1022 */
[----:B-1----:R-:W2:Y:S04]  /*1e0b0*/  LDL.LU.64 R94, [R1+0x3b48] ;  /* 0x003b4800015e7983 */ /* 0x002ea80000300a00 */
[----:B------:R1:W-:Y:S04]  /*1e0c0*/  STL [R1+0x384c], R0 ;  /* 0x00384c0001007387 */ /* 0x0003e80000100800 */
[----:B------:R1:W-:Y:S02]  /*1e0d0*/  STL [R1+0x3858], R16 ;  /* 0x0038581001007387 */ /* 0x0003e40000100800 */
[----:B-1----:R-:W-:-:S02]  /*1e0e0*/  IMAD.MOV.U32 R0, RZ, RZ, R17 ;  /* 0x000000ffff007224 */ /* 0x002fc400078e0011 */
[----:B------:R-:W-:Y:S04]  /*1e0f0*/  LDGSTS.E [R5+0x15300], desc[UR34][R74.64], P0 ;  /* 0x153000004a057fae */ /* 0x000fe800081a1022 */
        /* <DEDUP_REMOVED lines=9> */
[----:B------:R-:W-:Y:S04]  /*1e190*/  LDGSTS.E [R5+0x15b00], desc[UR34][R8.64], P0 ;  /* 0x15b0000008057fae */ /* 0x000fe800081a1022 */
[----:B-1----:R-:W3:Y:S04]  /*1e1a0*/  LDL.LU.64 R72, [R1+0x3b30] ;  /* 0x003b300001487983 */ /* 0x002ee80000300a00 */
[----:B------:R1:W-:Y:S04]  /*1e1b0*/  STL [R1+0x3864], R0 ;  /* 0x0038640001007387 */ /* 0x0003e80000100800 */
[----:B------:R4:W-:Y:S04]  /*1e1c0*/  STL [R1+0x3870], R8 ;  /* 0x0038700801007387 */ /* 0x0009e80000100800 */
[----:B----4-:R-:W-:Y:S01]  /*1e1d0*/  LDGSTS.E [R5+0x15f00], desc[UR34][R2.64], P0 ;  /* 0x15f0000002057fae */ /* 0x010fe200081a1022 */
[----:B-1----:R-:W-:-:S03]  /*1e1e0*/  IMAD.MOV.U32 R0, RZ, RZ, R9 ;  /* 0x000000ffff007224 */ /* 0x002fc600078e0009 */
[----:B------:R-:W4:Y:S04]  /*1e1f0*/  LDL.LU.64 R8, [R1+0x3b28] ;  /* 0x003b280001087983 */ /* 0x000f280000300a00 */
[----:B------:R1:W-:Y:S04]  /*1e200*/  STL [R1+0x386c], R0 ;  /* 0x00386c0001007387 */ /* 0x0003e80000100800 */
[----:B------:R-:W-:Y:S01]  /*1e210*/  STL [R1+0x3878], R2 ;  /* 0x0038780201007387 */ /* 0x000fe20000100800 */
[----:B-1----:R-:W-:-:S03]  /*1e220*/  IMAD.MOV.U32 R0, RZ, RZ, R3 ;  /* 0x000000ffff007224 */ /* 0x002fc600078e0003 */
[----:B----4-:R-:W-:Y:S04]  /*1e230*/  STL [R1+0x37b8], R8 ;  /* 0x0037b80801007387 */ /* 0x010fe80000100800 */
[----:B------:R1:W-:Y:S04]  /*1e240*/  STL [R1+0x3874], R0 ;  /* 0x0038740001007387 */ /* 0x0003e80000100800 */
[----:B------:R-:W-:Y:S04]  /*1e250*/  STL [R1+0x37b0], R9 ;  /* 0x0037b00901007387 */ /* 0x000fe80000100800 */
[----:B--2---:R-:W-:Y:S04]  /*1e260*/  STL [R1+0x37b4], R16 ;  /* 0x0037b41001007387 */ /* 0x004fe80000100800 */
[----:B------:R-:W-:Y:S04]  /*1e270*/  STL [R1+0x37a8], R17 ;  /* 0x0037a81101007387 */ /* 0x000fe80000100800 */
[----:B------:R-:W-:Y:S04]  /*1e280*/  STL [R1+0x37ac], R24 ;  /* 0x0037ac1801007387 */ /* 0x000fe80000100800 */
[----:B------:R-:W-:Y:S04]  /*1e290*/  STL [R1+0x37a0], R25 ;  /* 0x0037a01901007387 */ /* 0x000fe80000100800 */
[----:B------:R-:W-:Y:S04]  /*1e2a0*/  STL [R1+0x37a4], R32 ;  /* 0x0037a42001007387 */ /* 0x000fe80000100800 */
[----:B------:R-:W-:Y:S04]  /*1e2b0*/  STL [R1+0x3798], R33 ;  /* 0x0037982101007387 */ /* 0x000fe80000100800 */
[----:B------:R-:W-:Y:S04]  /*1e2c0*/  STL [R1+0x379c], R40 ;  /* 0x00379c2801007387 */ /* 0x000fe80000100800 */
[----:B------:R-:W-:Y:S04]  /*1e2d0*/  STL [R1+0x3790], R41 ;  /* 0x0037902901007387 */ /* 0x000fe80000100800 */
[----:B------:R-:W-:Y:S01]  /*1e2e0*/  STL [R1+0x3794], R48 ;  /* 0x0037943001007387 */ /* 0x000fe20000100800 */
[----:B-1----:R-:W-:-:S03]  /*1e2f0*/  IMAD.MOV.U32 R0, RZ, RZ, R71 ;  /* 0x000000ffff007224 */ /* 0x002fc600078e0047 */
[----:B------:R-:W-:Y:S04]  /*1e300*/  STL [R1+0x3788], R49 ;  /* 0x0037883101007387 */ /* 0x000fe80000100800 */
[----:B------:R-:W-:Y:S04]  /*1e310*/  STL [R1+0x378c], R56 ;  /* 0x00378c3801007387 */ /* 0x000fe80000100800 */
[----:B------:R-:W-:Y:S04]  /*1e320*/  STL [R1+0x3784], R57 ;  /* 0x0037843901007387 */ /* 0x000fe80000100800 */
[----:B------:R1:W-:Y:S04]  /*1e330*/  STL [R1+0x3780], R70 ;  /* 0x0037804601007387 */ /* 0x0003e80000100800 */
[----:B-1----:R-:W2:Y:S04]  /*1e340*/  LDL.LU.64 R70, [R1+0x3b20] ;  /* 0x003b200001467983 */ /* 0x002ea80000300a00 */
[----:B------:R-:W-:Y:S04]  /*1e350*/  STL [R1+0x377c], R10 ;  /* 0x00377c0a01007387 */ /* 0x000fe80000100800 */
[----:B------:R-:W-:Y:S04]  /*1e360*/  STL [R1+0x3778], R0 ;  /* 0x0037780001007387 */ /* 0x000fe80000100800 */
[----:B------:R1:W-:Y:S04]  /*1e370*/  STL [R1+0x3770], R11 ;  /* 0x0037700b01007387 */ /* 0x0003e80000100800 */
[----:B------:R-:W-:Y:S04]  /*1e380*/  STL [R1+0x3774], R18 ;  /* 0x0037741201007387 */ /* 0x000fe80000100800 */
        /* <DEDUP_REMOVED lines=42> */
[----:B------:R4:W-:Y:S04]  /*1e630*/  STL [R1+0x36c4], R63 ;  /* 0x0036c43f01007387 */ /* 0x0009e80000100800 */
[----:B--2---:R2:W-:Y:S04]  /*1e640*/  STL [R1+0x36c0], R70 ;  /* 0x0036c04601007387 */ /* 0x0045e80000100800 */
[----:B------:R2:W-:Y:S04]  /*1e650*/  STL [R1+0x36b8], R71 ;  /* 0x0036b84701007387 */ /* 0x0005e80000100800 */
[----:B---3--:R2:W-:Y:S04]  /*1e660*/  STL [R1+0x36bc], R72 ;  /* 0x0036bc4801007387 */ /* 0x0085e80000100800 */
[----:B------:R2:W-:Y:S04]  /*1e670*/  STL [R1+0x36b0], R73 ;  /* 0x0036b04901007387 */ /* 0x0005e80000100800 */
        /* <DEDUP_REMOVED lines=150> */
[----:B-1----:R-:W3:Y:S04]  /*1efe0*/  LDL.64 R10, [R1+0x33c8] ;  /* 0x0033c800010a7983 */ /* 0x002ee80000100a00 */
[----:B------:R-:W2:Y:S04]  /*1eff0*/  LDL.64 R56, [R1+0x33a8] ;  /* 0x0033a80001387983 */ /* 0x000ea80000100a00 */
[----:B------:R-:W2:Y:S04]  /*1f000*/  LDL.64 R48, [R1+0x3388] ;  /* 0x0033880001307983 */ /* 0x000ea80000100a00 */
[----:B------:R-:W2:Y:S04]  /*1f010*/  LDL.64 R40, [R1+0x3368] ;  /* 0x0033680001287983 */ /* 0x000ea80000100a00 */
[----:B------:R-:W2:Y:S04]  /*1f020*/  LDL.64 R32, [R1+0x3348] ;  /* 0x0033480001207983 */ /* 0x000ea80000100a00 */
[----:B------:R-:W2:Y:S04]  /*1f030*/  LDL.64 R24, [R1+0x3328] ;  /* 0x0033280001187983 */ /* 0x000ea80000100a00 */
[----:B------:R-:W2:Y:S04]  /*1f040*/  LDL.64 R16, [R1+0x3308] ;  /* 0x0033080001107983 */ /* 0x000ea80000100a00 */
[----:B------:R-:W2:Y:S04]  /*1f050*/  LDL.64 R8, [R1+0x32e8] ;  /* 0x0032e80001087983 */ /* 0x000ea80000100a00 */
[----:B------:R-:W2:Y:S04]  /*1f060*/  LDL.64 R2, [R1+0x32c8] ;  /* 0x0032c80001027983 */ /* 0x000ea80000100a00 */
        /* <DEDUP_REMOVED lines=22> */
[----:B----4-:R-:W4:Y:S04]  /*1f1d0*/  LDL.64 R62, [R1+0x32a8] ;  /* 0x0032a800013e7983 */ /* 0x010f280000100a00 */
        /* <DEDUP_REMOVED lines=22> */
[----:B--2---:R-:W-:Y:S04]  /*1f340*/  LDGSTS.E [R5+0x16700], desc[UR34][R56.64], P0 ;  /* 0x1670000038057fae */ /* 0x004fe800081a1022 */
[----:B------:R-:W-:Y:S04]  /*1f350*/  LDGSTS.E [R5+0x16b00], desc[UR34][R48.64], P0 ;  /* 0x16b0000030057fae */ /* 0x000fe800081a1022 */
[----:B------:R-:W2:Y:S04]  /*1f360*/  LDL.64 R10, [R1+0x2fe8] ;  /* 0x002fe800010a7983 */ /* 0x000ea80000100a00 */
        /* <DEDUP_REMOVED lines=13> */
[----:B------:R-:W3:Y:S04]  /*1f440*/  LDL.64 R2, [R1+0x1658] ;  /* 0x0016580001027983 */ /* 0x000ee80000100a00 */
[----:B------:R1:W-:Y:S04]  /*1f450*/  STL [R1+0x3400], R210 ;  /* 0x003400d201007387 */ /* 0x0003e80000100800 */
[----:B----4-:R-:W-:Y:S04]  /*1f460*/  LDGSTS.E [R5+0x18700], desc[UR34][R62.64], P0 ;  /* 0x187000003e057fae */ /* 0x010fe800081a1022 */
        /* <DEDUP_REMOVED lines=30> */
[----:B--2---:R-:W-:Y:S04]  /*1f650*/  LDGSTS.E [R5+0x1df00], desc[UR34][R10.64], P0 ;  /* 0x1df000000a057fae */ /* 0x004fe800081a1022 */
[----:B---3--:R-:W-:Y:S04]  /*1f660*/  LDGSTS.E [R5+0x1e300], desc[UR34][R56.64], P0 ;  /* 0x1e30000038057fae */ /* 0x008fe800081a1022 */
[----:B------:R-:W-:Y:S04]  /*1f670*/  LDGSTS.E [R5+0x1e700], desc[UR34][R48.64], P0 ;  /* 0x1e70000030057fae */ /* 0x000fe800081a1022 */
[----:B------:R-:W-:Y:S04]  /*1f680*/  LDGSTS.E [R5+0x1eb00], desc[UR34][R40.64], P0 ;  /* 0x1eb0000028057fae */ /* 0x000fe800081a1022 */
[----:B------:R-:W-:Y:S04]  /*1f690*/  LDGSTS.E [R5+0x1ef00], desc[UR34][R32.64], P0 ;  /* 0x1ef0000020057fae */ /* 0x000fe800081a1022 */
[----:B------:R-:W-:Y:S04]  /*1f6a0*/  LDGSTS.E [R5+0x1f300], desc[UR34][R24.64], P0 ;  /* 0x1f30000018057fae */ /* 0x000fe800081a1022 */
[----:B------:R-:W-:Y:S04]  /*1f6b0*/  LDGSTS.E [R5+0x1f700], desc[UR34][R16.64], P0 ;  /* 0x1f70000010057fae */ /* 0x000fe800081a1022 */
[----:B------:R-:W-:Y:S04]  /*1f6c0*/  LDGSTS.E [R5+0x1fb00], desc[UR34][R8.64], P0 ;  /* 0x1fb0000008057fae */ /* 0x000fe800081a1022 */
[----:B------:R2:W-:Y:S04]  /*1f6d0*/  LDGSTS.E [R5+0x1ff00], desc[UR34][R2.64], P0 ;  /* 0x1ff0000002057fae */ /* 0x0005e800081a1022 */
[----:B------:R-:W0:Y:S01]  /*1f6e0*/  LDGDEPBAR ;  /* 0x00000000000079af */ /* 0x000e220000000000 */
[----:B--2---:R-:W2:Y:S02]  /*1f6f0*/  S2R R3, SR_TID.X ;  /* 0x0000000000037919 */ /* 0x004ea40000002100 */
[----:B--2---:R-:W-:-:S04]  /*1f700*/  LOP3.LUT R0, R3, 0x20, RZ, 0xc0, !PT ;  /* 0x0000002003007812 */ /* 0x004fc800078ec0ff */
[----:B------:R-:W-:Y:S01]  /*1f710*/  R2UR UR4, R0 ;  /* 0x00000000000472ca */ /* 0x000fe200000e0000 */
[----:B-1----:R-:W-:-:S14]  /*1f720*/  BRA.U UP0, `(.L_x_0) ;  /* 0x0000007d00287547 */ /* 0x002fdc000b800000 */
[----:B------:R1:W-:Y:S01]  /*1f730*/  STL [R1+0xfd0], RZ ;  /* 0x000fd0ff01007387 */ /* 0x0003e20000100800 */
[----:B------:R-:W-:Y:S02]  /*1f740*/  CS2R R100, SRZ ;  /* 0x0000000000647805 */ /* 0x000fe4000001ff00 */
[----:B------:R-:W-:Y:S02]  /*1f750*/  CS2R R102, SRZ ;  /* 0x0000000000667805 */ /* 0x000fe4000001ff00 */
[----:B------:R-:W-:Y:S01]  /*1f760*/  CS2R R76, SRZ ;  /* 0x00000000004c7805 */ /* 0x000fe2000001ff00 */
[----:B------:R1:W-:Y:S01]  /*1f770*/  STL [R1+0xfd4], RZ ;  /* 0x000fd4ff01007387 */ /* 0x0003e20000100800 */
[----:B------:R-:W-:Y:S02]  /*1f780*/  CS2R R78, SRZ ;  /* 0x00000000004e7805 */ /* 0x000fe4000001ff00 */
[----:B------:R-:W-:Y:S02]  /*1f790*/  CS2R R72, SRZ ;  /* 0x0000000000487805 */ /* 0x000fe4000001ff00 */
[----:B------:R-:W-:Y:S01]  /*1f7a0*/  CS2R R74, SRZ ;  /* 0x00000000004a7805 */ /* 0x000fe2000001ff00 */
[----:B------:R1:W-:Y:S01]  /*1f7b0*/  STL [R1+0xfd8], RZ ;  /* 0x000fd8ff01007387 */ /* 0x0003e20000100800 */
[----:B------:R-:W-:-:S02]  /*1f7c0*/  CS2R R96, SRZ ;  /* 0x0000000000607805 */ /* 0x000fc4000001ff00 */
        /* <DEDUP_REMOVED lines=64> */
[----:B------:R-:W-:Y:S01]  /*1fbd0*/  CS2R R6, SRZ ;  /* 0x0000000000067805 */ /* 0x000fe2000001ff00 */
[----:B------:R-:W-:Y:S01]  /*1fbe0*/  USHF.L.U32 UR4, UR4, 0x5, URZ ;  /* 0x0000000504047899 */ /* 0x000fe200080006ff */
[----:B------:R1:W-:Y:S04]  /*1fbf0*/  STL [R1+0x141c], RZ ;  /* 0x00141cff01007387 */ /* 0x0003e80000100800 */
        /* <DEDUP_REMOVED lines=1508> */
[----:B------:R1:W-:Y:S04]  /*25a40*/  STL [R1], RZ ;  /* 0x000000ff01007387 */ /* 0x0003e80000100800 */
        /* <DEDUP_REMOVED lines=406> */
[----:B------:R1:W-:Y:S01]  /*273b0*/  STL [R1+0x10bc], RZ ;  /* 0x0010bcff01007387 */ /* 0x0003e20000100800 */
[----:B------:R-:W-:Y:S05]  /*273c0*/  BRA `(.L_x_1) ;  /* 0x000004ec00307947 */ /* 0x000fea0003800000 */
.L_x_0:
[----:B------:R-:W-:Y:S01]  /*273d0*/  STL [R1+0xfd0], RZ ;  /* 0x000fd0ff01007387 */ /* 0x000fe20000100800 */
[C---:B------:R-:W-:Y:S01]  /*273e0*/  LOP3.LUT R2, R3.reuse, 0x7, RZ, 0xc0, !PT ;  /* 0x0000000703027812 */ /* 0x040fe200078ec0ff */
[----:B------:R-:W-:Y:S01]  /*273f0*/  USHF.L.U32 UR4, UR4, 0x5, URZ ;  /* 0x0000000504047899 */ /* 0x000fe200080006ff */
[C---:B------:R-:W-:Y:S01]  /*27400*/  LOP3.LUT R4, R3.reuse, 0x3, RZ, 0xc0, !PT ;  /* 0x0000000303047812 */ /* 0x040fe200078ec0ff */
[----:B------:R-:W-:Y:S01]  /*27410*/  STL [R1+0xfd4], RZ ;  /* 0x000fd4ff01007387 */ /* 0x000fe20000100800 */
[C---:B------:R-:W-:Y:S01]  /*27420*/  LOP3.LUT R0, R3.reuse, 0x1c, RZ, 0xc0, !PT ;  /* 0x0000001c03007812 */ /* 0x040fe200078ec0ff */
[----:B------:R-:W-:Y:S01]  /*27430*/  IMAD R2, R2, 0x90, RZ ;  /* 0x0000009002027824 */ /* 0x000fe200078e02ff */
[----:B------:R-:W-:Y:S01]  /*27440*/  USHF.R.S32.HI UR10, URZ, 0x1f, UR12 ;  /* 0x0000001fff0a7899 */ /* 0x000fe2000801140c */
[----:B------:R-:W-:Y:S01]  /*27450*/  STL [R1+0xfd8], RZ ;  /* 0x000fd8ff01007387 */ /* 0x000fe20000100800 */
[----:B------:R-:W-:Y:S01]  /*27460*/  IMAD.SHL.U32 R3, R3, 0x2, RZ ;  /* 0x0000000203037824 */ /* 0x000fe200078e00ff */
[----:B------:R-:W-:Y:S01]  /*27470*/  USHF.R.S32.HI UR16, URZ, 0x1f, UR11 ;  /* 0x0000001fff107899 */ /* 0x000fe2000801140b */
[----:B------:R-:W-:Y:S01]  /*27480*/  IMAD R0, R4, 0x420, R0 ;  /* 0x0000042004007824 */ /* 0x000fe200078e0200 */
[----:B------:R-:W-:Y:S01]  /*27490*/  STL [R1+0xfdc], RZ ;  /* 0x000fdcff01007387 */ /* 0x000fe20000100800 */
[----:B------:R-:W-:Y:S01]  /*274a0*/  ULEA.HI UR10, UR10, UR12, URZ, 0x5 ;  /* 0x0000000c0a0a7291 */ /* 0x000fe2000f8f28ff */
[----:B------:R-:W-:Y:S01]  /*274b0*/  LOP3.LUT R2, R2, 0x30, R3, 0x78, !PT ;  /* 0x0000003002027812 */ /* 0x000fe200078e7803 */
[----:B------:R-:W-:Y:S01]  /*274c0*/  USHF.R.S32.HI UR13, URZ, 0x1f, UR9 ;  /* 0x0000001fff0d7899 */ /* 0x000fe20008011409 */
[----:B------:R-:W-:Y:S01]  /*274d0*/  STL [R1+0x1240], RZ ;  /* 0x001240ff01007387 */ /* 0x000fe20000100800 */
[----:B------:R-:W-:Y:S01]  /*274e0*/  USHF.R.S32.HI UR10, URZ, 0x5, UR10 ;  /* 0x00000005ff0a7899 */ /* 0x000fe2000801140a */
[----:B------:R-:W-:-:S02]  /*274f0*/  LOP3.LUT R2, R2, UR4, RZ, 0xfc, !PT ;  /* 0x0000000402027c12 */ /* 0x000fc4000f8efcff */
[----:B------:R-:W-:Y:S01]  /*27500*/  CS2R R100, SRZ ;  /* 0x0000000000647805 */ /* 0x000fe2000001ff00 */
[----:B------:R-:W-:Y:S01]  /*27510*/  STL [R1+0x1244], RZ ;  /* 0x001244ff01007387 */ /* 0x000fe20000100800 */
[----:B------:R-:W-:Y:S02]  /*27520*/  CS2R R102, SRZ ;  /* 0x0000000000667805 */ /* 0x000fe4000001ff00 */
[----:B------:R-:W-:Y:S02]  /*27530*/  CS2R R76, SRZ ;  /* 0x00000000004c7805 */ /* 0x000fe4000001ff00 */
[----:B------:R-:W-:Y:S01]  /*27540*/  CS2R R78, SRZ ;  /* 0x00000000004e7805 */ /* 0x000fe2000001ff00 */
[----:B------:R-:W-:Y:S01]  /*27550*/  STL [R1+0x1248], RZ ;  /* 0x001248ff01007387 */ /* 0x000fe20000100800 */
[----:B------:R-:W-:Y:S02]  /*27560*/  CS2R R72, SRZ ;  /* 0x0000000000487805 */ /* 0x000fe4000001ff00 */
[----:B------:R-:W-:-:S02]  /*27570*/  CS2R R74, SRZ ;  /* 0x00000000004a7805 */ /* 0x000fc4000001ff00 */
        /* <DEDUP_REMOVED lines=67> */
[C---:B------:R-:W-:Y:S01]  /*279b0*/  LOP3.LUT R109, R0.reuse, 0x20, RZ, 0x3c, !PT ;  /* 0x00000020006d7812 */ /* 0x040fe200078e3cff */
[----:B------:R-:W-:Y:S01]  /*279c0*/  USHF.L.U32 UR15, UR11, 0x2, URZ ;  /* 0x000000020b0f7899 */ /* 0x000fe200080006ff */
[----:B------:R-:W-:Y:S01]  /*279d0*/  STL [R1+0x1dd0], RZ ;  /* 0x001dd0ff01007387 */ /* 0x000fe20000100800 */
[C---:B------:R-:W-:Y:S01]  /*279e0*/  LOP3.LUT R108, R0.reuse, 0x40, RZ, 0x3c, !PT ;  /* 0x00000040006c7812 */ /* 0x040fe200078e3cff */
[----:B------:R-:W-:Y:S01]  /*279f0*/  USHF.L.U32 UR14, UR9, 0x2, URZ ;  /* 0x00000002090e7899 */ /* 0x000fe200080006ff */
[----:B------:R-:W-:Y:S01]  /*27a00*/  LOP3.LUT R3, R0, 0x60, RZ, 0x3c, !PT ;  /* 0x0000006000037812 */ /* 0x000fe200078e3cff */
[----:B------:R-:W-:Y:S01]  /*27a10*/  STL [R1+0x1dd4], RZ ;  /* 0x001dd4ff01007387 */ /* 0x000fe20000100800 */
[----:B------:R-:W-:Y:S01]  /*27a20*/  USHF.L.U64.HI UR11, UR11, 0x2, UR16 ;  /* 0x000000020b0b7899 */ /* 0x000fe20008010210 */
[----:B------:R-:W-:-:S02]  /*27a30*/  UMOV UR6, URZ ;  /* 0x000000ff00067c82 */ /* 0x000fc40008000000 */
[----:B------:R-:W-:Y:S01]  /*27a40*/  STL [R1+0x1dd8], RZ ;  /* 0x001dd8ff01007387 */ /* 0x000fe20000100800 */
[----:B------:R-:W-:Y:S01]  /*27a50*/  UMOV UR8, 0x1 ;  /* 0x0000000100087882 */ /* 0x000fe20000000000 */
[----:B------:R-:W-:Y:S02]  /*27a60*/  USHF.L.U64.HI UR9, UR9, 0x2, UR13 ;  /* 0x0000000209097899 */ /* 0x000fe4000801020d */
[----:B------:R-:W-:Y:S01]  /*27a70*/  STL [R1+0x1ddc], RZ ;  /* 0x001ddcff01007387 */ /* 0x000fe20000100800 */
[----:B------:R-:W-:Y:S01]  /*27a80*/  UIADD3 UR16, UPT, UPT, UR10, -0x2, URZ ;  /* 0xfffffffe0a107890 */ /* 0x000fe2000fffe0ff */
[----:B------:R-:W-:Y:S02]  /*27a90*/  UMOV UR12, 0xffffffff ;  /* 0xffffffff000c7882 */ /* 0x000fe40000000000 */
[----:B------:R-:W-:Y:S04]  /*27aa0*/  STL [R1+0x1ee0], RZ ;  /* 0x001ee0ff01007387 */ /* 0x000fe80000100800 */
        /* <DEDUP_REMOVED lines=1499> */
[----:B------:R-:W-:Y:S04]  /*2d860*/  STL [R1], RZ ;  /* 0x000000ff01007387 */ /* 0x000fe80000100800 */
        /* <DEDUP_REMOVED lines=290> */
[----:B------:R1:W-:Y:S04]  /*2ea90*/  STL [R1+0x159c], R2 ;  /* 0x00159c0201007387 */ /* 0x0003e80000100800 */
[----:B------:R2:W-:Y:S04]  /*2eaa0*/  STL [R1+0x15dc], RZ ;  /* 0x0015dcff01007387 */ /* 0x0005e80000100800 */
[----:B------:R2:W-:Y:S01]  /*2eab0*/  STL [R1+0x15c0], RZ ;  /* 0x0015c0ff01007387 */ /* 0x0005e20000100800 */
[----:B-1----:R-:W-:-:S03]  /*2eac0*/  LOP3.LUT R2, R2, 0x40, RZ, 0x3c, !PT ;  /* 0x0000004002027812 */ /* 0x002fc600078e3cff */
        /* <DEDUP_REMOVED lines=115> */
[----:B------:R2:W-:Y:S02]  /*2f200*/  STL [R1+0x1650], R2 ;  /* 0x0016500201007387 */ /* 0x0005e40000100800 */
.L_x_2:
[----:B------:R-:W3:Y:S01]  /*2f210*/  LDL.LU.64 R220, [R1+0xfd0] ;  /* 0x000fd00001dc7983 */ /* 0x000ee20000300a00 */
[----:B------:R-:W-:-:S04]  /*2f220*/  DEPBAR.LE SB0, 0x2 ;  /* 0x000080800000791a */ /* 0x000fc80000000000 */
[----:B------:R-:W3:Y:S04]  /*2f230*/  LDL.LU.64 R222, [R1+0xfd8] ;  /* 0x000fd80001de7983 */ /* 0x000ee80000300a00 */
[----:B------:R-:W4:Y:S04]  /*2f240*/  LDL.LU.64 R216, [R1+0xfc0] ;  /* 0x000fc00001d87983 */ /* 0x000f280000300a00 */
[----:B------:R-:W4:Y:S04]  /*2f250*/  LDL.LU.64 R218, [R1+0xfc8] ;  /* 0x000fc80001da7983 */ /* 0x000f280000300a00 */
[----:B--2---:R-:W2:Y:S04]  /*2f260*/  LDL.LU.64 R212, [R1+0xf60] ;  /* 0x000f600001d47983 */ /* 0x004ea80000300a00 */
        /* <DEDUP_REMOVED lines=17> */
[----:B------:R-:W2:Y:S01]  /*2f380*/  LDL R192, [R1+0x159c] ;  /* 0x00159c0001c07983 */ /* 0x000ea20000100800 */
[----:B------:R-:W-:Y:S01]  /*2f390*/  UIADD3 UR12, UPT, UPT, UR12, 0x1, URZ ;  /* 0x000000010c0c7890 */ /* 0x000fe2000fffe0ff */
[----:B------:R-:W-:-:S02]  /*2f3a0*/  LOP3.LUT R188, R0, 0x20, RZ, 0x3c, !PT ;  /* 0x0000002000bc7812 */ /* 0x000fc400078e3cff */
[C---:B------:R-:W-:Y:S01]  /*2f3b0*/  LOP3.LUT R3, R0.reuse, 0x40, RZ, 0x3c, !PT ;  /* 0x0000004000037812 */ /* 0x040fe200078e3cff */
[----:B------:R-:W-:Y:S01]  /*2f3c0*/  UISETP.GT.AND UP0, UPT, UR12, 0x1, UPT ;  /* 0x000000010c00788c */ /* 0x000fe2000bf04270 */
[----:B------:R-:W-:Y:S01]  /*2f3d0*/  LOP3.LUT R2, R0, 0x60, RZ, 0x3c, !PT ;  /* 0x0000006000027812 */ /* 0x000fe200078e3cff */
[----:B-----5:R-:W-:Y:S02]  /*2f3e0*/  STL [R1+0x3bd0], R252 ;  /* 0x003bd0fc01007387 */ /* 0x020fe40000100800 */
[----:B------:R-:W-:-:S04]  /*2f3f0*/  USEL UR12, UR12, URZ, !UP0 ;  /* 0x000000ff0c0c7287 */ /* 0x000fc8000c000000 */
[----:B------:R-:W-:Y:S01]  /*2f400*/  ULEA UR17, UR12, UR5, 0x10 ;  /* 0x000000050c117291 */ /* 0x000fe2000f8e80ff */
[----:B------:R-:W-:Y:S01]  /*2f410*/  BAR.SYNC.DEFER_BLOCKING 0x0 ;  /* 0x0000000000007b1d */ /* 0x000fe20000010000 */
[----:B------:R-:W-:-:S09]  /*2f420*/  ULEA UR13, UR12, UR5, 0xf ;  /* 0x000000050c0d7291 */ /* 0x000fd2000f8e78ff */
[----:B------:R-:W-:Y:S04]  /*2f430*/  LDS R132, [R0+UR13+0x20000] ;  /* 0x0200000d00847984 */ /* 0x000fe80008000800 */
        /* <DEDUP_REMOVED lines=63> */
[----:B--2---:R-:W1:Y:S04]  /*2f830*/  LDSM.16.M88.4 R128, [R192+UR17] ;  /* 0x00000011c080783b */ /* 0x004e680008000200 */
[----:B------:R-:W2:Y:S04]  /*2f840*/  LDSM.16.M88.4 R124, [R192+UR17+0x800] ;  /* 0x00080011c07c783b */ /* 0x000ea80008000200 */
[----:B-1----:R-:W-:Y:S01]  /*2f850*/  STL [R1+0x486c], R130 ;  /* 0x00486c8201007387 */ /* 0x002fe20000100800 */
[-C--:B----4-:R-:W-:Y:S03]  /*2f860*/  HMMA.1688.F32.TF32 R216, R136, R128.reuse, R216 ;  /* 0x0000008088d8723c */ /* 0x090fe600000810d8 */
[----:B------:R-:W-:Y:S04]  /*2f870*/  STL [R1+0x4868], R131 ;  /* 0x0048688301007387 */ /* 0x000fe80000100800 */
[----:B------:R3:W-:Y:S01]  /*2f880*/  STL [R1+0x488c], R188 ;  /* 0x00488cbc01007387 */ /* 0x0007e20000100800 */
[-C--:B------:R-:W-:Y:S03]  /*2f890*/  HMMA.1688.F32.TF32 R212, R140, R128.reuse, R212 ;  /* 0x000000808cd4723c */ /* 0x080fe600000810d4 */
[----:B--2---:R-:W-:Y:S04]  /*2f8a0*/  STL [R1+0x4874], R126 ;  /* 0x0048747e01007387 */ /* 0x004fe80000100800 */
[----:B------:R-:W-:Y:S01]  /*2f8b0*/  STL [R1+0x4870], R127 ;  /* 0x0048707f01007387 */ /* 0x000fe20000100800 */
[-C--:B------:R-:W-:Y:S08]  /*2f8c0*/  HMMA.1688.F32.TF32 R204, R148, R128.reuse, R204 ;  /* 0x0000008094cc723c */ /* 0x080ff000000810cc */
[-C--:B---3--:R-:W-:Y:S08]  /*2f8d0*/  HMMA.1688.F32.TF32 R188, R132, R128.reuse, R220 ;  /* 0x0000008084bc723c */ /* 0x088ff000000810dc */
[-C--:B------:R-:W-:Y:S08]  /*2f8e0*/  HMMA.1688.F32.TF32 R200, R152, R128.reuse, R200 ;  /* 0x0000008098c8723c */ /* 0x080ff000000810c8 */
[-C--:B------:R-:W-:Y:S03]  /*2f8f0*/  HMMA.1688.F32.TF32 R120, R168, R128.reuse, R120 ;  /* 0x00000080a878723c */ /* 0x080fe60000081078 */
[----:B------:R-:W-:Y:S04]  /*2f900*/  STL.64 [R1+0x1110], R188 ;  /* 0x001110bc01007387 */ /* 0x000fe80000100a00 */
[----:B------:R1:W-:Y:S01]  /*2f910*/  STL.64 [R1+0x1118], R190 ;  /* 0x001118be01007387 */ /* 0x0003e20000100a00 */
[-C--:B------:R-:W-:Y:S03]  /*2f920*/  HMMA.1688.F32.TF32 R116, R172, R128.reuse, R116 ;  /* 0x00000080ac74723c */ /* 0x080fe60000081074 */
[----:B------:R-:W-:Y:S04]  /*2f930*/  STL.64 [R1+0x2b30], R216 ;  /* 0x002b30d801007387 */ /* 0x000fe80000100a00 */
[----:B------:R-:W-:Y:S01]  /*2f940*/  STL.64 [R1+0x2b38], R218 ;  /* 0x002b38da01007387 */ /* 0x000fe20000100a00 */
[-C--:B------:R-:W-:Y:S03]  /*2f950*/  HMMA.1688.F32.TF32 R112, R176, R128.reuse, R112 ;  /* 0x00000080b070723c */ /* 0x080fe60000081070 */
[----:B------:R-:W-:Y:S04]  /*2f960*/  STL.64 [R1+0x1100], R212 ;  /* 0x001100d401007387 */ /* 0x000fe80000100a00 */
[----:B------:R-:W-:Y:S01]  /*2f970*/  STL.64 [R1+0x1108], R214 ;  /* 0x001108d601007387 */ /* 0x000fe20000100a00 */
[-C--:B-1----:R-:W-:Y:S08]  /*2f980*/  HMMA.1688.F32.TF32 R188, R144, R128.reuse, R208 ;  /* 0x0000008090bc723c */ /* 0x082ff000000810d0 */
[-C--:B------:R-:W-:Y:S11]  /*2f990*/  HMMA.1688.F32.TF32 R108, R180, R128.reuse, R108 ;  /* 0x00000080b46c723c */ /* 0x080ff6000008106c */
[----:B------:R-:W-:Y:S04]  /*2f9a0*/  STL.64 [R1+0x2bf0], R188 ;  /* 0x002bf0bc01007387 */ /* 0x000fe80000100a00 */
[----:B------:R1:W-:Y:S04]  /*2f9b0*/  STL.64 [R1+0x2bf8], R190 ;  /* 0x002bf8be01007387 */ /* 0x0003e80000100a00 */
[----:B------:R-:W-:Y:S04]  /*2f9c0*/  STL.64 [R1+0x10e0], R204 ;  /* 0x0010e0cc01007387 */ /* 0x000fe80000100a00 */
[----:B------:R-:W-:Y:S01]  /*2f9d0*/  STL.64 [R1+0x10e8], R206 ;  /* 0x0010e8ce01007387 */ /* 0x000fe20000100a00 */
[----:B-1----:R-:W-:Y:S03]  /*2f9e0*/  HMMA.1688.F32.TF32 R188, R164, R128, R196 ;  /* 0x00000080a4bc723c */ /* 0x002fe600000810c4 */
[----:B------:R1:W-:Y:S04]  /*2f9f0*/  STL.64 [R1+0x2cb0], R200 ;  /* 0x002cb0c801007387 */ /* 0x0003e80000100a00 */
[----:B------:R2:W-:-:S12]  /*2fa00*/  STL.64 [R1+0x2cb8], R202 ;  /* 0x002cb8ca01007387 */ /* 0x0005d80000100a00 */
[----:B------:R3:W-:Y:S04]  /*2fa10*/  STL.64 [R1+0x10c0], R188 ;  /* 0x0010c0bc01007387 */ /* 0x0007e80000100a00 */
[----:B------:R4:W-:Y:S04]  /*2fa20*/  STL.64 [R1+0x10c8], R190 ;  /* 0x0010c8be01007387 */ /* 0x0009e80000100a00 */
[----:B------:R1:W-:Y:S04]  /*2fa30*/  STL.64 [R1+0x2d60], R120 ;  /* 0x002d607801007387 */ /* 0x0003e80000100a00 */
[----:B------:R1:W-:Y:S04]  /*2fa40*/  STL.64 [R1+0x2d68], R122 ;  /* 0x002d687a01007387 */ /* 0x0003e80000100a00 */
[----:B------:R2:W-:Y:S04]  /*2fa50*/  STL.64 [R1+0x22a0], R116 ;  /* 0x0022a07401007387 */ /* 0x0005e80000100a00 */
[----:B------:R2:W-:Y:S04]  /*2fa60*/  STL.64 [R1+0x22a8], R118 ;  /* 0x0022a87601007387 */ /* 0x0005e80000100a00 */
[----:B-1----:R-:W4:Y:S04]  /*2fa70*/  LDL.LU.64 R200, [R1+0x1240] ;  /* 0x0012400001c87983 */ /* 0x002f280000300a00 */
[----:B------:R1:W-:Y:S04]  /*2fa80*/  STL.64 [R1+0x2df0], R112 ;  /* 0x002df07001007387 */ /* 0x0003e80000100a00 */
[----:B------:R1:W-:Y:S04]  /*2fa90*/  STL.64 [R1+0x2df8], R114 ;  /* 0x002df87201007387 */ /* 0x0003e80000100a00 */
[----:B--2---:R-:W2:Y:S04]  /*2faa0*/  LDL.LU.64 R202, [R1+0x1248] ;  /* 0x0012480001ca7983 */ /* 0x004ea80000300a00 */
[----:B------:R1:W-:Y:S04]  /*2fab0*/  STL.64 [R1+0x26d0], R108 ;  /* 0x0026d06c01007387 */ /* 0x0003e80000100a00 */
[----:B------:R1:W-:Y:S04]  /*2fac0*/  STL.64 [R1+0x26d8], R110 ;  /* 0x0026d86e01007387 */ /* 0x0003e80000100a00 */
[----:B------:R-:W2:Y:S04]  /*2fad0*/  LDL.LU.64 R196, [R1+0x11f0] ;  /* 0x0011f00001c47983 */ /* 0x000ea80000300a00 */
[----:B------:R-:W2:Y:S04]  /*2fae0*/  LDL.LU.64 R198, [R1+0x11f8] ;  /* 0x0011f80001c67983 */ /* 0x000ea80000300a00 */
[----:B---3--:R-:W3:Y:S01]  /*2faf0*/  LDL.LU.64 R188, [R1+0x11e0] ;  /* 0x0011e00001bc7983 */ /* 0x008ee20000300a00 */
[-C--:B------:R-:W-:Y:S03]  /*2fb00*/  HMMA.1688.F32.TF32 R100, R184, R128.reuse, R100 ;  /* 0x00000080b864723c */ /* 0x080fe60000081064 */
[----:B----4-:R-:W3:Y:S04]  /*2fb10*/  LDL.LU.64 R190, [R1+0x11e8] ;  /* 0x0011e80001be7983 */ /* 0x010ee80000300a00 */
[----:B------:R-:W4:Y:S04]  /*2fb20*/  LDL.LU.64 R120, [R1+0x11d0] ;  /* 0x0011d00001787983 */ /* 0x000f280000300a00 */
[----:B------:R-:W4:Y:S01]  /*2fb30*/  LDL.LU.64 R122, [R1+0x11d8] ;  /* 0x0011d800017a7983 */ /* 0x000f220000300a00 */
[-C--:B------:R-:W-:Y:S03]  /*2fb40*/  HMMA.1688.F32.TF32 R96, R156, R128.reuse, R96 ;  /* 0x000000809c60723c */ /* 0x080fe60000081060 */
[----:B------:R-:W3:Y:S04]  /*2fb50*/  LDL.LU.64 R116, [R1+0xf50] ;  /* 0x000f500001747983 */ /* 0x000ee80000300a00 */
[----:B------:R-:W3:Y:S01]  /*2fb60*/  LDL.LU.64 R118, [R1+0xf58] ;  /* 0x000f580001767983 */ /* 0x000ee20000300a00 */
[-C--:B------:R-:W-:Y:S03]  /*2fb70*/  HMMA.1688.F32.TF32 R92, R160, R128.reuse, R92 ;  /* 0x00000080a05c723c */ /* 0x080fe6000008105c */
[----:B------:R1:W-:Y:S04]  /*2fb80*/  STL.64 [R1+0x2e60], R100 ;  /* 0x002e606401007387 */ /* 0x0003e80000100a00 */
[----:B------:R1:W-:Y:S01]  /*2fb90*/  STL.64 [R1+0x2e68], R102 ;  /* 0x002e686601007387 */ /* 0x0003e20000100a00 */
[-C--:B------:R-:W-:Y:S03]  /*2fba0*/  HMMA.1688.F32.TF32 R88, R236, R128.reuse, R88 ;  /* 0x00000080ec58723c */ /* 0x080fe60000081058 */
[----:B-1----:R-:W4:Y:S04]  /*2fbb0*/  LDL.LU.64 R112, [R1+0xf40] ;  /* 0x000f400001707983 */ /* 0x002f280000300a00 */
[----:B------:R-:W4:Y:S04]  /*2fbc0*/  LDL.LU.64 R114, [R1+0xf48] ;  /* 0x000f480001727983 */ /* 0x000f280000300a00 */
[----:B------:R-:W-:Y:S04]  /*2fbd0*/  STL.64 [R1+0x2a50], R96 ;  /* 0x002a506001007387 */ /* 0x000fe80000100a00 */
[----:B------:R-:W-:Y:S04]  /*2fbe0*/  STL.64 [R1+0x2a58], R98 ;  /* 0x002a586201007387 */ /* 0x000fe80000100a00 */
[----:B------:R-:W4:Y:S04]  /*2fbf0*/  LDL.LU.64 R108, [R1+0xe60] ;  /* 0x000e6000016c7983 */ /* 0x000f280000300a00 */
[----:B------:R-:W-:Y:S04]  /*2fc00*/  STL.64 [R1+0x2eb0], R92 ;  /* 0x002eb05c01007387 */ /* 0x000fe80000100a00 */
[----:B------:R-:W-:Y:S04]  /*2fc10*/  STL.64 [R1+0x2eb8], R94 ;  /* 0x002eb85e01007387 */ /* 0x000fe80000100a00 */
[----:B------:R-:W4:Y:S04]  /*2fc20*/  LDL.LU.64 R110, [R1+0xe68] ;  /* 0x000e6800016e7983 */ /* 0x000f280000300a00 */
[----:B------:R-:W-:Y:S04]  /*2fc30*/  STL.64 [R1+0x2ac0], R88 ;  /* 0x002ac05801007387 */ /* 0x000fe80000100a00 */
[----:B------:R1:W-:Y:S04]  /*2fc40*/  STL.64 [R1+0x2ac8], R90 ;  /* 0x002ac85a01007387 */ /* 0x0003e80000100a00 */
[----:B------:R-:W4:Y:S04]  /*2fc50*/  LDL.LU.64 R100, [R1+0xe30] ;  /* 0x000e300001647983 */ /* 0x000f280000300a00 */
[----:B------:R-:W4:Y:S01]  /*2fc60*/  LDL.LU.64 R102, [R1+0xe38] ;  /* 0x000e380001667983 */ /* 0x000f220000300a00 */
[----:B-1----:R-:W-:-:S15]  /*2fc70*/  HMMA.1688.F32.TF32 R88, R244, R128, R104 ;  /* 0x00000080f458723c */ /* 0x002fde0000081068 */
[----:B------:R-:W-:-:S04]  /*2fc80*/  NOP ;  /* 0x0000000000007918 */ /* 0x000fc80000000000 */
[----:B------:R-:W-:Y:S04]  /*2fc90*/  STL.64 [R1+0x2ee0], R88 ;  /* 0x002ee05801007387 */ /* 0x000fe80000100a00 */
[----:B------:R2:W-:Y:S04]  /*2fca0*/  STL.64 [R1+0x2ee8], R90 ;  /* 0x002ee85a01007387 */ /* 0x0005e80000100a00 */
[----:B------:R-:W4:Y:S04]  /*2fcb0*/  LDL.LU.64 R96, [R1+0xc30] ;  /* 0x000c300001607983 */ /* 0x000f280000300a00 */
[----:B------:R-:W4:Y:S04]  /*2fcc0*/  LDL.LU.64 R98, [R1+0xc38] ;  /* 0x000c380001627983 */ /* 0x000f280000300a00 */
[----:B------:R-:W4:Y:S04]  /*2fcd0*/  LDL.LU.64 R92, [R1+0x3a0] ;  /* 0x0003a000015c7983 */ /* 0x000f280000300a00 */
[----:B------:R-:W4:Y:S01]  /*2fce0*/  LDL.LU.64 R94, [R1+0x3a8] ;  /* 0x0003a800015e7983 */ /* 0x000f220000300a00 */
[----:B--2---:R-:W-:-:S15]  /*2fcf0*/  HMMA.1688.F32.TF32 R88, R132, R124, R200 ;  /* 0x0000007c8458723c */ /* 0x004fde00000810c8 */
[----:B------:R-:W-:-:S04]  /*2fd00*/  NOP ;  /* 0x0000000000007918 */ /* 0x000fc80000000000 */
[----:B------:R-:W-:Y:S02]  /*2fd10*/  IMAD.MOV.U32 R131, RZ, RZ, R88 ;  /* 0x000000ffff837224 */ /* 0x000fe400078e0058 */
[----:B------:R-:W-:Y:S02]  /*2fd20*/  IMAD.MOV.U32 R252, RZ, RZ, R89 ;  /* 0x000000fffffc7224 */ /* 0x000fe400078e0059 */
[----:B------:R-:W-:Y:S01]  /*2fd30*/  IMAD.MOV.U32 R3, RZ, RZ, R90 ;  /* 0x000000ffff037224 */ /* 0x000fe200078e005a */
[----:B------:R-:W2:Y:S01]  /*2fd40*/  LDL.LU.64 R88, [R1+0x270] ;  /* 0x0002700001587983 */ /* 0x000ea20000300a00 */
[----:B------:R-:W-:-:S03]  /*2fd50*/  IMAD.MOV.U32 R2, RZ, RZ, R91 ;  /* 0x000000ffff027224 */ /* 0x000fc600078e005b */
[----:B------:R-:W2:Y:S04]  /*2fd60*/  LDL.LU.64 R90, [R1+0x278] ;  /* 0x00027800015a7983 */ /* 0x000ea80000300a00 */
[----:B------:R-:W-:Y:S04]  /*2fd70*/  STL [R1+0x4884], R2 ;  /* 0x0048840201007387 */ /* 0x000fe80000100800 */
[----:B------:R-:W-:Y:S04]  /*2fd80*/  STL [R1+0x4880], R3 ;  /* 0x0048800301007387 */ /* 0x000fe80000100800 */
[----:B------:R-:W-:Y:S01]  /*2fd90*/  STL [R1+0x487c], R252 ;  /* 0x00487cfc01007387 */ /* 0x000fe20000100800 */
[-C--:B---3--:R-:W-:Y:S03]  /*2fda0*/  HMMA.1688.F32.TF32 R104, R140, R124.reuse, R188 ;  /* 0x0000007c8c68723c */ /* 0x088fe600000810bc */
[----:B------:R1:W-:Y:S05]  /*2fdb0*/  STL [R1+0x4878], R131 ;  /* 0x0048788301007387 */ /* 0x0003ea0000100800 */
[-C--:B----4-:R-:W-:Y:S08]  /*2fdc0*/  HMMA.1688.F32.TF32 R120, R144, R124.reuse, R120 ;  /* 0x0000007c9078723c */ /* 0x090ff00000081078 */
[----:B-1----:R-:W-:-:S15]  /*2fdd0*/  HMMA.1688.F32.TF32 R128, R136, R124, R196 ;  /* 0x0000007c8880723c */ /* 0x002fde00000810c4 */
[----:B------:R-:W-:-:S04]  /*2fde0*/  NOP ;  /* 0x0000000000007918 */ /* 0x000fc80000000000 */
[----:B------:R-:W-:Y:S04]  /*2fdf0*/  STL.64 [R1+0x2ad0], R128 ;  /* 0x002ad08001007387 */ /* 0x000fe80000100a00 */
[----:B------:R-:W-:Y:S04]  /*2fe00*/  STL.64 [R1+0x2ad8], R130 ;  /* 0x002ad88201007387 */ /* 0x000fe80000100a00 */
[----:B------:R-:W-:Y:S04]  /*2fe10*/  STL.64 [R1+0x1020], R104 ;  /* 0x0010206801007387 */ /* 0x000fe80000100a00 */
[----:B------:R1:W-:Y:S04]  /*2fe20*/  STL.64 [R1+0x1028], R106 ;  /* 0x0010286a01007387 */ /* 0x0003e80000100a00 */
[----:B------:R-:W-:Y:S04]  /*2fe30*/  STL.64 [R1+0x2b90], R120 ;  /* 0x002b907801007387 */ /* 0x000fe80000100a00 */
[----:B------:R-:W-:Y:S04]  /*2fe40*/  STL.64 [R1+0x2b98], R122 ;  /* 0x002b987a01007387 */ /* 0x000fe80000100a00 */
[----:B------:R-:W3:Y:S01]  /*2fe50*/  LDSM.16.M88.4 R120, [R192+UR17+0x1000] ;  /* 0x00100011c078783b */ /* 0x000ee20008000200 */
[-C--:B------:R-:W-:Y:S08]  /*2fe60*/  HMMA.1688.F32.TF32 R116, R148, R124.reuse, R116 ;  /* 0x0000007c9474723c */ /* 0x080ff00000081074 */
[-C--:B-1----:R-:W-:Y:S11]  /*2fe70*/  HMMA.1688.F32.TF32 R104, R152, R124.reuse, R112 ;  /* 0x0000007c9868723c */ /* 0x082ff60000081070 */
[----:B------:R-:W-:Y:S04]  /*2fe80*/  STL.64 [R1+0x1040], R116 ;  /* 0x0010407401007387 */ /* 0x000fe80000100a00 */
[----:B------:R-:W-:Y:S01]  /*2fe90*/  STL.64 [R1+0x1048], R118 ;  /* 0x0010487601007387 */ /* 0x000fe20000100a00 */
[-C--:B------:R-:W-:Y:S03]  /*2fea0*/  HMMA.1688.F32.TF32 R100, R168, R124.reuse, R100 ;  /* 0x0000007ca864723c */ /* 0x080fe60000081064 */
[----:B------:R-:W1:Y:S05]  /*2feb0*/  LDSM.16.M88.4 R116, [R192+UR17+0x1800] ;  /* 0x00180011c074783b */ /* 0x000e6a0008000200 */
[-C--:B------:R-:W-:Y:S01]  /*2fec0*/  HMMA.1688.F32.TF32 R96, R172, R124.reuse, R96 ;  /* 0x0000007cac60723c */ /* 0x080fe20000081060 */
[----:B---3--:R-:W-:Y:S04]  /*2fed0*/  STL [R1+0x4888], R123 ;  /* 0x0048887b01007387 */ /* 0x008fe80000100800 */
[----:B------:R-:W-:Y:S04]  /*2fee0*/  STL.64 [R1+0x2c50], R104 ;  /* 0x002c506801007387 */ /* 0x000fe80000100a00 */
[----:B------:R3:W-:Y:S01]  /*2fef0*/  STL.64 [R1+0x2c58], R106 ;  /* 0x002c586a01007387 */ /* 0x0007e20000100a00 */
[-C--:B------:R-:W-:Y:S08]  /*2ff00*/  HMMA.1688.F32.TF32 R92, R176, R124.reuse, R92 ;  /* 0x0000007cb05c723c */ /* 0x080ff0000008105c */
[----:B---3--:R-:W-:-:S15]  /*2ff10*/  HMMA.1688.F32.TF32 R104, R164, R124, R108 ;  /* 0x0000007ca468723c */ /* 0x008fde000008106c */
[----:B------:R-:W-:-:S04]  /*2ff20*/  NOP ;  /* 0x0000000000007918 */ /* 0x000fc80000000000 */
[----:B------:R3:W-:Y:S04]  /*2ff30*/  STL.64 [R1+0x1030], R104 ;  /* 0x0010306801007387 */ /* 0x0007e80000100a00 */
[----:B------:R4:W-:Y:S04]  /*2ff40*/  STL.64 [R1+0x1038], R106 ;  /* 0x0010386a01007387 */ /* 0x0009e80000100a00 */
[----:B------:R1:W-:Y:S04]  /*2ff50*/  STL.64 [R1+0x2d10], R100 ;  /* 0x002d106401007387 */ /* 0x0003e80000100a00 */
[----:B------:R1:W-:Y:S04]  /*2ff60*/  STL.64 [R1+0x2d18], R102 ;  /* 0x002d186601007387 */ /* 0x0003e80000100a00 */
[----:B------:R1:W-:Y:S04]  /*2ff70*/  STL.64 [R1+0x20d0], R96 ;  /* 0x0020d06001007387 */ /* 0x0003e80000100a00 */
[----:B------:R1:W-:Y:S04]  /*2ff80*/  STL.64 [R1+0x20d8], R98 ;  /* 0x0020d86201007387 */ /* 0x0003e80000100a00 */
[----:B------:R-:W4:Y:S04]  /*2ff90*/  LDL.LU.64 R128, [R1+0x1340] ;  /* 0x0013400001807983 */ /* 0x000f280000300a00 */
[----:B------:R1:W-:Y:S04]  /*2ffa0*/  STL.64 [R1+0x2db0], R92 ;  /* 0x002db05c01007387 */ /* 0x0003e80000100a00 */
[----:B------:R1:W-:Y:S04]  /*2ffb0*/  STL.64 [R1+0x2db8], R94 ;  /* 0x002db85e01007387 */ /* 0x0003e80000100a00 */
[----:B------:R-:W4:Y:S01]  /*2ffc0*/  LDL.LU.64 R130, [R1+0x1348] ;  /* 0x0013480001827983 */ /* 0x000f220000300a00 */
[-C--:B------:R-:W-:Y:S08]  /*2ffd0*/  HMMA.1688.F32.TF32 R76, R184, R124.reuse, R76 ;  /* 0x0000007cb84c723c */ /* 0x080ff0000008104c */
[-C--:B------:R-:W-:Y:S08]  /*2ffe0*/  HMMA.1688.F32.TF32 R68, R156, R124.reuse, R68 ;  /* 0x0000007c9c44723c */ /* 0x080ff00000081044 */
[-C--:B------:R-:W-:Y:S08]  /*2fff0*/  HMMA.1688.F32.TF32 R60, R160, R124.reuse, R60 ;  /* 0x0000007ca03c723c */ /* 0x080ff0000008103c */
[-C--:B------:R-:W-:Y:S08]  /*30000*/  HMMA.1688.F32.TF32 R188, R236, R124.reuse, R52 ;  /* 0x0000007cecbc723c */ /* 0x080ff00000081034 */
[----:B--2---:R-:W-:-:S15]  /*30010*/  HMMA.1688.F32.TF32 R88, R180, R124, R88 ;  /* 0x0000007cb458723c */ /* 0x004fde0000081058 */
[----:B------:R-:W-:-:S04]  /*30020*/  NOP ;  /* 0x0000000000007918 */ /* 0x000fc80000000000 */
[----:B------:R2:W-:Y:S04]  /*30030*/  STL.64 [R1+0x2560], R88 ;  /* 0x0025605801007387 */ /* 0x0005e80000100a00 */
[----:B------:R1:W-:Y:S04]  /*30040*/  STL.64 [R1+0x2568], R90 ;  /* 0x0025685a01007387 */ /* 0x0003e80000100a00 */
[----:B------:R-:W4:Y:S04]  /*30050*/  LDL.LU.64 R112, [R1+0x1330] ;  /* 0x0013300001707983 */ /* 0x000f280000300a00 */
[----:B------:R-:W4:Y:S04]  /*30060*/  LDL.LU.64 R114, [R1+0x1338] ;  /* 0x0013380001727983 */ /* 0x000f280000300a00 */
[----:B------:R-:W4:Y:S04]  /*30070*/  LDL.LU.64 R108, [R1+0x12d0] ;  /* 0x0012d000016c7983 */ /* 0x000f280000300a00 */
[----:B------:R-:W4:Y:S04]  /*30080*/  LDL.LU.64 R110, [R1+0x12d8] ;  /* 0x0012d800016e7983 */ /* 0x000f280000300a00 */
[----:B---3--:R-:W3:Y:S04]  /*30090*/  LDL.LU.64 R104, [R1+0x12a0] ;  /* 0x0012a00001687983 */ /* 0x008ee80000300a00 */
[----:B----4-:R-:W3:Y:S04]  /*300a0*/  LDL.LU.64 R106, [R1+0x12a8] ;  /* 0x0012a800016a7983 */ /* 0x010ee80000300a00 */
[----:B-1----:R-:W4:Y:S04]  /*300b0*/  LDL.LU.64 R100, [R1+0x10d0] ;  /* 0x0010d00001647983 */ /* 0x002f280000300a00 */
[----:B------:R-:W4:Y:S04]  /*300c0*/  LDL.LU.64 R102, [R1+0x10d8] ;  /* 0x0010d80001667983 */ /* 0x000f280000300a00 */
[----:B------:R-:W4:Y:S04]  /*300d0*/  LDL.LU.64 R96, [R1+0x1090] ;  /* 0x0010900001607983 */ /* 0x000f280000300a00 */
[----:B------:R-:W4:Y:S04]  /*300e0*/  LDL.LU.64 R98, [R1+0x1098] ;  /* 0x0010980001627983 */ /* 0x000f280000300a00 */
[----:B------:R-:W4:Y:S04]  /*300f0*/  LDL.LU.64 R92, [R1+0xe70] ;  /* 0x000e7000015c7983 */ /* 0x000f280000300a00 */
[----:B------:R-:W4:Y:S04]  /*30100*/  LDL.LU.64 R94, [R1+0xe78] ;  /* 0x000e7800015e7983 */ /* 0x000f280000300a00 */
[----:B------:R1:W-:Y:S04]  /*30110*/  STL.64 [R1+0x2e30], R76 ;  /* 0x002e304c01007387 */ /* 0x0003e80000100a00 */
[----:B------:R1:W-:Y:S04]  /*30120*/  STL.64 [R1+0x2e38], R78 ;  /* 0x002e384e01007387 */ /* 0x0003e80000100a00 */
[----:B--2---:R-:W2:Y:S04]  /*30130*/  LDL.LU.64 R88, [R1+0xe10] ;  /* 0x000e100001587983 */ /* 0x004ea80000300a00 */
[----:B------:R-:W2:Y:S04]  /*30140*/  LDL.LU.64 R90, [R1+0xe18] ;  /* 0x000e1800015a7983 */ /* 0x000ea80000300a00 */
[----:B------:R1:W-:Y:S04]  /*30150*/  STL.64 [R1+0x2940], R68 ;  /* 0x0029404401007387 */ /* 0x0003e80000100a00 */
[----:B------:R1:W-:Y:S04]  /*30160*/  STL.64 [R1+0x2948], R70 ;  /* 0x0029484601007387 */ /* 0x0003e80000100a00 */
[----:B-1----:R-:W2:Y:S04]  /*30170*/  LDL.LU.64 R76, [R1+0xc20] ;  /* 0x000c2000014c7983 */ /* 0x002ea80000300a00 */
[----:B------:R-:W2:Y:S04]  /*30180*/  LDL.LU.64 R78, [R1+0xc28] ;  /* 0x000c2800014e7983 */ /* 0x000ea80000300a00 */
[----:B------:R-:W-:Y:S04]  /*30190*/  STL.64 [R1+0x2ea0], R60 ;  /* 0x002ea03c01007387 */ /* 0x000fe80000100a00 */
[----:B------:R1:W-:Y:S04]  /*301a0*/  STL.64 [R1+0x2ea8], R62 ;  /* 0x002ea83e01007387 */ /* 0x0003e80000100a00 */
[----:B------:R-:W2:Y:S04]  /*301b0*/  LDL.LU.64 R68, [R1+0x390] ;  /* 0x0003900001447983 */ /* 0x000ea80000300a00 */
[----:B------:R-:W2:Y:S04]  /*301c0*/  LDL.LU.64 R70, [R1+0x398] ;  /* 0x0003980001467983 */ /* 0x000ea80000300a00 */
[----:B------:R-:W2:Y:S04]  /*301d0*/  LDL.LU.64 R52, [R1+0x220] ;  /* 0x0002200001347983 */ /* 0x000ea80000300a00 */
[----:B------:R-:W-:Y:S04]  /*301e0*/  STL.64 [R1+0x2a60], R188 ;  /* 0x002a60bc01007387 */ /* 0x000fe80000100a00 */
[----:B------:R-:W-:Y:S04]  /*301f0*/  STL.64 [R1+0x2a68], R190 ;  /* 0x002a68be01007387 */ /* 0x000fe80000100a00 */
[----:B------:R-:W2:Y:S01]  /*30200*/  LDL.LU.64 R54, [R1+0x228] ;  /* 0x0002280001367983 */ /* 0x000ea20000300a00 */
[----:B-1----:R-:W-:-:S15]  /*30210*/  HMMA.1688.F32.TF32 R60, R244, R124, R80 ;  /* 0x0000007cf43c723c */ /* 0x002fde0000081050 */
[----:B------:R-:W-:-:S04]  /*30220*/  NOP ;  /* 0x0000000000007918 */ /* 0x000fc80000000000 */
[----:B------:R-:W-:Y:S04]  /*30230*/  STL.64 [R1+0x2ed0], R60 ;  /* 0x002ed03c01007387 */ /* 0x000fe80000100a00 */
[----:B------:R1:W-:Y:S02]  /*30240*/  STL.64 [R1+0x2ed8], R62 ;  /* 0x002ed83e01007387 */ /* 0x0003e40000100a00 */
[----:B-1----:R-:W-:-:S15]  /*30250*/  HMMA.1688.F32.TF32 R60, R132, R120, R128 ;  /* 0x00000078843c723c */ /* 0x002fde0000081080 */
[----:B------:R-:W-:-:S04]  /*30260*/  NOP ;  /* 0x0000000000007918 */ /* 0x000fc80000000000 */
[----:B------:R-:W-:Y:S02]  /*30270*/  IMAD.MOV.U32 R131, RZ, RZ, R60 ;  /* 0x000000ffff837224 */ /* 0x000fe400078e003c */
[----:B------:R-:W-:Y:S02]  /*30280*/  IMAD.MOV.U32 R126, RZ, RZ, R61 ;  /* 0x000000ffff7e7224 */ /* 0x000fe400078e003d */
[----:B------:R-:W-:Y:S02]  /*30290*/  IMAD.MOV.U32 R127, RZ, RZ, R62 ;  /* 0x000000ffff7f7224 */ /* 0x000fe400078e003e */
[----:B------:R-:W-:Y:S01]  /*302a0*/  IMAD.MOV.U32 R130, RZ, RZ, R63 ;  /* 0x000000ffff827224 */ /* 0x000fe200078e003f */
[-C--:B------:R-:W-:Y:S01]  /*302b0*/  HMMA.1688.F32.TF32 R80, R136, R120.reuse, R112 ;  /* 0x000000788850723c */ /* 0x080fe20000081070 */
[----:B------:R-:W1:Y:S07]  /*302c0*/  LDSM.16.M88.4 R112, [R192+UR17+0x2000] ;  /* 0x00200011c070783b */ /* 0x000e6e0008000200 */
[-C--:B------:R-:W-:Y:S08]  /*302d0*/  HMMA.1688.F32.TF32 R108, R140, R120.reuse, R108 ;  /* 0x000000788c6c723c */ /* 0x080ff0000008106c */
[-C--:B---3--:R-:W-:Y:S01]  /*302e0*/  HMMA.1688.F32.TF32 R60, R144, R120.reuse, R104 ;  /* 0x00000078903c723c */ /* 0x088fe20000081068 */
[----:B------:R-:W-:Y:S04]  /*302f0*/  LDSM.16.M88.4 R104, [R192+UR17+0x3000] ;  /* 0x00300011c068783b */ /* 0x000fe80008000200 */
[----:B------:R-:W-:Y:S04]  /*30300*/  STL.64 [R1+0x2a70], R80 ;  /* 0x002a705001007387 */ /* 0x000fe80000100a00 */
[----:B------:R4:W-:Y:S02]  /*30310*/  STL.64 [R1+0x2a78], R82 ;  /* 0x002a785201007387 */ /* 0x0009e40000100a00 */
[-C--:B----4-:R-:W-:Y:S02]  /*30320*/  HMMA.1688.F32.TF32 R80, R148, R120.reuse, R100 ;  /* 0x000000789450723c */ /* 0x090fe40000081064 */
[----:B------:R-:W-:Y:S04]  /*30330*/  STL.64 [R1+0xfc0], R108 ;  /* 0x000fc06c01007387 */ /* 0x000fe80000100a00 */
[----:B------:R-:W-:Y:S02]  /*30340*/  STL.64 [R1+0xfc8], R110 ;  /* 0x000fc86e01007387 */ /* 0x000fe40000100a00 */
[-C--:B------:R-:W-:Y:S02]  /*30350*/  HMMA.1688.F32.TF32 R96, R152, R120.reuse, R96 ;  /* 0x000000789860723c */ /* 0x080fe40000081060 */
[----:B------:R-:W-:Y:S04]  /*30360*/  STL.64 [R1+0x2b40], R60 ;  /* 0x002b403c01007387 */ /* 0x000fe80000100a00 */
[----:B------:R3:W-:Y:S02]  /*30370*/  STL.64 [R1+0x2b48], R62 ;  /* 0x002b483e01007387 */ /* 0x0007e40000100a00 */
[-C--:B--2---:R-:W-:Y:S03]  /*30380*/  HMMA.1688.F32.TF32 R76, R172, R120.reuse, R76 ;  /* 0x00000078ac4c723c */ /* 0x084fe6000008104c */
[----:B------:R-:W-:Y:S04]  /*30390*/  STL.64 [R1+0xfd0], R80 ;  /* 0x000fd05001007387 */ /* 0x000fe80000100a00 */
[----:B------:R2:W-:Y:S01]  /*303a0*/  STL.64 [R1+0xfd8], R82 ;  /* 0x000fd85201007387 */ /* 0x0005e20000100a00 */
[-C--:B---3--:R-:W-:Y:S03]  /*303b0*/  HMMA.1688.F32.TF32 R60, R164, R120.reuse, R92 ;  /* 0x00000078a43c723c */ /* 0x088fe6000008105c */
[----:B------:R-:W3:Y:S05]  /*303c0*/  LDSM.16.M88.4 R108, [R192+UR17+0x2800] ;  /* 0x00280011c06c783b */ /* 0x000eea0008000200 */
[-C--:B--2---:R-:W-:Y:S01]  /*303d0*/  HMMA.1688.F32.TF32 R80, R168, R120.reuse, R88 ;  /* 0x00000078a850723c */ /* 0x084fe20000081058 */
[----:B------:R-:W-:Y:S04]  /*303e0*/  STL.64 [R1+0x2c00], R96 ;  /* 0x002c006001007387 */ /* 0x000fe80000100a00 */
[----:B------:R-:W-:Y:S06]  /*303f0*/  STL.64 [R1+0x2c08], R98 ;  /* 0x002c086201007387 */ /* 0x000fec0000100a00 */
[----:B------:R-:W-:Y:S04]  /*30400*/  STL.64 [R1+0xff0], R60 ;  /* 0x000ff03c01007387 */ /* 0x000fe80000100a00 */
[----:B------:R2:W-:Y:S04]  /*30410*/  STL.64 [R1+0xff8], R62 ;  /* 0x000ff83e01007387 */ /* 0x0005e80000100a00 */
[----:B------:R-:W-:Y:S04]  /*30420*/  STL.64 [R1+0x2cc0], R80 ;  /* 0x002cc05001007387 */ /* 0x000fe80000100a00 */
[----:B------:R-:W-:Y:S01]  /*30430*/  STL.64 [R1+0x2cc8], R82 ;  /* 0x002cc85201007387 */ /* 0x000fe20000100a00 */
[-C--:B--2---:R-:W-:Y:S03]  /*30440*/  HMMA.1688.F32.TF32 R60, R176, R120.reuse, R68 ;  /* 0x00000078b03c723c */ /* 0x084fe60000081044 */
[----:B------:R-:W2:Y:S04]  /*30450*/  LDL.LU.64 R92, [R1+0x1390] ;  /* 0x00139000015c7983 */ /* 0x000ea80000300a00 */
[----:B------:R-:W-:Y:S04]  /*30460*/  STL.64 [R1+0xfe0], R76 ;  /* 0x000fe04c01007387 */ /* 0x000fe80000100a00 */
[----:B------:R-:W-:Y:S04]  /*30470*/  STL.64 [R1+0xfe8], R78 ;  /* 0x000fe84e01007387 */ /* 0x000fe80000100a00 */
[----:B------:R-:W2:Y:S01]  /*30480*/  LDL.LU.64 R94, [R1+0x1398] ;  /* 0x00139800015e7983 */ /* 0x000ea20000300a00 */
[-C--:B------:R-:W-:Y:S03]  /*30490*/  HMMA.1688.F32.TF32 R52, R180, R120.reuse, R52 ;  /* 0x00000078b434723c */ /* 0x080fe60000081034 */
[----:B------:R4:W-:Y:S04]  /*304a0*/  STL.64 [R1+0x2d70], R60 ;  /* 0x002d703c01007387 */ /* 0x0009e80000100a00 */
[----:B------:R1:W-:Y:S04]  /*304b0*/  STL.64 [R1+0x2d78], R62 ;  /* 0x002d783e01007387 */ /* 0x0003e80000100a00 */
[----:B------:R-:W3:Y:S04]  /*304c0*/  LDL.LU.64 R68, [R1+0x1380] ;  /* 0x0013800001447983 */ /* 0x000ee80000300a00 */
[----:B------:R-:W3:Y:S04]  /*304d0*/  LDL.LU.64 R70, [R1+0x1388] ;  /* 0x0013880001467983 */ /* 0x000ee80000300a00 */
[----:B------:R1:W-:Y:S04]  /*304e0*/  STL.64 [R1+0x2290], R52 ;  /* 0x0022903401007387 */ /* 0x0003e80000100a00 */
[----:B------:R1:W-:Y:S04]  /*304f0*/  STL.64 [R1+0x2298], R54 ;  /* 0x0022983601007387 */ /* 0x0003e80000100a00 */
[----:B------:R-:W3:Y:S04]  /*30500*/  LDL.LU.64 R88, [R1+0x1370] ;  /* 0x0013700001587983 */ /* 0x000ee80000300a00 */
[----:B------:R-:W3:Y:S04]  /*30510*/  LDL.LU.64 R90, [R1+0x1378] ;  /* 0x00137800015a7983 */ /* 0x000ee80000300a00 */
[----:B----4-:R-:W4:Y:S04]  /*30520*/  LDL.LU.64 R60, [R1+0x1320] ;  /* 0x00132000013c7983 */ /* 0x010f280000300a00 */
[----:B-1----:R-:W4:Y:S04]  /*30530*/  LDL.LU.64 R62, [R1+0x1328] ;  /* 0x00132800013e7983 */ /* 0x002f280000300a00 */
[----:B------:R-:W4:Y:S04]  /*30540*/  LDL.LU.64 R52, [R1+0x1130] ;  /* 0x0011300001347983 */ /* 0x000f280000300a00 */
[----:B------:R-:W4:Y:S01]  /*30550*/  LDL.LU.64 R54, [R1+0x1138] ;  /* 0x0011380001367983 */ /* 0x000f220000300a00 */
[-C--:B------:R-:W-:Y:S03]  /*30560*/  HMMA.1688.F32.TF32 R96, R156, R120.reuse, R64 ;  /* 0x000000789c60723c */ /* 0x080fe60000081040 */
[----:B------:R-:W4:Y:S04]  /*30570*/  LDL.LU.64 R80, [R1+0x1080] ;  /* 0x0010800001507983 */ /* 0x000f280000300a00 */
[----:B------:R-:W4:Y:S01]  /*30580*/  LDL.LU.64 R82, [R1+0x1088] ;  /* 0x0010880001527983 */ /* 0x000f220000300a00 */
[-C--:B------:R-:W-:Y:S03]  /*30590*/  HMMA.1688.F32.TF32 R64, R236, R120.reuse, R48 ;  /* 0x00000078ec40723c */ /* 0x080fe60000081030 */
[----:B------:R-:W4:Y:S04]  /*305a0*/  LDL.LU.64 R76, [R1+0xe80] ;  /* 0x000e8000014c7983 */ /* 0x000f280000300a00 */
[----:B------:R-:W4:Y:S01]  /*305b0*/  LDL.LU.64 R78, [R1+0xe88] ;  /* 0x000e8800014e7983 */ /* 0x000f220000300a00 */
[-C--:B------:R-:W-:Y:S08]  /*305c0*/  HMMA.1688.F32.TF32 R100, R184, R120.reuse, R72 ;  /* 0x00000078b864723c */ /* 0x080ff00000081048 */
[-C--:B------:R-:W-:Y:S08]  /*305d0*/  HMMA.1688.F32.TF32 R72, R160, R120.reuse, R56 ;  /* 0x00000078a048723c */ /* 0x080ff00000081038 */
[----:B------:R-:W-:Y:S03]  /*305e0*/  HMMA.1688.F32.TF32 R56, R244, R120, R84 ;  /* 0x00000078f438723c */ /* 0x000fe60000081054 */
[----:B------:R-:W-:Y:S04]  /*305f0*/  STL.64 [R1+0x2e00], R100 ;  /* 0x002e006401007387 */ /* 0x000fe80000100a00 */
[----:B------:R-:W-:Y:S04]  /*30600*/  STL.64 [R1+0x2e08], R102 ;  /* 0x002e086601007387 */ /* 0x000fe80000100a00 */
[----:B------:R-:W-:Y:S04]  /*30610*/  STL.64 [R1+0x2260], R96 ;  /* 0x0022606001007387 */ /* 0x000fe80000100a00 */
[----:B------:R-:W-:Y:S04]  /*30620*/  STL.64 [R1+0x2268], R98 ;  /* 0x0022686201007387 */ /* 0x000fe80000100a00 */
[----:B------:R-:W-:Y:S04]  /*30630*/  STL.64 [R1+0x2e80], R72 ;  /* 0x002e804801007387 */ /* 0x000fe80000100a00 */
[----:B------:R-:W-:Y:S04]  /*30640*/  STL.64 [R1+0x2e88], R74 ;  /* 0x002e884a01007387 */ /* 0x000fe80000100a00 */
[----:B------:R1:W-:Y:S04]  /*30650*/  STL.64 [R1+0x2250], R64 ;  /* 0x0022504001007387 */ /* 0x0003e80000100a00 */
[----:B------:R1:W-:Y:S04]  /*30660*/  STL.64 [R1+0x2258], R66 ;  /* 0x0022584201007387 */ /* 0x0003e80000100a00 */
[----:B------:R-:W-:Y:S04]  /*30670*/  STL.64 [R1+0x2ec0], R56 ;  /* 0x002ec03801007387 */ /* 0x000fe80000100a00 */
[----:B------:R-:W-:Y:S01]  /*30680*/  STL.64 [R1+0x2ec8], R58 ;  /* 0x002ec83a01007387 */ /* 0x000fe20000100a00 */
[-C--:B--2---:R-:W-:Y:S03]  /*30690*/  HMMA.1688.F32.TF32 R48, R132, R116.reuse, R92 ;  /* 0x000000748430723c */ /* 0x084fe6000008105c */
[----:B------:R-:W2:Y:S04]  /*306a0*/  LDSM.16.M88.4 R100, [R192+UR17+0x3800] ;  /* 0x00380011c064783b */ /* 0x000ea80008000200 */
[----:B------:R-:W1:Y:S01]  /*306b0*/  LDSM.16.M88.4 R96, [R192+UR17+0x4000] ;  /* 0x00400011c060783b */ /* 0x000e620008000200 */
[----:B------:R-:W-:Y:S03]  /*306c0*/  HMMA.1688.F32.TF32 R84, R160, R116, R248 ;  /* 0x00000074a054723c */ /* 0x000fe600000810f8 */
[----:B------:R-:W1:Y:S08]  /*306d0*/  LDSM.16.M88.4 R92, [R192+UR17+0x4800] ;  /* 0x00480011c05c783b */ /* 0x000e700008000200 */
[----:B------:R-:W-:-:S02]  /*306e0*/  IMAD.MOV.U32 R123, RZ, RZ, R48 ;  /* 0x000000ffff7b7224 */ /* 0x000fc400078e0030 */
[----:B------:R-:W-:Y:S02]  /*306f0*/  IMAD.MOV.U32 R2, RZ, RZ, R49 ;  /* 0x000000ffff027224 */ /* 0x000fe400078e0031 */
[----:B------:R-:W-:Y:S02]  /*30700*/  IMAD.MOV.U32 R3, RZ, RZ, R50 ;  /* 0x000000ffff037224 */ /* 0x000fe400078e0032 */
[----:B------:R-:W-:Y:S02]  /*30710*/  IMAD.MOV.U32 R252, RZ, RZ, R51 ;  /* 0x000000fffffc7224 */ /* 0x000fe400078e0033 */
[----:B---3--:R-:W-:Y:S01]  /*30720*/  HMMA.1688.F32.TF32 R48, R136, R116, R68 ;  /* 0x000000748830723c */ /* 0x008fe20000081044 */
[----:B------:R-:W3:Y:S04]  /*30730*/  LDL.LU.64 R68, [R1+0xe00] ;  /* 0x000e000001447983 */ /* 0x000ee80000300a00 */
[----:B------:R-:W3:-:S14]  /*30740*/  LDL.LU.64 R70, [R1+0xe08] ;  /* 0x000e080001467983 */ /* 0x000edc0000300a00 */
[----:B------:R-:W-:Y:S04]  /*30750*/  STL.64 [R1+0x2270], R48 ;  /* 0x0022703001007387 */ /* 0x000fe80000100a00 */
[----:B------:R2:W-:Y:S04]  /*30760*/  STL.64 [R1+0x2278], R50 ;  /* 0x0022783201007387 */ /* 0x0005e80000100a00 */
[----:B-1----:R-:W3:Y:S04]  /*30770*/  LDL.LU.64 R64, [R1+0xc50] ;  /* 0x000c500001407983 */ /* 0x002ee80000300a00 */
[----:B------:R-:W3:Y:S01]  /*30780*/  LDL.LU.64 R66, [R1+0xc58] ;  /* 0x000c580001427983 */ /* 0x000ee20000300a00 */
[----:B--2---:R-:W-:Y:S03]  /*30790*/  HMMA.1688.F32.TF32 R48, R140, R116, R88 ;  /* 0x000000748c30723c */ /* 0x004fe60000081058 */
[----:B------:R-:W1:-:S15]  /*307a0*/  LDSM.16.M88.4 R88, [R192+UR17+0x5000] ;  /* 0x00500011c058783b */ /* 0x000e5e0008000200 */
[----:B------:R-:W-:Y:S01]  /*307b0*/  NOP ;  /* 0x0000000000007918 */ /* 0x000fe20000000000 */
[----:B------:R-:W-:Y:S04]  /*307c0*/  STL.64 [R1+0xe50], R48 ;  /* 0x000e503001007387 */ /* 0x000fe80000100a00 */
[----:B------:R4:W-:Y:S02]  /*307d0*/  STL.64 [R1+0xe58], R50 ;  /* 0x000e583201007387 */ /* 0x0009e40000100a00 */
[----:B----4-:R-:W-:Y:S02]  /*307e0*/  HMMA.1688.F32.TF32 R48, R144, R116, R60 ;  /* 0x000000749030723c */ /* 0x010fe4000008103c */
[----:B------:R-:W2:Y:S04]  /*307f0*/  LDL.LU.64 R60, [R1+0x380] ;  /* 0x00038000013c7983 */ /* 0x000ea80000300a00 */
[----:B------:R-:W2:-:S13]  /*30800*/  LDL.LU.64 R62, [R1+0x388] ;  /* 0x00038800013e7983 */ /* 0x000e9a0000300a00 */
[----:B------:R-:W-:Y:S04]  /*30810*/  STL.64 [R1+0x2ae0], R48 ;  /* 0x002ae03001007387 */ /* 0x000fe80000100a00 */
[----:B------:R4:W-:Y:S04]  /*30820*/  STL.64 [R1+0x2ae8], R50 ;  /* 0x002ae83201007387 */ /* 0x0009e80000100a00 */
[----:B------:R-:W2:Y:S04]  /*30830*/  LDL.LU.64 R56, [R1+0x260] ;  /* 0x0002600001387983 */ /* 0x000ea80000300a00 */
[----:B------:R-:W2:Y:S01]  /*30840*/  LDL.LU.64 R58, [R1+0x268] ;  /* 0x00026800013a7983 */ /* 0x000ea20000300a00 */
[-C--:B----4-:R-:W-:Y:S03]  /*30850*/  HMMA.1688.F32.TF32 R48, R148, R116.reuse, R52 ;  /* 0x000000749430723c */ /* 0x090fe60000081034 */
[----:B------:R-:W4:Y:S04]  /*30860*/  LDL.LU.64 R52, [R1+0x30] ;  /* 0x0000300001347983 */ /* 0x000f280000300a00 */
[----:B------:R-:W4:Y:S01]  /*30870*/  LDL.LU.64 R54, [R1+0x38] ;  /* 0x0000380001367983 */ /* 0x000f220000300a00 */
[-C--:B------:R-:W-:Y:S11]  /*30880*/  HMMA.1688.F32.TF32 R72, R152, R116.reuse, R80 ;  /* 0x000000749848723c */ /* 0x080ff60000081050 */
[----:B------:R1:W-:Y:S04]  /*30890*/  STL.64 [R1+0xe60], R48 ;  /* 0x000e603001007387 */ /* 0x0003e80000100a00 */
[----:B------:R1:W-:Y:S04]  /*308a0*/  STL.64 [R1+0xe68], R50 ;  /* 0x000e683201007387 */ /* 0x0003e80000100a00 */
[----:B-1----:R-:W4:Y:S04]  /*308b0*/  LDL.LU.64 R48, [R1+0x10] ;  /* 0x0000100001307983 */ /* 0x002f280000300a00 */
[----:B------:R-:W4:Y:S04]  /*308c0*/  LDL.LU.64 R50, [R1+0x18] ;  /* 0x0000180001327983 */ /* 0x000f280000300a00 */
[----:B------:R-:W-:Y:S04]  /*308d0*/  STL.64 [R1+0x2ba0], R72 ;  /* 0x002ba04801007387 */ /* 0x000fe80000100a00 */
[----:B------:R1:W-:Y:S02]  /*308e0*/  STL.64 [R1+0x2ba8], R74 ;  /* 0x002ba84a01007387 */ /* 0x0003e40000100a00 */
[-C--:B-1----:R-:W-:Y:S02]  /*308f0*/  HMMA.1688.F32.TF32 R72, R164, R116.reuse, R76 ;  /* 0x00000074a448723c */ /* 0x082fe4000008104c */
[----:B------:R-:W-:Y:S04]  /*30900*/  STL [R1+0x480c], R114 ;  /* 0x00480c7201007387 */ /* 0x000fe80000100800 */
[----:B------:R-:W-:Y:S04]  /*30910*/  STL [R1+0x4808], R115 ;  /* 0x0048087301007387 */ /* 0x000fe80000100800 */
[----:B------:R-:W-:Y:S09]  /*30920*/  STL [R1+0x4804], R110 ;  /* 0x0048046e01007387 */ /* 0x000ff20000100800 */
[----:B------:R-:W-:Y:S04]  /*30930*/  STL.64 [R1+0xe90], R72 ;  /* 0x000e904801007387 */ /* 0x000fe80000100a00 */
[----:B------:R3:W-:Y:S04]  /*30940*/  STL.64 [R1+0xe98], R74 ;  /* 0x000e984a01007387 */ /* 0x0007e80000100a00 */
[----:B------:R-:W-:Y:S01]  /*30950*/  STL [R1+0x4800], R111 ;  /* 0x0048006f01007387 */ /* 0x000fe20000100800 */
[-C--:B---3--:R-:W-:Y:S08]  /*30960*/  HMMA.1688.F32.TF32 R72, R168, R116.reuse, R68 ;  /* 0x00000074a848723c */ /* 0x088ff00000081044 */
[-C--:B------:R-:W-:Y:S11]  /*30970*/  HMMA.1688.F32.TF32 R68, R172, R116.reuse, R64 ;  /* 0x00000074ac44723c */ /* 0x080ff60000081040 */
[----:B------:R-:W-:Y:S04]  /*30980*/  STL.64 [R1+0x2c60], R72 ;  /* 0x002c604801007387 */ /* 0x000fe80000100a00 */
[----:B------:R-:W-:Y:S04]  /*30990*/  STL.64 [R1+0x2c68], R74 ;  /* 0x002c684a01007387 */ /* 0x000fe80000100a00 */
[----:B------:R-:W-:Y:S04]  /*309a0*/  STL.64 [R1+0xe80], R68 ;  /* 0x000e804401007387 */ /* 0x000fe80000100a00 */
[----:B------:R-:W-:Y:S01]  /*309b0*/  STL.64 [R1+0xe88], R70 ;  /* 0x000e884601007387 */ /* 0x000fe20000100a00 */
[-C--:B--2---:R-:W-:Y:S08]  /*309c0*/  HMMA.1688.F32.TF32 R64, R176, R116.reuse, R60 ;  /* 0x00000074b040723c */ /* 0x084ff0000008103c */
[-C--:B------:R-:W-:Y:S01]  /*309d0*/  HMMA.1688.F32.TF32 R60, R180, R116.reuse, R56 ;  /* 0x00000074b43c723c */ /* 0x080fe20000081038 */
[----:B------:R-:W2:Y:S10]  /*309e0*/  LDL.LU.64 R56, [R1+0x1410] ;  /* 0x0014100001387983 */ /* 0x000eb40000300a00 */
[----:B------:R-:W-:Y:S04]  /*309f0*/  STL.64 [R1+0x2d20], R64 ;  /* 0x002d204001007387 */ /* 0x000fe80000100a00 */
[----:B------:R-:W-:Y:S04]  /*30a00*/  STL.64 [R1+0x2d28], R66 ;  /* 0x002d284201007387 */ /* 0x000fe80000100a00 */
[----:B------:R-:W2:Y:S04]  /*30a10*/  LDL.LU.64 R58, [R1+0x1418] ;  /* 0x00141800013a7983 */ /* 0x000ea80000300a00 */
[----:B------:R-:W-:Y:S04]  /*30a20*/  STL.64 [R1+0x2070], R60 ;  /* 0x0020703c01007387 */ /* 0x000fe80000100a00 */
[----:B------:R-:W-:Y:S04]  /*30a30*/  STL.64 [R1+0x2078], R62 ;  /* 0x0020783e01007387 */ /* 0x000fe80000100a00 */
[----:B------:R-:W3:Y:S04]  /*30a40*/  LDL.LU.64 R80, [R1+0x1400] ;  /* 0x0014000001507983 */ /* 0x000ee80000300a00 */
[----:B------:R-:W3:Y:S01]  /*30a50*/  LDL.LU.64 R82, [R1+0x1408] ;  /* 0x0014080001527983 */ /* 0x000ee20000300a00 */
[----:B----4-:R-:W-:-:S15]  /*30a60*/  HMMA.1688.F32.TF32 R52, R184, R116, R52 ;  /* 0x00000074b834723c */ /* 0x010fde0000081034 */
[----:B------:R-:W-:-:S04]  /*30a70*/  NOP ;  /* 0x0000000000007918 */ /* 0x000fc80000000000 */
[----:B------:R1:W-:Y:S04]  /*30a80*/  STL.64 [R1+0x2dc0], R52 ;  /* 0x002dc03401007387 */ /* 0x0003e80000100a00 */
[----:B------:R4:W-:Y:S04]  /*30a90*/  STL.64 [R1+0x2dc8], R54 ;  /* 0x002dc83601007387 */ /* 0x0009e80000100a00 */
[----:B------:R-:W3:Y:S04]  /*30aa0*/  LDL.LU.64 R76, [R1+0x13f0] ;  /* 0x0013f000014c7983 */ /* 0x000ee80000300a00 */
[----:B------:R-:W3:Y:S04]  /*30ab0*/  LDL.LU.64 R78, [R1+0x13f8] ;  /* 0x0013f800014e7983 */ /* 0x000ee80000300a00 */
[----:B-1----:R-:W3:Y:S04]  /*30ac0*/  LDL.LU.64 R52, [R1+0x13a0] ;  /* 0x0013a00001347983 */ /* 0x002ee80000300a00 */
[----:B----4-:R-:W4:Y:S01]  /*30ad0*/  LDL.LU.64 R54, [R1+0x13a8] ;  /* 0x0013a80001367983 */ /* 0x010f220000300a00 */
[----:B------:R-:W-:-:S15]  /*30ae0*/  HMMA.1688.F32.TF32 R48, R156, R116, R48 ;  /* 0x000000749c30723c */ /* 0x000fde0000081030 */
[----:B------:R-:W-:-:S04]  /*30af0*/  NOP ;  /* 0x0000000000007918 */ /* 0x000fc80000000000 */
[----:B------:R1:W-:Y:S04]  /*30b00*/  STL.64 [R1+0x2060], R48 ;  /* 0x0020603001007387 */ /* 0x0003e80000100a00 */
        /* <DEDUP_REMOVED lines=9> */
[-C--:B------:R-:W-:Y:S03]  /*30ba0*/  HMMA.1688.F32.TF32 R36, R236, R116.reuse, R36 ;  /* 0x00000074ec24723c */ /* 0x080fe60000081024 */
[----:B-1----:R-:W4:Y:S04]  /*30bb0*/  LDL.LU.64 R48, [R1+0xde0] ;  /* 0x000de00001307983 */ /* 0x002f280000300a00 */
[----:B------:R-:W4:Y:S01]  /*30bc0*/  LDL.LU.64 R50, [R1+0xde8] ;  /* 0x000de80001327983 */ /* 0x000f220000300a00 */
[C---:B------:R-:W-:Y:S03]  /*30bd0*/  HMMA.1688.F32.TF32 R40, R244.reuse, R116, R40 ;  /* 0x00000074f428723c */ /* 0x040fe60000081028 */
[----:B------:R-:W-:Y:S04]  /*30be0*/  STL.64 [R1+0x2e50], R84 ;  /* 0x002e505401007387 */ /* 0x000fe80000100a00 */
[----:B------:R-:W-:Y:S04]  /*30bf0*/  STL.64 [R1+0x2e58], R86 ;  /* 0x002e585601007387 */ /* 0x000fe80000100a00 */
[----:B------:R-:W-:Y:S04]  /*30c00*/  STL.64 [R1+0x4890], R118 ;  /* 0x0048907601007387 */ /* 0x000fe80000100a00 */
[----:B------:R-:W-:Y:S04]  /*30c10*/  STL.64 [R1+0x2050], R36 ;  /* 0x0020502401007387 */ /* 0x000fe80000100a00 */
[----:B------:R2:W-:Y:S04]  /*30c20*/  STL.64 [R1+0x2058], R38 ;  /* 0x0020582601007387 */ /* 0x0005e80000100a00 */
[----:B------:R1:W-:Y:S04]  /*30c30*/  STL.64 [R1+0x2e90], R40 ;  /* 0x002e902801007387 */ /* 0x0003e80000100a00 */
[----:B------:R1:W-:Y:S01]  /*30c40*/  STL.64 [R1+0x2e98], R42 ;  /* 0x002e982a01007387 */ /* 0x0003e20000100a00 */
[-C--:B------:R-:W-:Y:S03]  /*30c50*/  HMMA.1688.F32.TF32 R44, R244, R112.reuse, R44 ;  /* 0x00000070f42c723c */ /* 0x080fe6000008102c */
[----:B------:R-:W1:Y:S05]  /*30c60*/  LDSM.16.M88.4 R84, [R192+UR17+0x5800] ;  /* 0x00580011c054783b */ /* 0x000e6a0008000200 */
[----:B--2---:R-:W-:Y:S01]  /*30c70*/  HMMA.1688.F32.TF32 R36, R132, R112, R56 ;  /* 0x000000708424723c */ /* 0x004fe20000081038 */
[----:B------:R-:W2:Y:S04]  /*30c80*/  LDL.LU.64 R56, [R1+0x370] ;  /* 0x0003700001387983 */ /* 0x000ea80000300a00 */
[----:B------:R-:W2:-:S14]  /*30c90*/  LDL.LU.64 R58, [R1+0x378] ;  /* 0x00037800013a7983 */ /* 0x000e9c0000300a00 */
[----:B------:R-:W-:Y:S04]  /*30ca0*/  STL.64 [R1+0xd50], R36 ;  /* 0x000d502401007387 */ /* 0x000fe80000100a00 */
[----:B------:R3:W-:Y:S04]  /*30cb0*/  STL.64 [R1+0xd58], R38 ;  /* 0x000d582601007387 */ /* 0x0007e80000100a00 */
[----:B-1----:R-:W2:Y:S04]  /*30cc0*/  LDL.LU.64 R40, [R1+0x210] ;  /* 0x0002100001287983 */ /* 0x002ea80000300a00 */
[----:B------:R-:W2:Y:S01]  /*30cd0*/  LDL.LU.64 R42, [R1+0x218] ;  /* 0x00021800012a7983 */ /* 0x000ea20000300a00 */
[----:B---3--:R-:W-:Y:S03]  /*30ce0*/  HMMA.1688.F32.TF32 R36, R136, R112, R80 ;  /* 0x000000708824723c */ /* 0x008fe60000081050 */
[----:B------:R-:W-:-:S15]  /*30cf0*/  LDSM.16.M88.4 R80, [R192+UR17+0x6000] ;  /* 0x00600011c050783b */ /* 0x000fde0008000200 */
[----:B------:R-:W-:Y:S01]  /*30d00*/  NOP ;  /* 0x0000000000007918 */ /* 0x000fe20000000000 */
[----:B------:R1:W-:Y:S04]  /*30d10*/  STL.64 [R1+0x2080], R36 ;  /* 0x0020802401007387 */ /* 0x0003e80000100a00 */
[----:B------:R3:W-:Y:S04]  /*30d20*/  STL.64 [R1+0x2088], R38 ;  /* 0x0020882601007387 */ /* 0x0007e80000100a00 */
[----:B-1----:R-:W2:Y:S04]  /*30d30*/  LDL.LU.64 R36, [R1+0x20] ;  /* 0x0000200001247983 */ /* 0x002ea80000300a00 */
[----:B---3--:R-:W3:Y:S01]  /*30d40*/  LDL.LU.64 R38, [R1+0x28] ;  /* 0x0000280001267983 */ /* 0x008ee20000300a00 */
[----:B------:R-:W-:-:S15]  /*30d50*/  HMMA.1688.F32.TF32 R76, R140, R112, R76 ;  /* 0x000000708c4c723c */ /* 0x000fde000008104c */
[----:B------:R-:W-:-:S04]  /*30d60*/  NOP ;  /* 0x0000000000007918 */ /* 0x000fc80000000000 */
[----:B------:R-:W-:Y:S04]  /*30d70*/  STL.64 [R1+0xd70], R76 ;  /* 0x000d704c01007387 */ /* 0x000fe80000100a00 */
[----:B------:R4:W-:Y:S02]  /*30d80*/  STL.64 [R1+0xd78], R78 ;  /* 0x000d784e01007387 */ /* 0x0009e40000100a00 */
[----:B----4-:R-:W-:Y:S02]  /*30d90*/  HMMA.1688.F32.TF32 R76, R144, R112, R52 ;  /* 0x00000070904c723c */ /* 0x010fe40000081034 */
[----:B------:R-:W4:Y:S04]  /*30da0*/  LDL.LU.64 R52, [R1] ;  /* 0x0000000001347983 */ /* 0x000f280000300a00 */
[----:B------:R-:W4:-:S13]  /*30db0*/  LDL.LU.64 R54, [R1+0x8] ;  /* 0x0000080001367983 */ /* 0x000f1a0000300a00 */
[----:B------:R-:W-:Y:S04]  /*30dc0*/  STL.64 [R1+0x2a80], R76 ;  /* 0x002a804c01007387 */ /* 0x000fe80000100a00 */
[----:B------:R1:W-:Y:S02]  /*30dd0*/  STL.64 [R1+0x2a88], R78 ;  /* 0x002a884e01007387 */ /* 0x0003e40000100a00 */
[-C--:B-1----:R-:W-:Y:S08]  /*30de0*/  HMMA.1688.F32.TF32 R76, R148, R112.reuse, R72 ;  /* 0x00000070944c723c */ /* 0x082ff00000081048 */
[-C--:B------:R-:W-:Y:S08]  /*30df0*/  HMMA.1688.F32.TF32 R72, R152, R112.reuse, R68 ;  /* 0x000000709848723c */ /* 0x080ff00000081044 */
[-C--:B------:R-:W-:Y:S08]  /*30e00*/  HMMA.1688.F32.TF32 R68, R164, R112.reuse, R64 ;  /* 0x00000070a444723c */ /* 0x080ff00000081040 */
[-C--:B------:R-:W-:Y:S01]  /*30e10*/  HMMA.1688.F32.TF32 R64, R168, R112.reuse, R60 ;  /* 0x00000070a840723c */ /* 0x080fe2000008103c */
[----:B------:R-:W-:Y:S04]  /*30e20*/  STL.64 [R1+0xda0], R76 ;  /* 0x000da04c01007387 */ /* 0x000fe80000100a00 */
[----:B------:R-:W-:Y:S04]  /*30e30*/  STL.64 [R1+0xda8], R78 ;  /* 0x000da84e01007387 */ /* 0x000fe80000100a00 */
[----:B------:R-:W-:Y:S01]  /*30e40*/  STL.64 [R1+0x2b50], R72 ;  /* 0x002b504801007387 */ /* 0x000fe20000100a00 */
[----:B------:R-:W-:Y:S03]  /*30e50*/  HMMA.1688.F32.TF32 R60, R172, R112, R48 ;  /* 0x00000070ac3c723c */ /* 0x000fe60000081030 */
[----:B------:R-:W-:Y:S04]  /*30e60*/  STL.64 [R1+0x2b58], R74 ;  /* 0x002b584a01007387 */ /* 0x000fe80000100a00 */
[----:B------:R-:W-:Y:S04]  /*30e70*/  STL.64 [R1+0xdc0], R68 ;  /* 0x000dc04401007387 */ /* 0x000fe80000100a00 */
[----:B------:R-:W-:Y:S04]  /*30e80*/  STL.64 [R1+0xdc8], R70 ;  /* 0x000dc84601007387 */ /* 0x000fe80000100a00 */
[----:B------:R-:W4:Y:S04]  /*30e90*/  LDL.LU.64 R48, [R1+0x1470] ;  /* 0x0014700001307983 */ /* 0x000f280000300a00 */
[----:B------:R-:W-:Y:S04]  /*30ea0*/  STL.64 [R1+0x2c10], R64 ;  /* 0x002c104001007387 */ /* 0x000fe80000100a00 */
[----:B------:R-:W-:Y:S04]  /*30eb0*/  STL.64 [R1+0x2c18], R66 ;  /* 0x002c184201007387 */ /* 0x000fe80000100a00 */
[----:B------:R-:W4:Y:S04]  /*30ec0*/  LDL.LU.64 R50, [R1+0x1478] ;  /* 0x0014780001327983 */ /* 0x000f280000300a00 */
[----:B------:R-:W-:Y:S04]  /*30ed0*/  STL.64 [R1+0xdd0], R60 ;  /* 0x000dd03c01007387 */ /* 0x000fe80000100a00 */
[----:B------:R2:W-:Y:S01]  /*30ee0*/  STL.64 [R1+0xdd8], R62 ;  /* 0x000dd83e01007387 */ /* 0x0005e20000100a00 */
[----:B------:R-:W-:Y:S03]  /*30ef0*/  HMMA.1688.F32.TF32 R20, R244, R100, R20 ;  /* 0x00000064f414723c */ /* 0x000fe60000081014 */
[----:B------:R-:W-:Y:S05]  /*30f00*/  LDSM.16.M88.4 R76, [R192+UR17+0x6800] ;  /* 0x00680011c04c783b */ /* 0x000fea0008000200 */
[----:B--2---:R-:W-:Y:S01]  /*30f10*/  HMMA.1688.F32.TF32 R60, R176, R112, R56 ;  /* 0x00000070b03c723c */ /* 0x004fe20000081038 */
[----:B------:R-:W2:Y:S04]  /*30f20*/  LDL.LU.64 R56, [R1+0x1460] ;  /* 0x0014600001387983 */ /* 0x000ea80000300a00 */
[----:B------:R-:W2:-:S14]  /*30f30*/  LDL.LU.64 R58, [R1+0x1468] ;  /* 0x00146800013a7983 */ /* 0x000e9c0000300a00 */
[----:B------:R-:W-:Y:S04]  /*30f40*/  STL.64 [R1+0x2cd0], R60 ;  /* 0x002cd03c01007387 */ /* 0x000fe80000100a00 */
[----:B------:R1:W-:Y:S02]  /*30f50*/  STL.64 [R1+0x2cd8], R62 ;  /* 0x002cd83e01007387 */ /* 0x0003e40000100a00 */
[----:B-1----:R-:W-:Y:S02]  /*30f60*/  HMMA.1688.F32.TF32 R60, R180, R112, R40 ;  /* 0x00000070b43c723c */ /* 0x002fe40000081028 */
[----:B------:R-:W2:Y:S04]  /*30f70*/  LDL.LU.64 R40, [R1+0x1450] ;  /* 0x0014500001287983 */ /* 0x000ea80000300a00 */
[----:B------:R-:W2:-:S13]  /*30f80*/  LDL.LU.64 R42, [R1+0x1458] ;  /* 0x00145800012a7983 */ /* 0x000e9a0000300a00 */
[----:B------:R-:W-:Y:S04]  /*30f90*/  STL.64 [R1+0xdb0], R60 ;  /* 0x000db03c01007387 */ /* 0x000fe80000100a00 */
[----:B------:R3:W-:Y:S02]  /*30fa0*/  STL.64 [R1+0xdb8], R62 ;  /* 0x000db83e01007387 */ /* 0x0007e40000100a00 */
[----:B---3--:R-:W-:Y:S02]  /*30fb0*/  HMMA.1688.F32.TF32 R60, R184, R112, R36 ;  /* 0x00000070b83c723c */ /* 0x008fe40000081024 */
[----:B------:R-:W3:Y:S04]  /*30fc0*/  LDL.LU.64 R36, [R1+0x1420] ;  /* 0x0014200001247983 */ /* 0x000ee80000300a00 */
[----:B------:R-:W3:-:S13]  /*30fd0*/  LDL.LU.64 R38, [R1+0x1428] ;  /* 0x0014280001267983 */ /* 0x000eda0000300a00 */
        /* <DEDUP_REMOVED lines=8> */
[----:B-1----:R-:W3:Y:S04]  /*31060*/  LDL.LU.64 R52, [R1+0x10a0] ;  /* 0x0010a00001347983 */ /* 0x002ee80000300a00 */
[----:B----4-:R-:W4:Y:S01]  /*31070*/  LDL.LU.64 R54, [R1+0x10a8] ;  /* 0x0010a80001367983 */ /* 0x010f220000300a00 */
[-C--:B------:R-:W-:Y:S03]  /*31080*/  HMMA.1688.F32.TF32 R72, R160, R112.reuse, R240 ;  /* 0x00000070a048723c */ /* 0x080fe600000810f0 */
[----:B------:R-:W4:Y:S04]  /*31090*/  LDL.LU.64 R60, [R1+0xf10] ;  /* 0x000f1000013c7983 */ /* 0x000f280000300a00 */
[----:B------:R-:W4:Y:S01]  /*310a0*/  LDL.LU.64 R62, [R1+0xf18] ;  /* 0x000f1800013e7983 */ /* 0x000f220000300a00 */
[----:B------:R-:W-:Y:S11]  /*310b0*/  HMMA.1688.F32.TF32 R68, R236, R112, R32 ;  /* 0x00000070ec44723c */ /* 0x000ff60000081020 */
[----:B------:R-:W-:Y:S04]  /*310c0*/  STL.64 [R1+0x2e20], R72 ;  /* 0x002e204801007387 */ /* 0x000fe80000100a00 */
[----:B------:R-:W-:Y:S04]  /*310d0*/  STL.64 [R1+0x2e28], R74 ;  /* 0x002e284a01007387 */ /* 0x000fe80000100a00 */
[----:B------:R-:W-:Y:S04]  /*310e0*/  STL.64 [R1+0xd60], R68 ;  /* 0x000d604401007387 */ /* 0x000fe80000100a00 */
[----:B------:R-:W-:Y:S01]  /*310f0*/  STL.64 [R1+0xd68], R70 ;  /* 0x000d684601007387 */ /* 0x000fe20000100a00 */
[----:B------:R-:W-:Y:S03]  /*31100*/  HMMA.1688.F32.TF32 R16, R244, R96, R16 ;  /* 0x00000060f410723c */ /* 0x000fe60000081010 */
[----:B------:R-:W-:Y:S05]  /*31110*/  LDSM.16.M88.4 R72, [R192+UR17+0x7000] ;  /* 0x00700011c048783b */ /* 0x000fea0008000200 */
[-C--:B------:R-:W-:Y:S01]  /*31120*/  HMMA.1688.F32.TF32 R32, R132, R108.reuse, R48 ;  /* 0x0000006c8420723c */ /* 0x080fe20000081030 */
[----:B------:R-:W4:Y:S04]  /*31130*/  LDL.LU.64 R48, [R1+0xed0] ;  /* 0x000ed00001307983 */ /* 0x000f280000300a00 */
[----:B------:R-:W-:Y:S04]  /*31140*/  STL.64 [R1+0x2e70], R44 ;  /* 0x002e702c01007387 */ /* 0x000fe80000100a00 */
[----:B------:R-:W-:Y:S04]  /*31150*/  STL.64 [R1+0x2e78], R46 ;  /* 0x002e782e01007387 */ /* 0x000fe80000100a00 */
[----:B------:R-:W4:Y:S06]  /*31160*/  LDL.LU.64 R50, [R1+0xed8] ;  /* 0x000ed80001327983 */ /* 0x000f2c0000300a00 */
[----:B------:R-:W-:Y:S04]  /*31170*/  STL.64 [R1+0xcc0], R32 ;  /* 0x000cc02001007387 */ /* 0x000fe80000100a00 */
[----:B------:R2:W-:Y:S02]  /*31180*/  STL.64 [R1+0xcc8], R34 ;  /* 0x000cc82201007387 */ /* 0x0005e40000100a00 */
[----:B--2---:R-:W-:Y:S02]  /*31190*/  HMMA.1688.F32.TF32 R32, R136, R108, R56 ;  /* 0x0000006c8820723c */ /* 0x004fe40000081038 */
[----:B------:R-:W2:Y:S04]  /*311a0*/  LDL.LU.64 R56, [R1+0xdf0] ;  /* 0x000df00001387983 */ /* 0x000ea80000300a00 */
[----:B------:R-:W2:-:S13]  /*311b0*/  LDL.LU.64 R58, [R1+0xdf8] ;  /* 0x000df800013a7983 */ /* 0x000e9a0000300a00 */
        /* <DEDUP_REMOVED lines=10> */
[----:B------:R1:W-:Y:S04]  /*31260*/  STL.64 [R1+0x22b0], R32 ;  /* 0x0022b02001007387 */ /* 0x0003e80000100a00 */
[----:B------:R1:W-:Y:S04]  /*31270*/  STL.64 [R1+0x22b8], R34 ;  /* 0x0022b82201007387 */ /* 0x0003e80000100a00 */
[----:B-1----:R-:W3:Y:S04]  /*31280*/  LDL.LU.64 R32, [R1+0xb0] ;  /* 0x0000b00001207983 */ /* 0x002ee80000300a00 */
[----:B------:R-:W3:Y:S01]  /*31290*/  LDL.LU.64 R34, [R1+0xb8] ;  /* 0x0000b80001227983 */ /* 0x000ee20000300a00 */
[----:B------:R-:W-:-:S15]  /*312a0*/  HMMA.1688.F32.TF32 R44, R148, R108, R64 ;  /* 0x0000006c942c723c */ /* 0x000fde0000081040 */
[----:B------:R-:W-:-:S04]  /*312b0*/  NOP ;  /* 0x0000000000007918 */ /* 0x000fc80000000000 */
[----:B------:R-:W-:Y:S04]  /*312c0*/  STL.64 [R1+0xcf0], R44 ;  /* 0x000cf02c01007387 */ /* 0x000fe80000100a00 */
[----:B------:R4:W-:Y:S02]  /*312d0*/  STL.64 [R1+0xcf8], R46 ;  /* 0x000cf82e01007387 */ /* 0x0009e40000100a00 */
[----:B----4-:R-:W-:Y:S02]  /*312e0*/  HMMA.1688.F32.TF32 R44, R152, R108, R52 ;  /* 0x0000006c982c723c */ /* 0x010fe40000081034 */
[----:B------:R-:W4:Y:S04]  /*312f0*/  LDL.LU.64 R52, [R1+0x90] ;  /* 0x0000900001347983 */ /* 0x000f280000300a00 */
[----:B------:R-:W4:-:S13]  /*31300*/  LDL.LU.64 R54, [R1+0x98] ;  /* 0x0000980001367983 */ /* 0x000f1a0000300a00 */
[----:B------:R1:W-:Y:S04]  /*31310*/  STL.64 [R1+0x2af0], R44 ;  /* 0x002af02c01007387 */ /* 0x0003e80000100a00 */
[----:B------:R1:W-:Y:S04]  /*31320*/  STL.64 [R1+0x2af8], R46 ;  /* 0x002af82e01007387 */ /* 0x0003e80000100a00 */
[----:B------:R-:W-:Y:S04]  /*31330*/  STL [R1+0x4814], R106 ;  /* 0x0048146a01007387 */ /* 0x000fe80000100800 */
[----:B------:R-:W-:Y:S04]  /*31340*/  STL [R1+0x4810], R107 ;  /* 0x0048106b01007387 */ /* 0x000fe80000100800 */
[----:B-1----:R-:W4:Y:S04]  /*31350*/  LDL.LU.64 R44, [R1+0x70] ;  /* 0x00007000012c7983 */ /* 0x002f280000300a00 */
[----:B------:R-:W4:Y:S01]  /*31360*/  LDL.LU.64 R46, [R1+0x78] ;  /* 0x00007800012e7983 */ /* 0x000f220000300a00 */
[----:B------:R-:W-:-:S15]  /*31370*/  HMMA.1688.F32.TF32 R60, R164, R108, R60 ;  /* 0x0000006ca43c723c */ /* 0x000fde000008103c */
[----:B------:R-:W-:-:S04]  /*31380*/  NOP ;  /* 0x0000000000007918 */ /* 0x000fc80000000000 */
[----:B------:R-:W-:Y:S04]  /*31390*/  STL.64 [R1+0xd10], R60 ;  /* 0x000d103c01007387 */ /* 0x000fe80000100a00 */
[----:B------:R1:W-:Y:S04]  /*313a0*/  STL.64 [R1+0xd18], R62 ;  /* 0x000d183e01007387 */ /* 0x0003e80000100a00 */
[----:B------:R-:W-:Y:S04]  /*313b0*/  STL [R1+0x481c], R102 ;  /* 0x00481c6601007387 */ /* 0x000fe80000100800 */
[----:B------:R-:W-:Y:S01]  /*313c0*/  STL [R1+0x4818], R103 ;  /* 0x0048186701007387 */ /* 0x000fe20000100800 */
[----:B-1----:R-:W-:Y:S03]  /*313d0*/  HMMA.1688.F32.TF32 R60, R168, R108, R48 ;  /* 0x0000006ca83c723c */ /* 0x002fe60000081030 */
[----:B------:R-:W4:Y:S04]  /*313e0*/  LDL.LU.64 R48, [R1+0x50] ;  /* 0x0000500001307983 */ /* 0x000f280000300a00 */
[----:B------:R-:W4:-:S12]  /*313f0*/  LDL.LU.64 R50, [R1+0x58] ;  /* 0x0000580001327983 */ /* 0x000f180000300a00 */
[----:B------:R-:W-:Y:S04]  /*31400*/  STL.64 [R1+0x2bb0], R60 ;  /* 0x002bb03c01007387 */ /* 0x000fe80000100a00 */
[----:B------:R2:W-:Y:S02]  /*31410*/  STL.64 [R1+0x2bb8], R62 ;  /* 0x002bb83e01007387 */ /* 0x0005e40000100a00 */
[-C--:B--2---:R-:W-:Y:S08]  /*31420*/  HMMA.1688.F32.TF32 R60, R172, R108.reuse, R56 ;  /* 0x0000006cac3c723c */ /* 0x084ff00000081038 */
[-C--:B------:R-:W-:Y:S01]  /*31430*/  HMMA.1688.F32.TF32 R56, R176, R108.reuse, R40 ;  /* 0x0000006cb038723c */ /* 0x080fe20000081028 */
[----:B------:R-:W2:Y:S10]  /*31440*/  LDL.LU.64 R40, [R1+0x1dd0] ;  /* 0x001dd00001287983 */ /* 0x000eb40000300a00 */
[----:B------:R-:W-:Y:S04]  /*31450*/  STL.64 [R1+0xd40], R60 ;  /* 0x000d403c01007387 */ /* 0x000fe80000100a00 */
[----:B------:R-:W-:Y:S04]  /*31460*/  STL.64 [R1+0xd48], R62 ;  /* 0x000d483e01007387 */ /* 0x000fe80000100a00 */
[----:B------:R-:W2:Y:S04]  /*31470*/  LDL.LU.64 R42, [R1+0x1dd8] ;  /* 0x001dd800012a7983 */ /* 0x000ea80000300a00 */
[----:B------:R-:W-:Y:S04]  /*31480*/  STL.64 [R1+0x2c70], R56 ;  /* 0x002c703801007387 */ /* 0x000fe80000100a00 */
[----:B------:R3:W-:Y:S02]  /*31490*/  STL.64 [R1+0x2c78], R58 ;  /* 0x002c783a01007387 */ /* 0x0007e40000100a00 */
[----:B---3--:R-:W-:Y:S02]  /*314a0*/  HMMA.1688.F32.TF32 R56, R180, R108, R36 ;  /* 0x0000006cb438723c */ /* 0x008fe40000081024 */
[----:B------:R-:W3:Y:S04]  /*314b0*/  LDL.LU.64 R36, [R1+0x1d00] ;  /* 0x001d000001247983 */ /* 0x000ee80000300a00 */
[----:B------:R-:W3:-:S13]  /*314c0*/  LDL.LU.64 R38, [R1+0x1d08] ;  /* 0x001d080001267983 */ /* 0x000eda0000300a00 */
[----:B------:R-:W-:Y:S04]  /*314d0*/  STL.64 [R1+0xd30], R56 ;  /* 0x000d303801007387 */ /* 0x000fe80000100a00 */
[----:B------:R1:W-:Y:S02]  /*314e0*/  STL.64 [R1+0xd38], R58 ;  /* 0x000d383a01007387 */ /* 0x0003e40000100a00 */
[----:B-1----:R-:W-:Y:S02]  /*314f0*/  HMMA.1688.F32.TF32 R56, R184, R108, R32 ;  /* 0x0000006cb838723c */ /* 0x002fe40000081020 */
[----:B------:R-:W3:Y:S04]  /*31500*/  LDL.LU.64 R32, [R1+0x1b20] ;  /* 0x001b200001207983 */ /* 0x000ee80000300a00 */
[----:B------:R-:W3:-:S13]  /*31510*/  LDL.LU.64 R34, [R1+0x1b28] ;  /* 0x001b280001227983 */ /* 0x000eda0000300a00 */
[----:B------:R-:W-:Y:S04]  /*31520*/  STL.64 [R1+0x2d30], R56 ;  /* 0x002d303801007387 */ /* 0x000fe80000100a00 */
[----:B------:R4:W-:Y:S02]  /*31530*/  STL.64 [R1+0x2d38], R58 ;  /* 0x002d383a01007387 */ /* 0x0009e40000100a00 */
[----:B----4-:R-:W-:Y:S02]  /*31540*/  HMMA.1688.F32.TF32 R56, R156, R108, R52 ;  /* 0x0000006c9c38723c */ /* 0x010fe40000081034 */
[----:B------:R-:W4:Y:S04]  /*31550*/  LDL.LU.64 R52, [R1+0x1490] ;  /* 0x0014900001347983 */ /* 0x000f280000300a00 */
[----:B------:R-:W4:-:S13]  /*31560*/  LDL.LU.64 R54, [R1+0x1498] ;  /* 0x0014980001367983 */ /* 0x000f1a0000300a00 */
[----:B------:R1:W-:Y:S04]  /*31570*/  STL.64 [R1+0xd00], R56 ;  /* 0x000d003801007387 */ /* 0x0003e80000100a00 */
[----:B------:R1:W-:Y:S04]  /*31580*/  STL.64 [R1+0xd08], R58 ;  /* 0x000d083a01007387 */ /* 0x0003e80000100a00 */
[----:B-1----:R-:W4:Y:S01]  /*31590*/  LDL.LU.64 R56, [R1+0x1280] ;  /* 0x0012800001387983 */ /* 0x002f220000300a00 */
[----:B------:R-:W-:Y:S03]  /*315a0*/  HMMA.1688.F32.TF32 R44, R160, R108, R44 ;  /* 0x0000006ca02c723c */ /* 0x000fe6000008102c */
[----:B------:R-:W4:-:S15]  /*315b0*/  LDL.LU.64 R58, [R1+0x1288] ;  /* 0x00128800013a7983 */ /* 0x000f1e0000300a00 */
[----:B------:R-:W-:Y:S01]  /*315c0*/  NOP ;  /* 0x0000000000007918 */ /* 0x000fe20000000000 */
[----:B------:R1:W-:Y:S04]  /*315d0*/  STL.64 [R1+0x2de0], R44 ;  /* 0x002de02c01007387 */ /* 0x0003e80000100a00 */
[----:B------:R1:W-:Y:S04]  /*315e0*/  STL.64 [R1+0x2de8], R46 ;  /* 0x002de82e01007387 */ /* 0x0003e80000100a00 */
[----:B-1----:R-:W4:Y:S04]  /*315f0*/  LDL.LU.64 R44, [R1+0x1050] ;  /* 0x00105000012c7983 */ /* 0x002f280000300a00 */
[----:B------:R-:W4:Y:S01]  /*31600*/  LDL.LU.64 R46, [R1+0x1058] ;  /* 0x00105800012e7983 */ /* 0x000f220000300a00 */
[----:B------:R-:W-:Y:S03]  /*31610*/  HMMA.1688.F32.TF32 R60, R236, R108, R48 ;  /* 0x0000006cec3c723c */ /* 0x000fe60000081030 */
[----:B------:R-:W4:Y:S04]  /*31620*/  LDL.LU.64 R48, [R1+0xf70] ;  /* 0x000f700001307983 */ /* 0x000f280000300a00 */
[----:B------:R-:W4:-:S12]  /*31630*/  LDL.LU.64 R50, [R1+0xf78] ;  /* 0x000f780001327983 */ /* 0x000f180000300a00 */
[----:B------:R-:W-:Y:S04]  /*31640*/  STL.64 [R1+0xce0], R60 ;  /* 0x000ce03c01007387 */ /* 0x000fe80000100a00 */
[----:B------:R1:W-:Y:S02]  /*31650*/  STL.64 [R1+0xce8], R62 ;  /* 0x000ce83e01007387 */ /* 0x0003e40000100a00 */
[----:B-1----:R-:W-:Y:S08]  /*31660*/  HMMA.1688.F32.TF32 R60, R244, R108, R28 ;  /* 0x0000006cf43c723c */ /* 0x002ff0000008101c */
[-C--:B--2---:R-:W-:Y:S01]  /*31670*/  HMMA.1688.F32.TF32 R28, R132, R104.reuse, R40 ;  /* 0x00000068841c723c */ /* 0x084fe20000081028 */
        /* <DEDUP_REMOVED lines=20> */
[----:B------:R1:W-:Y:S01]  /*317c0*/  STL.64 [R1+0x2098], R30 ;  /* 0x0020981e01007387 */ /* 0x0003e20000100a00 */
[----:B------:R-:W-:Y:S03]  /*317d0*/  HMMA.1688.F32.TF32 R56, R148, R104, R56 ;  /* 0x000000689438723c */ /* 0x000fe60000081038 */
[----:B-1----:R-:W4:Y:S04]  /*317e0*/  LDL.LU.64 R28, [R1+0xa0] ;  /* 0x0000a000011c7983 */ /* 0x002f280000300a00 */
[----:B------:R-:W4:-:S12]  /*317f0*/  LDL.LU.64 R30, [R1+0xa8] ;  /* 0x0000a800011e7983 */ /* 0x000f180000300a00 */
[----:B------:R-:W-:Y:S04]  /*31800*/  STL.64 [R1+0xc10], R56 ;  /* 0x000c103801007387 */ /* 0x000fe80000100a00 */
[----:B------:R1:W-:Y:S02]  /*31810*/  STL.64 [R1+0xc18], R58 ;  /* 0x000c183a01007387 */ /* 0x0003e40000100a00 */
[----:B-1----:R-:W-:Y:S02]  /*31820*/  HMMA.1688.F32.TF32 R56, R152, R104, R44 ;  /* 0x000000689838723c */ /* 0x002fe4000008102c */
[----:B------:R-:W4:Y:S04]  /*31830*/  LDL.LU.64 R44, [R1+0x80] ;  /* 0x00008000012c7983 */ /* 0x000f280000300a00 */
[----:B------:R-:W4:-:S13]  /*31840*/  LDL.LU.64 R46, [R1+0x88] ;  /* 0x00008800012e7983 */ /* 0x000f1a0000300a00 */
[----:B------:R-:W-:Y:S04]  /*31850*/  STL.64 [R1+0x2a90], R56 ;  /* 0x002a903801007387 */ /* 0x000fe80000100a00 */
[----:B------:R1:W-:Y:S02]  /*31860*/  STL.64 [R1+0x2a98], R58 ;  /* 0x002a983a01007387 */ /* 0x0003e40000100a00 */
[----:B-1----:R-:W-:Y:S02]  /*31870*/  HMMA.1688.F32.TF32 R56, R164, R104, R48 ;  /* 0x00000068a438723c */ /* 0x002fe40000081030 */
[----:B------:R-:W4:Y:S04]  /*31880*/  LDL.LU.64 R48, [R1+0x60] ;  /* 0x0000600001307983 */ /* 0x000f280000300a00 */
[----:B------:R-:W4:-:S13]  /*31890*/  LDL.LU.64 R50, [R1+0x68] ;  /* 0x0000680001327983 */ /* 0x000f1a0000300a00 */
[----:B------:R-:W-:Y:S04]  /*318a0*/  STL.64 [R1+0xc40], R56 ;  /* 0x000c403801007387 */ /* 0x000fe80000100a00 */
[----:B------:R2:W-:Y:S02]  /*318b0*/  STL.64 [R1+0xc48], R58 ;  /* 0x000c483a01007387 */ /* 0x0005e40000100a00 */
[----:B--2---:R-:W-:Y:S02]  /*318c0*/  HMMA.1688.F32.TF32 R56, R168, R104, R40 ;  /* 0x00000068a838723c */ /* 0x004fe40000081028 */
        /* <DEDUP_REMOVED lines=12> */
[----:B------:R1:W-:Y:S04]  /*31990*/  STL.64 [R1+0x2c20], R56 ;  /* 0x002c203801007387 */ /* 0x0003e80000100a00 */
[----:B------:R4:W-:Y:S02]  /*319a0*/  STL.64 [R1+0x2c28], R58 ;  /* 0x002c283a01007387 */ /* 0x0009e40000100a00 */
[----:B----4-:R-:W-:Y:S02]  /*319b0*/  HMMA.1688.F32.TF32 R52, R180, R104, R52 ;  /* 0x00000068b434723c */ /* 0x010fe40000081034 */
[----:B-1----:R-:W4:Y:S04]  /*319c0*/  LDL.LU.64 R56, [R1+0x1b50] ;  /* 0x001b500001387983 */ /* 0x002f280000300a00 */
        /* <DEDUP_REMOVED lines=8> */
[-C--:B-1----:R-:W-:Y:S02]  /*31a50*/  HMMA.1688.F32.TF32 R52, R156, R104.reuse, R44 ;  /* 0x000000689c34723c */ /* 0x082fe4000008102c */
[----:B------:R-:W4:Y:S04]  /*31a60*/  LDL.LU.64 R44, [R1+0x13b0] ;  /* 0x0013b000012c7983 */ /* 0x000f280000300a00 */
[----:B------:R-:W4:Y:S02]  /*31a70*/  LDL.LU.64 R46, [R1+0x13b8] ;  /* 0x0013b800012e7983 */ /* 0x000f240000300a00 */
[-C--:B------:R-:W-:Y:S11]  /*31a80*/  HMMA.1688.F32.TF32 R48, R160, R104.reuse, R48 ;  /* 0x00000068a030723c */ /* 0x080ff60000081030 */
[----:B------:R1:W-:Y:S04]  /*31a90*/  STL.64 [R1+0xc30], R52 ;  /* 0x000c303401007387 */ /* 0x0003e80000100a00 */
[----:B------:R1:W-:Y:S04]  /*31aa0*/  STL.64 [R1+0xc38], R54 ;  /* 0x000c383601007387 */ /* 0x0003e80000100a00 */
[----:B-1----:R-:W4:Y:S04]  /*31ab0*/  LDL.LU.64 R52, [R1+0x1310] ;  /* 0x0013100001347983 */ /* 0x002f280000300a00 */
[----:B------:R-:W4:Y:S04]  /*31ac0*/  LDL.LU.64 R54, [R1+0x1318] ;  /* 0x0013180001367983 */ /* 0x000f280000300a00 */
[----:B------:R-:W-:Y:S04]  /*31ad0*/  STL.64 [R1+0x2da0], R48 ;  /* 0x002da03001007387 */ /* 0x000fe80000100a00 */
[----:B------:R2:W-:Y:S02]  /*31ae0*/  STL.64 [R1+0x2da8], R50 ;  /* 0x002da83201007387 */ /* 0x0005e40000100a00 */
[----:B--2---:R-:W-:Y:S02]  /*31af0*/  HMMA.1688.F32.TF32 R48, R236, R104, R40 ;  /* 0x00000068ec30723c */ /* 0x004fe40000081028 */
[----:B------:R-:W2:Y:S04]  /*31b00*/  LDL.LU.64 R40, [R1+0x1000] ;  /* 0x0010000001287983 */ /* 0x000ea80000300a00 */
[----:B------:R-:W2:-:S13]  /*31b10*/  LDL.LU.64 R42, [R1+0x1008] ;  /* 0x00100800012a7983 */ /* 0x000e9a0000300a00 */
[----:B------:R-:W-:Y:S04]  /*31b20*/  STL.64 [R1+0xc00], R48 ;  /* 0x000c003001007387 */ /* 0x000fe80000100a00 */
[----:B------:R1:W-:Y:S02]  /*31b30*/  STL.64 [R1+0xc08], R50 ;  /* 0x000c083201007387 */ /* 0x0003e40000100a00 */
[----:B-1----:R-:W-:Y:S08]  /*31b40*/  HMMA.1688.F32.TF32 R48, R244, R104, R24 ;  /* 0x00000068f430723c */ /* 0x002ff00000081018 */
[-C--:B---3--:R-:W-:Y:S01]  /*31b50*/  HMMA.1688.F32.TF32 R24, R132, R100.reuse, R36 ;  /* 0x000000648418723c */ /* 0x088fe20000081024 */
[----:B------:R-:W3:Y:S10]  /*31b60*/  LDL.LU.64 R36, [R1+0xfa0] ;  /* 0x000fa00001247983 */ /* 0x000ef40000300a00 */
[----:B------:R1:W-:Y:S04]  /*31b70*/  STL.64 [R1+0x2e10], R48 ;  /* 0x002e103001007387 */ /* 0x0003e80000100a00 */
[----:B------:R1:W-:Y:S04]  /*31b80*/  STL.64 [R1+0x2e18], R50 ;  /* 0x002e183201007387 */ /* 0x0003e80000100a00 */
[----:B------:R-:W3:Y:S04]  /*31b90*/  LDL.LU.64 R38, [R1+0xfa8] ;  /* 0x000fa80001267983 */ /* 0x000ee80000300a00 */
[----:B------:R-:W-:Y:S04]  /*31ba0*/  STL.64 [R1+0xad0], R24 ;  /* 0x000ad01801007387 */ /* 0x000fe80000100a00 */
[----:B------:R1:W-:Y:S04]  /*31bb0*/  STL.64 [R1+0xad8], R26 ;  /* 0x000ad81a01007387 */ /* 0x0003e80000100a00 */
[----:B-1----:R-:W3:Y:S04]  /*31bc0*/  LDL.LU.64 R48, [R1+0xeb0] ;  /* 0x000eb00001307983 */ /* 0x002ee80000300a00 */
[----:B------:R-:W3:Y:S01]  /*31bd0*/  LDL.LU.64 R50, [R1+0xeb8] ;  /* 0x000eb80001327983 */ /* 0x000ee20000300a00 */
[----:B------:R-:W-:-:S15]  /*31be0*/  HMMA.1688.F32.TF32 R24, R136, R100, R32 ;  /* 0x000000648818723c */ /* 0x000fde0000081020 */
[----:B------:R-:W-:-:S04]  /*31bf0*/  NOP ;  /* 0x0000000000007918 */ /* 0x000fc80000000000 */
[----:B------:R-:W-:Y:S04]  /*31c00*/  STL.64 [R1+0xd20], R24 ;  /* 0x000d201801007387 */ /* 0x000fe80000100a00 */
[----:B------:R1:W-:Y:S04]  /*31c10*/  STL.64 [R1+0xd28], R26 ;  /* 0x000d281a01007387 */ /* 0x0003e80000100a00 */
[----:B------:R-:W3:Y:S04]  /*31c20*/  LDL.LU.64 R32, [R1+0x340] ;  /* 0x0003400001207983 */ /* 0x000ee80000300a00 */
[----:B------:R-:W3:Y:S01]  /*31c30*/  LDL.LU.64 R34, [R1+0x348] ;  /* 0x0003480001227983 */ /* 0x000ee20000300a00 */
[-C--:B----4-:R-:W-:Y:S08]  /*31c40*/  HMMA.1688.F32.TF32 R56, R140, R100.reuse, R56 ;  /* 0x000000648c38723c */ /* 0x090ff00000081038 */
[-C--:B-1----:R-:W-:Y:S01]  /*31c50*/  HMMA.1688.F32.TF32 R24, R144, R100.reuse, R28 ;  /* 0x000000649018723c */ /* 0x082fe2000008101c */
[----:B------:R-:W4:Y:S10]  /*31c60*/  LDL.LU.64 R28, [R1+0x240] ;  /* 0x00024000011c7983 */ /* 0x000f340000300a00 */
[----:B------:R-:W-:Y:S04]  /*31c70*/  STL.64 [R1+0xae0], R56 ;  /* 0x000ae03801007387 */ /* 0x000fe80000100a00 */
[----:B------:R-:W-:Y:S04]  /*31c80*/  STL.64 [R1+0xae8], R58 ;  /* 0x000ae83a01007387 */ /* 0x000fe80000100a00 */
[----:B------:R-:W4:Y:S04]  /*31c90*/  LDL.LU.64 R30, [R1+0x248] ;  /* 0x00024800011e7983 */ /* 0x000f280000300a00 */
[----:B------:R-:W-:Y:S04]  /*31ca0*/  STL.64 [R1+0x1050], R24 ;  /* 0x0010501801007387 */ /* 0x000fe80000100a00 */
[----:B------:R1:W-:Y:S02]  /*31cb0*/  STL.64 [R1+0x1058], R26 ;  /* 0x0010581a01007387 */ /* 0x0003e40000100a00 */
[----:B-1----:R-:W-:Y:S02]  /*31cc0*/  HMMA.1688.F32.TF32 R24, R148, R100, R44 ;  /* 0x000000649418723c */ /* 0x002fe4000008102c */
[----:B------:R-:W4:Y:S04]  /*31cd0*/  LDL.LU.64 R44, [R1+0x130] ;  /* 0x00013000012c7983 */ /* 0x000f280000300a00 */
[----:B------:R-:W4:-:S13]  /*31ce0*/  LDL.LU.64 R46, [R1+0x138] ;  /* 0x00013800012e7983 */ /* 0x000f1a0000300a00 */
[----:B------:R1:W-:Y:S04]  /*31cf0*/  STL.64 [R1+0xb10], R24 ;  /* 0x000b101801007387 */ /* 0x0003e80000100a00 */
[----:B------:R1:W-:Y:S04]  /*31d00*/  STL.64 [R1+0xb18], R26 ;  /* 0x000b181a01007387 */ /* 0x0003e80000100a00 */
        /* <DEDUP_REMOVED lines=8> */
[----:B--2---:R-:W-:Y:S03]  /*31d90*/  HMMA.1688.F32.TF32 R52, R164, R100, R40 ;  /* 0x00000064a434723c */ /* 0x004fe60000081028 */
[----:B------:R-:W2:Y:S04]  /*31da0*/  LDL.LU.64 R40, [R1+0xf0] ;  /* 0x0000f00001287983 */ /* 0x000ea80000300a00 */
[----:B------:R-:W2:-:S12]  /*31db0*/  LDL.LU.64 R42, [R1+0xf8] ;  /* 0x0000f800012a7983 */ /* 0x000e980000300a00 */
[----:B------:R-:W-:Y:S04]  /*31dc0*/  STL.64 [R1+0xb50], R52 ;  /* 0x000b503401007387 */ /* 0x000fe80000100a00 */
[----:B------:R3:W-:Y:S04]  /*31dd0*/  STL.64 [R1+0xb58], R54 ;  /* 0x000b583601007387 */ /* 0x0007e80000100a00 */
[----:B------:R-:W-:Y:S04]  /*31de0*/  STL [R1+0x482c], R94 ;  /* 0x00482c5e01007387 */ /* 0x000fe80000100800 */
[----:B------:R-:W-:Y:S01]  /*31df0*/  STL [R1+0x4828], R95 ;  /* 0x0048285f01007387 */ /* 0x000fe20000100800 */
[-C--:B---3--:R-:W-:Y:S03]  /*31e00*/  HMMA.1688.F32.TF32 R52, R168, R100.reuse, R36 ;  /* 0x00000064a834723c */ /* 0x088fe60000081024 */
[----:B------:R-:W3:Y:S04]  /*31e10*/  LDL.LU.64 R36, [R1+0xd0] ;  /* 0x0000d00001247983 */ /* 0x000ee80000300a00 */
[----:B------:R-:W3:Y:S01]  /*31e20*/  LDL.LU.64 R38, [R1+0xd8] ;  /* 0x0000d80001267983 */ /* 0x000ee20000300a00 */
[-C--:B------:R-:W-:Y:S11]  /*31e30*/  HMMA.1688.F32.TF32 R48, R172, R100.reuse, R48 ;  /* 0x00000064ac30723c */ /* 0x080ff60000081030 */
[----:B------:R-:W-:Y:S04]  /*31e40*/  STL.64 [R1+0x2b00], R52 ;  /* 0x002b003401007387 */ /* 0x000fe80000100a00 */
[----:B------:R-:W-:Y:S04]  /*31e50*/  STL.64 [R1+0x2b08], R54 ;  /* 0x002b083601007387 */ /* 0x000fe80000100a00 */
[----:B------:R-:W3:Y:S04]  /*31e60*/  LDL.LU.64 R56, [R1+0x20f0] ;  /* 0x0020f00001387983 */ /* 0x000ee80000300a00 */
[----:B------:R-:W-:Y:S04]  /*31e70*/  STL.64 [R1+0xb80], R48 ;  /* 0x000b803001007387 */ /* 0x000fe80000100a00 */
[----:B------:R-:W-:Y:S04]  /*31e80*/  STL.64 [R1+0xb88], R50 ;  /* 0x000b883201007387 */ /* 0x000fe80000100a00 */
[----:B------:R-:W3:Y:S01]  /*31e90*/  LDL.LU.64 R58, [R1+0x20f8] ;  /* 0x0020f800013a7983 */ /* 0x000ee20000300a00 */
[----:B------:R-:W-:-:S15]  /*31ea0*/  HMMA.1688.F32.TF32 R32, R176, R100, R32 ;  /* 0x00000064b020723c */ /* 0x000fde0000081020 */
[----:B------:R-:W-:-:S04]  /*31eb0*/  NOP ;  /* 0x0000000000007918 */ /* 0x000fc80000000000 */
[----:B------:R1:W-:Y:S04]  /*31ec0*/  STL.64 [R1+0x2bc0], R32 ;  /* 0x002bc02001007387 */ /* 0x0003e80000100a00 */
[----:B------:R4:W-:Y:S04]  /*31ed0*/  STL.64 [R1+0x2bc8], R34 ;  /* 0x002bc82201007387 */ /* 0x0009e80000100a00 */
[----:B-1----:R-:W3:Y:S04]  /*31ee0*/  LDL.LU.64 R32, [R1+0x1dc0] ;  /* 0x001dc00001207983 */ /* 0x002ee80000300a00 */
[----:B----4-:R-:W4:Y:S01]  /*31ef0*/  LDL.LU.64 R34, [R1+0x1dc8] ;  /* 0x001dc80001227983 */ /* 0x010f220000300a00 */
[----:B------:R-:W-:Y:S03]  /*31f00*/  HMMA.1688.F32.TF32 R48, R180, R100, R28 ;  /* 0x00000064b430723c */ /* 0x000fe6000008101c */
[----:B------:R-:W4:Y:S04]  /*31f10*/  LDL.LU.64 R28, [R1+0x1b80] ;  /* 0x001b8000011c7983 */ /* 0x000f280000300a00 */
        /* <DEDUP_REMOVED lines=12> */
[----:B------:R-:W-:Y:S04]  /*31fe0*/  STL.64 [R1+0xb48], R50 ;  /* 0x000b483201007387 */ /* 0x000fe80000100a00 */
[----:B------:R-:W4:Y:S04]  /*31ff0*/  LDL.LU.64 R52, [R1+0x13e0] ;  /* 0x0013e00001347983 */ /* 0x000f280000300a00 */
[----:B------:R-:W4:Y:S01]  /*32000*/  LDL.LU.64 R54, [R1+0x13e8] ;  /* 0x0013e80001367983 */ /* 0x000f220000300a00 */
[----:B--2---:R-:W-:-:S15]  /*32010*/  HMMA.1688.F32.TF32 R40, R160, R100, R40 ;  /* 0x00000064a028723c */ /* 0x004fde0000081028 */
[----:B------:R-:W-:-:S04]  /*32020*/  NOP ;  /* 0x0000000000007918 */ /* 0x000fc80000000000 */
[----:B------:R1:W-:Y:S04]  /*32030*/  STL.64 [R1+0x2d50], R40 ;  /* 0x002d502801007387 */ /* 0x0003e80000100a00 */
[----:B------:R2:W-:Y:S04]  /*32040*/  STL.64 [R1+0x2d58], R42 ;  /* 0x002d582a01007387 */ /* 0x0005e80000100a00 */
[----:B-1----:R-:W4:Y:S04]  /*32050*/  LDL.LU.64 R40, [R1+0x1190] ;  /* 0x0011900001287983 */ /* 0x002f280000300a00 */
[----:B--2---:R-:W2:Y:S01]  /*32060*/  LDL.LU.64 R42, [R1+0x1198] ;  /* 0x00119800012a7983 */ /* 0x004ea20000300a00 */
[----:B---3--:R-:W-:-:S15]  /*32070*/  HMMA.1688.F32.TF32 R36, R236, R100, R36 ;  /* 0x00000064ec24723c */ /* 0x008fde0000081024 */
[----:B------:R-:W-:-:S04]  /*32080*/  NOP ;  /* 0x0000000000007918 */ /* 0x000fc80000000000 */
[----:B------:R1:W-:Y:S04]  /*32090*/  STL.64 [R1+0xb00], R36 ;  /* 0x000b002401007387 */ /* 0x0003e80000100a00 */
[----:B------:R3:W-:Y:S04]  /*320a0*/  STL.64 [R1+0xb08], R38 ;  /* 0x000b082601007387 */ /* 0x0007e80000100a00 */
[----:B-1----:R-:W2:Y:S04]  /*320b0*/  LDL.LU.64 R36, [R1+0x1060] ;  /* 0x0010600001247983 */ /* 0x002ea80000300a00 */
[----:B---3--:R-:W3:Y:S01]  /*320c0*/  LDL.LU.64 R38, [R1+0x1068] ;  /* 0x0010680001267983 */ /* 0x008ee20000300a00 */
[----:B------:R-:W-:Y:S03]  /*320d0*/  HMMA.1688.F32.TF32 R56, R132, R96, R56 ;  /* 0x000000608438723c */ /* 0x000fe60000081038 */
[----:B------:R-:W3:Y:S04]  /*320e0*/  LDL.LU.64 R48, [R1+0xf00] ;  /* 0x000f000001307983 */ /* 0x000ee80000300a00 */
[----:B------:R-:W3:Y:S04]  /*320f0*/  LDL.LU.64 R50, [R1+0xf08] ;  /* 0x000f080001327983 */ /* 0x000ee80000300a00 */
[----:B------:R-:W-:Y:S04]  /*32100*/  STL.64 [R1+0x2dd0], R20 ;  /* 0x002dd01401007387 */ /* 0x000fe80000100a00 */
[----:B------:R4:W-:Y:S04]  /*32110*/  STL.64 [R1+0x2dd8], R22 ;  /* 0x002dd81601007387 */ /* 0x0009e80000100a00 */
[----:B------:R-:W-:-:S02]  /*32120*/  IMAD.MOV.U32 R103, RZ, RZ, R59 ;  /* 0x000000ffff677224 */ /* 0x000fc400078e003b */
[----:B------:R-:W-:Y:S02]  /*32130*/  IMAD.MOV.U32 R102, RZ, RZ, R58 ;  /* 0x000000ffff667224 */ /* 0x000fe400078e003a */
[----:B------:R-:W-:Y:S02]  /*32140*/  IMAD.MOV.U32 R99, RZ, RZ, R57 ;  /* 0x000000ffff637224 */ /* 0x000fe400078e0039 */
[----:B------:R-:W-:Y:S01]  /*32150*/  IMAD.MOV.U32 R98, RZ, RZ, R56 ;  /* 0x000000ffff627224 */ /* 0x000fe200078e0038 */
[----:B------:R-:W-:Y:S04]  /*32160*/  STL [R1+0x483c], R103 ;  /* 0x00483c6701007387 */ /* 0x000fe80000100800 */
[----:B------:R-:W-:Y:S04]  /*32170*/  STL [R1+0x4838], R102 ;  /* 0x0048386601007387 */ /* 0x000fe80000100800 */
[----:B------:R-:W-:Y:S04]  /*32180*/  STL [R1+0x4834], R99 ;  /* 0x0048346301007387 */ /* 0x000fe80000100800 */
[----:B------:R-:W-:Y:S01]  /*32190*/  STL [R1+0x4830], R98 ;  /* 0x0048306201007387 */ /* 0x000fe20000100800 */
[----:B----4-:R-:W-:Y:S03]  /*321a0*/  HMMA.1688.F32.TF32 R20, R136, R96, R32 ;  /* 0x000000608814723c */ /* 0x010fe60000081020 */
        /* <DEDUP_REMOVED lines=35> */
[-C--:B-1----:R-:W-:Y:S08]  /*323e0*/  HMMA.1688.F32.TF32 R52, R172, R96.reuse, R48 ;  /* 0x00000060ac34723c */ /* 0x082ff00000081030 */
[-C--:B----4-:R-:W-:Y:S01]  /*323f0*/  HMMA.1688.F32.TF32 R48, R176, R96.reuse, R32 ;  /* 0x00000060b030723c */ /* 0x090fe20000081020 */
        /* <DEDUP_REMOVED lines=9> */
[----:B------:R-:W-:Y:S04]  /*32490*/  STL.64 [R1+0xaa0], R48 ;  /* 0x000aa03001007387 */ /* 0x000fe80000100a00 */
[----:B------:R1:W-:Y:S02]  /*324a0*/  STL.64 [R1+0xaa8], R50 ;  /* 0x000aa83201007387 */ /* 0x0003e40000100a00 */
[-C--:B-1----:R-:W-:Y:S08]  /*324b0*/  HMMA.1688.F32.TF32 R48, R184, R96.reuse, R44 ;  /* 0x00000060b830723c */ /* 0x082ff0000008102c */
[-C--:B------:R-:W-:Y:S01]  /*324c0*/  HMMA.1688.F32.TF32 R44, R156, R96.reuse, R24 ;  /* 0x000000609c2c723c */ /* 0x080fe20000081018 */
        /* <DEDUP_REMOVED lines=11> */
[----:B------:R-:W4:Y:S04]  /*32580*/  LDL.LU.64 R52, [R1+0x1430] ;  /* 0x0014300001347983 */ /* 0x000f280000300a00 */
[----:B------:R-:W4:Y:S01]  /*32590*/  LDL.LU.64 R54, [R1+0x1438] ;  /* 0x0014380001367983 */ /* 0x000f220000300a00 */
[----:B--2---:R-:W-:-:S15]  /*325a0*/  HMMA.1688.F32.TF32 R40, R236, R96, R40 ;  /* 0x00000060ec28723c */ /* 0x004fde0000081028 */
[----:B------:R-:W-:-:S04]  /*325b0*/  NOP ;  /* 0x0000000000007918 */ /* 0x000fc80000000000 */
[----:B------:R2:W-:Y:S04]  /*325c0*/  STL.64 [R1+0xa30], R40 ;  /* 0x000a302801007387 */ /* 0x0005e80000100a00 */
[----:B------:R1:W-:Y:S04]  /*325d0*/  STL.64 [R1+0xa38], R42 ;  /* 0x000a382a01007387 */ /* 0x0003e80000100a00 */
[----:B------:R-:W-:Y:S04]  /*325e0*/  STL.64 [R1+0x2d90], R16 ;  /* 0x002d901001007387 */ /* 0x000fe80000100a00 */
[----:B------:R4:W-:Y:S04]  /*325f0*/  STL.64 [R1+0x2d98], R18 ;  /* 0x002d981201007387 */ /* 0x0009e80000100a00 */
[----:B------:R-:W4:Y:S04]  /*32600*/  LDL.LU.64 R48, [R1+0x1270] ;  /* 0x0012700001307983 */ /* 0x000f280000300a00 */
[----:B------:R-:W4:Y:S04]  /*32610*/  LDL.LU.64 R50, [R1+0x1278] ;  /* 0x0012780001327983 */ /* 0x000f280000300a00 */
[----:B-1----:R-:W4:Y:S04]  /*32620*/  LDL.LU.64 R44, [R1+0x1250] ;  /* 0x00125000012c7983 */ /* 0x002f280000300a00 */
[----:B------:R-:W4:Y:S04]  /*32630*/  LDL.LU.64 R46, [R1+0x1258] ;  /* 0x00125800012e7983 */ /* 0x000f280000300a00 */
[----:B--2---:R-:W2:Y:S04]  /*32640*/  LDL.LU.64 R40, [R1+0xf80] ;  /* 0x000f800001287983 */ /* 0x004ea80000300a00 */
[----:B------:R-:W2:Y:S01]  /*32650*/  LDL.LU.64 R42, [R1+0xf88] ;  /* 0x000f8800012a7983 */ /* 0x000ea20000300a00 */
[----:B---3--:R-:W-:-:S15]  /*32660*/  HMMA.1688.F32.TF32 R36, R132, R92, R36 ;  /* 0x0000005c8424723c */ /* 0x008fde0000081024 */
[----:B------:R-:W-:-:S04]  /*32670*/  NOP ;  /* 0x0000000000007918 */ /* 0x000fc80000000000 */
[----:B------:R-:W-:Y:S02]  /*32680*/  IMAD.MOV.U32 R115, RZ, RZ, R39 ;  /* 0x000000ffff737224 */ /* 0x000fe400078e0027 */
[----:B------:R-:W-:Y:S02]  /*32690*/  IMAD.MOV.U32 R114, RZ, RZ, R38 ;  /* 0x000000ffff727224 */ /* 0x000fe400078e0026 */
[----:B------:R-:W-:Y:S02]  /*326a0*/  IMAD.MOV.U32 R107, RZ, RZ, R37 ;  /* 0x000000ffff6b7224 */ /* 0x000fe400078e0025 */
[----:B------:R-:W-:Y:S01]  /*326b0*/  IMAD.MOV.U32 R106, RZ, RZ, R36 ;  /* 0x000000ffff6a7224 */ /* 0x000fe200078e0024 */
[----:B------:R-:W-:Y:S04]  /*326c0*/  STL [R1+0x484c], R115 ;  /* 0x00484c7301007387 */ /* 0x000fe80000100800 */
[----:B------:R-:W-:Y:S04]  /*326d0*/  STL [R1+0x4848], R114 ;  /* 0x0048487201007387 */ /* 0x000fe80000100800 */
[----:B------:R-:W-:Y:S04]  /*326e0*/  STL [R1+0x4844], R107 ;  /* 0x0048446b01007387 */ /* 0x000fe80000100800 */
[----:B------:R-:W-:Y:S04]  /*326f0*/  STL [R1+0x4840], R106 ;  /* 0x0048406a01007387 */ /* 0x000fe80000100800 */
[----:B------:R-:W3:Y:S04]  /*32700*/  LDL.LU.64 R36, [R1+0x320] ;  /* 0x0003200001247983 */ /* 0x000ee80000300a00 */
[----:B------:R-:W3:Y:S01]  /*32710*/  LDL.LU.64 R38, [R1+0x328] ;  /* 0x0003280001267983 */ /* 0x000ee20000300a00 */
[----:B----4-:R-:W-:-:S15]  /*32720*/  HMMA.1688.F32.TF32 R16, R136, R92, R32 ;  /* 0x0000005c8810723c */ /* 0x010fde0000081020 */
[----:B------:R-:W-:-:S04]  /*32730*/  NOP ;  /* 0x0000000000007918 */ /* 0x000fc80000000000 */
        /* <DEDUP_REMOVED lines=9> */
[----:B------:R-:W4:Y:S01]  /*327d0*/  LDL.LU.64 R30, [R1+0x1f8] ;  /* 0x0001f800011e7983 */ /* 0x000f220000300a00 */
[----:B-1----:R-:W-:Y:S03]  /*327e0*/  HMMA.1688.F32.TF32 R16, R144, R92, R24 ;  /* 0x0000005c9010723c */ /* 0x002fe60000081018 */
[----:B------:R-:W4:Y:S04]  /*327f0*/  LDL.LU.64 R24, [R1+0x1c0] ;  /* 0x0001c00001187983 */ /* 0x000f280000300a00 */
[----:B------:R-:W4:-:S12]  /*32800*/  LDL.LU.64 R26, [R1+0x1c8] ;  /* 0x0001c800011a7983 */ /* 0x000f180000300a00 */
        /* <DEDUP_REMOVED lines=11> */
[----:B------:R1:W-:Y:S04]  /*328c0*/  STL.64 [R1+0x1420], R52 ;  /* 0x0014203401007387 */ /* 0x0003e80000100a00 */
[----:B------:R1:W-:Y:S04]  /*328d0*/  STL.64 [R1+0x1428], R54 ;  /* 0x0014283601007387 */ /* 0x0003e80000100a00 */
[----:B------:R-:W-:Y:S01]  /*328e0*/  STL [R1+0x4854], R90 ;  /* 0x0048545a01007387 */ /* 0x000fe20000100800 */
[-C--:B------:R-:W-:Y:S08]  /*328f0*/  HMMA.1688.F32.TF32 R48, R164, R92.reuse, R48 ;  /* 0x0000005ca430723c */ /* 0x080ff00000081030 */
[-C--:B------:R-:W-:Y:S08]  /*32900*/  HMMA.1688.F32.TF32 R44, R168, R92.reuse, R44 ;  /* 0x0000005ca82c723c */ /* 0x080ff0000008102c */
[-C--:B--2---:R-:W-:Y:S01]  /*32910*/  HMMA.1688.F32.TF32 R40, R172, R92.reuse, R40 ;  /* 0x0000005cac28723c */ /* 0x084fe20000081028 */
[----:B------:R-:W-:Y:S04]  /*32920*/  STL [R1+0x4850], R91 ;  /* 0x0048505b01007387 */ /* 0x000fe80000100800 */
[----:B------:R-:W-:Y:S04]  /*32930*/  STL [R1+0x485c], R86 ;  /* 0x00485c5601007387 */ /* 0x000fe80000100800 */
[----:B------:R2:W-:Y:S04]  /*32940*/  STL.64 [R1+0x980], R48 ;  /* 0x0009803001007387 */ /* 0x0005e80000100a00 */
[----:B------:R1:W-:Y:S04]  /*32950*/  STL.64 [R1+0x988], R50 ;  /* 0x0009883201007387 */ /* 0x0003e80000100a00 */
[----:B------:R-:W-:Y:S04]  /*32960*/  STL [R1+0x4858], R87 ;  /* 0x0048585701007387 */ /* 0x000fe80000100800 */
[----:B------:R1:W-:Y:S04]  /*32970*/  STL.64 [R1+0x22e0], R44 ;  /* 0x0022e02c01007387 */ /* 0x0003e80000100a00 */
[----:B------:R1:W-:Y:S04]  /*32980*/  STL.64 [R1+0x22e8], R46 ;  /* 0x0022e82e01007387 */ /* 0x0003e80000100a00 */
[----:B------:R1:W-:Y:S01]  /*32990*/  STL.64 [R1+0x9a0], R40 ;  /* 0x0009a02801007387 */ /* 0x0003e20000100a00 */
[----:B---3--:R-:W-:Y:S03]  /*329a0*/  HMMA.1688.F32.TF32 R36, R176, R92, R36 ;  /* 0x0000005cb024723c */ /* 0x008fe60000081024 */
[----:B------:R3:W-:-:S15]  /*329b0*/  STL.64 [R1+0x9a8], R42 ;  /* 0x0009a82a01007387 */ /* 0x0007de0000100a00 */
[----:B------:R-:W-:Y:S01]  /*329c0*/  NOP ;  /* 0x0000000000007918 */ /* 0x000fe20000000000 */
[----:B------:R1:W-:Y:S04]  /*329d0*/  STL.64 [R1+0x2b10], R36 ;  /* 0x002b102401007387 */ /* 0x0003e80000100a00 */
[----:B------:R1:W-:Y:S04]  /*329e0*/  STL.64 [R1+0x2b18], R38 ;  /* 0x002b182601007387 */ /* 0x0003e80000100a00 */
[----:B------:R-:W3:Y:S01]  /*329f0*/  LDL.LU.64 R68, [R1+0x2300] ;  /* 0x0023000001447983 */ /* 0x000ee20000300a00 */
[----:B----4-:R-:W-:-:S15]  /*32a00*/  HMMA.1688.F32.TF32 R32, R180, R92, R32 ;  /* 0x0000005cb420723c */ /* 0x010fde0000081020 */
[----:B------:R-:W-:-:S04]  /*32a10*/  NOP ;  /* 0x0000000000007918 */ /* 0x000fc80000000000 */
[----:B------:R4:W-:Y:S01]  /*32a20*/  STL.64 [R1+0x9c0], R32 ;  /* 0x0009c02001007387 */ /* 0x0009e20000100a00 */
[----:B------:R-:W-:Y:S03]  /*32a30*/  HMMA.1688.F32.TF32 R28, R184, R92, R28 ;  /* 0x0000005cb81c723c */ /* 0x000fe6000008101c */
[----:B------:R1:W-:Y:S04]  /*32a40*/  STL.64 [R1+0x9c8], R34 ;  /* 0x0009c82201007387 */ /* 0x0003e80000100a00 */
[----:B------:R-:W3:-:S12]  /*32a50*/  LDL.LU.64 R70, [R1+0x2308] ;  /* 0x0023080001467983 */ /* 0x000ed80000300a00 */
[----:B------:R1:W-:Y:S04]  /*32a60*/  STL.64 [R1+0x2bd0], R28 ;  /* 0x002bd01c01007387 */ /* 0x0003e80000100a00 */
[----:B------:R1:W-:Y:S01]  /*32a70*/  STL.64 [R1+0x2bd8], R30 ;  /* 0x002bd81e01007387 */ /* 0x0003e20000100a00 */
[----:B------:R-:W-:-:S15]  /*32a80*/  HMMA.1688.F32.TF32 R24, R156, R92, R24 ;  /* 0x0000005c9c18723c */ /* 0x000fde0000081018 */
[----:B------:R-:W-:-:S04]  /*32a90*/  NOP ;  /* 0x0000000000007918 */ /* 0x000fc80000000000 */
[----:B------:R1:W-:Y:S01]  /*32aa0*/  STL.64 [R1+0x990], R24 ;  /* 0x0009901801007387 */ /* 0x0003e20000100a00 */
[-C--:B------:R-:W-:Y:S03]  /*32ab0*/  HMMA.1688.F32.TF32 R20, R160, R92.reuse, R20 ;  /* 0x0000005ca014723c */ /* 0x080fe60000081014 */
[----:B------:R1:W-:Y:S04]  /*32ac0*/  STL.64 [R1+0x998], R26 ;  /* 0x0009981a01007387 */ /* 0x0003e80000100a00 */
[----:B------:R-:W3:Y:S01]  /*32ad0*/  LDL.LU.64 R64, [R1+0x1f40] ;  /* 0x001f400001407983 */ /* 0x000ee20000300a00 */
[-C--:B------:R-:W-:Y:S11]  /*32ae0*/  HMMA.1688.F32.TF32 R16, R236, R92.reuse, R16 ;  /* 0x0000005cec10723c */ /* 0x080ff60000081010 */
[----:B------:R1:W-:Y:S04]  /*32af0*/  STL.64 [R1+0x2ca0], R20 ;  /* 0x002ca01401007387 */ /* 0x0003e80000100a00 */
[----:B------:R1:W-:Y:S04]  /*32b00*/  STL.64 [R1+0x2ca8], R22 ;  /* 0x002ca81601007387 */ /* 0x0003e80000100a00 */
[----:B------:R-:W3:Y:S04]  /*32b10*/  LDL.LU.64 R66, [R1+0x1f48] ;  /* 0x001f480001427983 */ /* 0x000ee80000300a00 */
[----:B------:R1:W-:Y:S04]  /*32b20*/  STL.64 [R1+0x970], R16 ;  /* 0x0009701001007387 */ /* 0x0003e80000100a00 */
[----:B------:R1:W-:Y:S04]  /*32b30*/  STL.64 [R1+0x978], R18 ;  /* 0x0009781201007387 */ /* 0x0003e80000100a00 */
[----:B------:R-:W3:Y:S04]  /*32b40*/  LDL.LU.64 R60, [R1+0x1ba0] ;  /* 0x001ba000013c7983 */ /* 0x000ee80000300a00 */
[----:B------:R-:W3:Y:S04]  /*32b50*/  LDL.LU.64 R62, [R1+0x1ba8] ;  /* 0x001ba800013e7983 */ /* 0x000ee80000300a00 */
[----:B------:R-:W3:Y:S04]  /*32b60*/  LDL.LU.64 R56, [R1+0x1a90] ;  /* 0x001a900001387983 */ /* 0x000ee80000300a00 */
[----:B------:R-:W3:Y:S04]  /*32b70*/  LDL.LU.64 R58, [R1+0x1a98] ;  /* 0x001a9800013a7983 */ /* 0x000ee80000300a00 */
[----:B-1----:R-:W3:Y:S04]  /*32b80*/  LDL.LU.64 R52, [R1+0x1940] ;  /* 0x0019400001347983 */ /* 0x002ee80000300a00 */
[----:B------:R-:W3:Y:S04]  /*32b90*/  LDL.LU.64 R54, [R1+0x1948] ;  /* 0x0019480001367983 */ /* 0x000ee80000300a00 */
[----:B--2---:R-:W2:Y:S04]  /*32ba0*/  LDL.LU.64 R48, [R1+0x14b0] ;  /* 0x0014b00001307983 */ /* 0x004ea80000300a00 */
[----:B------:R-:W2:Y:S04]  /*32bb0*/  LDL.LU.64 R50, [R1+0x14b8] ;  /* 0x0014b80001327983 */ /* 0x000ea80000300a00 */
[----:B------:R-:W2:Y:S04]  /*32bc0*/  LDL.LU.64 R44, [R1+0x13d0] ;  /* 0x0013d000012c7983 */ /* 0x000ea80000300a00 */
[----:B------:R-:W2:Y:S04]  /*32bd0*/  LDL.LU.64 R46, [R1+0x13d8] ;  /* 0x0013d800012e7983 */ /* 0x000ea80000300a00 */
[----:B------:R-:W2:Y:S04]  /*32be0*/  LDL.LU.64 R40, [R1+0x12b0] ;  /* 0x0012b00001287983 */ /* 0x000ea80000300a00 */
[----:B---3--:R-:W3:Y:S04]  /*32bf0*/  LDL.LU.64 R42, [R1+0x12b8] ;  /* 0x0012b800012a7983 */ /* 0x008ee80000300a00 */
[----:B------:R-:W2:Y:S04]  /*32c00*/  LDL.LU.64 R36, [R1+0xfb0] ;  /* 0x000fb00001247983 */ /* 0x000ea80000300a00 */
[----:B------:R-:W2:Y:S04]  /*32c10*/  LDL.LU.64 R38, [R1+0xfb8] ;  /* 0x000fb80001267983 */ /* 0x000ea80000300a00 */
[----:B----4-:R-:W4:Y:S04]  /*32c20*/  LDL.LU.64 R32, [R1+0x310] ;  /* 0x0003100001207983 */ /* 0x010f280000300a00 */
[----:B------:R-:W4:Y:S04]  /*32c30*/  LDL.LU.64 R34, [R1+0x318] ;  /* 0x0003180001227983 */ /* 0x000f280000300a00 */
[----:B------:R-:W3:Y:S04]  /*32c40*/  LDL.LU.64 R28, [R1+0x2a0] ;  /* 0x0002a000011c7983 */ /* 0x000ee80000300a00 */
[----:B------:R-:W3:Y:S04]  /*32c50*/  LDL.LU.64 R30, [R1+0x2a8] ;  /* 0x0002a800011e7983 */ /* 0x000ee80000300a00 */
[----:B------:R-:W3:Y:S01]  /*32c60*/  LDL.LU.64 R24, [R1+0x1e0] ;  /* 0x0001e00001187983 */ /* 0x000ee20000300a00 */
[----:B------:R-:W-:Y:S03]  /*32c70*/  HMMA.1688.F32.TF32 R12, R244, R92, R12 ;  /* 0x0000005cf40c723c */ /* 0x000fe6000008100c */
[----:B------:R-:W3:Y:S04]  /*32c80*/  LDL.LU.64 R26, [R1+0x1e8] ;  /* 0x0001e800011a7983 */ /* 0x000ee80000300a00 */
[----:B------:R-:W4:Y:S04]  /*32c90*/  LDL.LU.64 R20, [R1+0x1b0] ;  /* 0x0001b00001147983 */ /* 0x000f280000300a00 */
[----:B------:R-:W4:Y:S04]  /*32ca0*/  LDL.LU.64 R22, [R1+0x1b8] ;  /* 0x0001b80001167983 */ /* 0x000f280000300a00 */
[----:B------:R-:W4:Y:S04]  /*32cb0*/  LDL.LU.64 R16, [R1+0x180] ;  /* 0x0001800001107983 */ /* 0x000f280000300a00 */
[----:B------:R-:W4:Y:S04]  /*32cc0*/  LDL.LU.64 R18, [R1+0x188] ;  /* 0x0001880001127983 */ /* 0x000f280000300a00 */
[----:B------:R-:W-:Y:S04]  /*32cd0*/  STL.64 [R1+0x2d40], R12 ;  /* 0x002d400c01007387 */ /* 0x000fe80000100a00 */
[----:B------:R1:W-:Y:S04]  /*32ce0*/  STL.64 [R1+0x2d48], R14 ;  /* 0x002d480e01007387 */ /* 0x0003e80000100a00 */
[----:B------:R-:W-:Y:S01]  /*32cf0*/  STL.64 [R1+0x48a0], R130 ;  /* 0x0048a08201007387 */ /* 0x000fe20000100a00 */
[----:B------:R-:W-:-:S15]  /*32d00*/  HMMA.1688.F32.TF32 R68, R132, R88, R68 ;  /* 0x000000588444723c */ /* 0x000fde0000081044 */
[----:B------:R-:W-:-:S04]  /*32d10*/  NOP ;  /* 0x0000000000007918 */ /* 0x000fc80000000000 */
[----:B------:R-:W-:Y:S02]  /*32d20*/  IMAD.MOV.U32 R129, RZ, RZ, R70 ;  /* 0x000000ffff817224 */ /* 0x000fe400078e0046 */
[----:B------:R-:W-:Y:S02]  /*32d30*/  IMAD.MOV.U32 R128, RZ, RZ, R71 ;  /* 0x000000ffff807224 */ /* 0x000fe400078e0047 */
[----:B------:R-:W-:Y:S02]  /*32d40*/  IMAD.MOV.U32 R111, RZ, RZ, R69 ;  /* 0x000000ffff6f7224 */ /* 0x000fe400078e0045 */
[----:B------:R-:W-:Y:S01]  /*32d50*/  IMAD.MOV.U32 R110, RZ, RZ, R68 ;  /* 0x000000ffff6e7224 */ /* 0x000fe200078e0044 */
[----:B------:R-:W-:Y:S04]  /*32d60*/  STL.64 [R1+0x4898], R128 ;  /* 0x0048988001007387 */ /* 0x000fe80000100a00 */
[----:B------:R-:W-:Y:S04]  /*32d70*/  STL [R1+0x4864], R111 ;  /* 0x0048646f01007387 */ /* 0x000fe80000100800 */
[----:B------:R-:W-:Y:S01]  /*32d80*/  STL [R1+0x4860], R110 ;  /* 0x0048606e01007387 */ /* 0x000fe20000100800 */
[-C--:B------:R-:W-:Y:S08]  /*32d90*/  HMMA.1688.F32.TF32 R64, R136, R88.reuse, R64 ;  /* 0x000000588840723c */ /* 0x080ff00000081040 */
[-C--:B------:R-:W-:Y:S08]  /*32da0*/  HMMA.1688.F32.TF32 R60, R140, R88.reuse, R60 ;  /* 0x000000588c3c723c */ /* 0x080ff0000008103c */
[-C--:B-1----:R-:W-:Y:S08]  /*32db0*/  HMMA.1688.F32.TF32 R12, R144, R88.reuse, R56 ;  /* 0x00000058900c723c */ /* 0x082ff00000081038 */
[-C--:B------:R-:W-:Y:S01]  /*32dc0*/  HMMA.1688.F32.TF32 R52, R148, R88.reuse, R52 ;  /* 0x000000589434723c */ /* 0x080fe20000081034 */
[----:B------:R-:W-:Y:S04]  /*32dd0*/  STL.64 [R1+0xb30], R64 ;  /* 0x000b304001007387 */ /* 0x000fe80000100a00 */
[----:B------:R-:W-:Y:S04]  /*32de0*/  STL.64 [R1+0xb38], R66 ;  /* 0x000b384201007387 */ /* 0x000fe80000100a00 */
[----:B------:R-:W-:Y:S04]  /*32df0*/  STL.64 [R1+0x8d0], R60 ;  /* 0x0008d03c01007387 */ /* 0x000fe80000100a00 */
[----:B------:R-:W-:Y:S04]  /*32e00*/  STL.64 [R1+0x8d8], R62 ;  /* 0x0008d83e01007387 */ /* 0x000fe80000100a00 */
[----:B------:R1:W-:Y:S04]  /*32e10*/  STL.64 [R1+0xf10], R12 ;  /* 0x000f100c01007387 */ /* 0x0003e80000100a00 */
[----:B------:R2:W-:Y:S04]  /*32e20*/  STL.64 [R1+0xf18], R14 ;  /* 0x000f180e01007387 */ /* 0x0005e80000100a00 */
[----:B-1----:R-:W4:Y:S04]  /*32e30*/  LDL.LU.64 R12, [R1+0x150] ;  /* 0x00015000010c7983 */ /* 0x002f280000300a00 */
[----:B------:R1:W-:Y:S04]  /*32e40*/  STL.64 [R1+0x8e0], R52 ;  /* 0x0008e03401007387 */ /* 0x0003e80000100a00 */
[----:B------:R1:W-:Y:S04]  /*32e50*/  STL.64 [R1+0x8e8], R54 ;  /* 0x0008e83601007387 */ /* 0x0003e80000100a00 */
[----:B--2---:R-:W2:Y:S01]  /*32e60*/  LDL.LU.64 R14, [R1+0x158] ;  /* 0x00015800010e7983 */ /* 0x004ea20000300a00 */
[-C--:B------:R-:W-:Y:S08]  /*32e70*/  HMMA.1688.F32.TF32 R48, R152, R88.reuse, R48 ;  /* 0x000000589830723c */ /* 0x080ff00000081030 */
[-C--:B------:R-:W-:Y:S08]  /*32e80*/  HMMA.1688.F32.TF32 R44, R164, R88.reuse, R44 ;  /* 0x00000058a42c723c */ /* 0x080ff0000008102c */
[-C--:B---3--:R-:W-:Y:S08]  /*32e90*/  HMMA.1688.F32.TF32 R40, R168, R88.reuse, R40 ;  /* 0x00000058a828723c */ /* 0x088ff00000081028 */
[-C--:B------:R-:W-:Y:S08]  /*32ea0*/  HMMA.1688.F32.TF32 R36, R172, R88.reuse, R36 ;  /* 0x00000058ac24723c */ /* 0x080ff00000081024 */
[-C--:B----4-:R-:W-:Y:S08]  /*32eb0*/  HMMA.1688.F32.TF32 R32, R176, R88.reuse, R32 ;  /* 0x00000058b020723c */ /* 0x090ff00000081020 */
[-C--:B------:R-:W-:Y:S01]  /*32ec0*/  HMMA.1688.F32.TF32 R28, R180, R88.reuse, R28 ;  /* 0x00000058b41c723c */ /* 0x080fe2000008101c */
[----:B------:R3:W-:Y:S07]  /*32ed0*/  STL.64 [R1+0x1310], R48 ;  /* 0x0013103001007387 */ /* 0x0007ee0000100a00 */
[-C--:B------:R-:W-:Y:S01]  /*32ee0*/  HMMA.1688.F32.TF32 R24, R184, R88.reuse, R24 ;  /* 0x00000058b818723c */ /* 0x080fe20000081018 */
[----:B------:R4:W-:Y:S07]  /*32ef0*/  STL.64 [R1+0x1318], R50 ;  /* 0x0013183201007387 */ /* 0x0009ee0000100a00 */
[-C--:B------:R-:W-:Y:S01]  /*32f00*/  HMMA.1688.F32.TF32 R20, R156, R88.reuse, R20 ;  /* 0x000000589c14723c */ /* 0x080fe20000081014 */
[----:B------:R1:W-:Y:S07]  /*32f10*/  STL.64 [R1+0x900], R44 ;  /* 0x0009002c01007387 */ /* 0x0003ee0000100a00 */
[-C--:B------:R-:W-:Y:S01]  /*32f20*/  HMMA.1688.F32.TF32 R16, R160, R88.reuse, R16 ;  /* 0x00000058a010723c */ /* 0x080fe20000081010 */
[----:B------:R1:W-:Y:S04]  /*32f30*/  STL.64 [R1+0x908], R46 ;  /* 0x0009082e01007387 */ /* 0x0003e80000100a00 */
        /* <DEDUP_REMOVED lines=10> */
[----:B------:R-:W2:Y:S04]  /*32fe0*/  LDL.LU.64 R68, [R1+0x2440] ;  /* 0x0024400001447983 */ /* 0x000ea80000300a00 */
[----:B------:R1:W-:Y:S04]  /*32ff0*/  STL.64 [R1+0x910], R20 ;  /* 0x0009101401007387 */ /* 0x0003e80000100a00 */
[----:B------:R1:W-:Y:S04]  /*33000*/  STL.64 [R1+0x918], R22 ;  /* 0x0009181601007387 */ /* 0x0003e80000100a00 */
[----:B------:R-:W2:Y:S04]  /*33010*/  LDL.LU.64 R70, [R1+0x2448] ;  /* 0x0024480001467983 */ /* 0x000ea80000300a00 */
[----:B------:R1:W-:Y:S04]  /*33020*/  STL.64 [R1+0x2c40], R16 ;  /* 0x002c401001007387 */ /* 0x0003e80000100a00 */
[----:B------:R1:W-:Y:S04]  /*33030*/  STL.64 [R1+0x2c48], R18 ;  /* 0x002c481201007387 */ /* 0x0003e80000100a00 */
[----:B------:R-:W2:Y:S04]  /*33040*/  LDL.LU.64 R64, [R1+0x2040] ;  /* 0x0020400001407983 */ /* 0x000ea80000300a00 */
[----:B------:R-:W2:Y:S04]  /*33050*/  LDL.LU.64 R66, [R1+0x2048] ;  /* 0x0020480001427983 */ /* 0x000ea80000300a00 */
[----:B------:R-:W2:Y:S04]  /*33060*/  LDL.LU.64 R60, [R1+0x1bb0] ;  /* 0x001bb000013c7983 */ /* 0x000ea80000300a00 */
[----:B------:R-:W2:Y:S04]  /*33070*/  LDL.LU.64 R62, [R1+0x1bb8] ;  /* 0x001bb800013e7983 */ /* 0x000ea80000300a00 */
[----:B------:R-:W2:Y:S04]  /*33080*/  LDL.LU.64 R56, [R1+0x1b70] ;  /* 0x001b700001387983 */ /* 0x000ea80000300a00 */
[----:B------:R-:W2:Y:S04]  /*33090*/  LDL.LU.64 R58, [R1+0x1b78] ;  /* 0x001b7800013a7983 */ /* 0x000ea80000300a00 */
[----:B-1----:R-:W2:Y:S04]  /*330a0*/  LDL.LU.64 R52, [R1+0x1a10] ;  /* 0x001a100001347983 */ /* 0x002ea80000300a00 */
[----:B------:R-:W2:Y:S04]  /*330b0*/  LDL.LU.64 R54, [R1+0x1a18] ;  /* 0x001a180001367983 */ /* 0x000ea80000300a00 */
[----:B---3--:R-:W3:Y:S04]  /*330c0*/  LDL.LU.64 R48, [R1+0x1700] ;  /* 0x0017000001307983 */ /* 0x008ee80000300a00 */
[----:B----4-:R-:W3:Y:S04]  /*330d0*/  LDL.LU.64 R50, [R1+0x1708] ;  /* 0x0017080001327983 */ /* 0x010ee80000300a00 */
[----:B------:R-:W4:Y:S04]  /*330e0*/  LDL.LU.64 R44, [R1+0x1480] ;  /* 0x00148000012c7983 */ /* 0x000f280000300a00 */
[----:B------:R-:W4:Y:S01]  /*330f0*/  LDL.LU.64 R46, [R1+0x1488] ;  /* 0x00148800012e7983 */ /* 0x000f220000300a00 */
        /* <DEDUP_REMOVED lines=19> */
[----:B--2---:R-:W2:Y:S01]  /*33230*/  LDL.LU.64 R14, [R1+0x148] ;  /* 0x00014800010e7983 */ /* 0x004ea20000300a00 */
[----:B------:R-:W-:-:S15]  /*33240*/  HMMA.1688.F32.TF32 R8, R244, R88, R8 ;  /* 0x00000058f408723c */ /* 0x000fde0000081008 */
[----:B------:R-:W-:-:S04]  /*33250*/  NOP ;  /* 0x0000000000007918 */ /* 0x000fc80000000000 */
[----:B------:R-:W-:Y:S04]  /*33260*/  STL.64 [R1+0x2cf0], R8 ;  /* 0x002cf00801007387 */ /* 0x000fe80000100a00 */
[----:B------:R1:W-:Y:S01]  /*33270*/  STL.64 [R1+0x2cf8], R10 ;  /* 0x002cf80a01007387 */ /* 0x0003e20000100a00 */
[-C--:B------:R-:W-:Y:S08]  /*33280*/  HMMA.1688.F32.TF32 R64, R136, R84.reuse, R64 ;  /* 0x000000548840723c */ /* 0x080ff00000081040 */
[-C--:B-1----:R-:W-:Y:S01]  /*33290*/  HMMA.1688.F32.TF32 R8, R140, R84.reuse, R60 ;  /* 0x000000548c08723c */ /* 0x082fe2000008103c */
[----:B------:R-:W-:Y:S07]  /*332a0*/  LDSM.16.M88.4 R60, [R192+UR17+0xf800] ;  /* 0x00f80011c03c783b */ /* 0x000fee0008000200 */
[-C--:B------:R-:W-:Y:S03]  /*332b0*/  HMMA.1688.F32.TF32 R56, R144, R84.reuse, R56 ;  /* 0x000000549038723c */ /* 0x080fe60000081038 */
[----:B------:R-:W-:Y:S04]  /*332c0*/  STL.64 [R1+0xa90], R64 ;  /* 0x000a904001007387 */ /* 0x000fe80000100a00 */
[----:B------:R-:W-:Y:S01]  /*332d0*/  STL.64 [R1+0xa98], R66 ;  /* 0x000a984201007387 */ /* 0x000fe20000100a00 */
[-C--:B------:R-:W-:Y:S03]  /*332e0*/  HMMA.1688.F32.TF32 R52, R148, R84.reuse, R52 ;  /* 0x000000549434723c */ /* 0x080fe60000081034 */
[----:B------:R-:W-:Y:S04]  /*332f0*/  STL.64 [R1+0x850], R8 ;  /* 0x0008500801007387 */ /* 0x000fe80000100a00 */
[----:B------:R3:W-:Y:S01]  /*33300*/  STL.64 [R1+0x858], R10 ;  /* 0x0008580a01007387 */ /* 0x0007e20000100a00 */
[-C--:B------:R-:W-:Y:S03]  /*33310*/  HMMA.1688.F32.TF32 R4, R244, R84.reuse, R4 ;  /* 0x00000054f404723c */ /* 0x080fe60000081004 */
[----:B------:R-:W1:Y:S05]  /*33320*/  LDSM.16.M88.4 R64, [R192+UR17+0x8000] ;  /* 0x00800011c040783b */ /* 0x000e6a0008000200 */
[-C--:B---3--:R-:W-:Y:S01]  /*33330*/  HMMA.1688.F32.TF32 R8, R152, R84.reuse, R48 ;  /* 0x000000549808723c */ /* 0x088fe20000081030 */
[----:B------:R-:W-:Y:S04]  /*33340*/  STL.64 [R1+0xec0], R56 ;  /* 0x000ec03801007387 */ /* 0x000fe80000100a00 */
[----:B------:R-:W-:Y:S03]  /*33350*/  STL.64 [R1+0xec8], R58 ;  /* 0x000ec83a01007387 */ /* 0x000fe60000100a00 */
[-C--:B----4-:R-:W-:Y:S01]  /*33360*/  HMMA.1688.F32.TF32 R44, R164, R84.reuse, R44 ;  /* 0x00000054a42c723c */ /* 0x090fe2000008102c */
[----:B------:R-:W-:Y:S04]  /*33370*/  STL.64 [R1+0x860], R52 ;  /* 0x0008603401007387 */ /* 0x000fe80000100a00 */
[----:B------:R-:W-:Y:S04]  /*33380*/  STL.64 [R1+0x868], R54 ;  /* 0x0008683601007387 */ /* 0x000fe80000100a00 */
[----:B------:R-:W-:Y:S04]  /*33390*/  LDSM.16.M88.4 R52, [R192+UR17+0xa800] ;  /* 0x00a80011c034783b */ /* 0x000fe80008000200 */
[----:B------:R-:W-:Y:S04]  /*333a0*/  STL.64 [R1+0x11e0], R8 ;  /* 0x0011e00801007387 */ /* 0x000fe80000100a00 */
[----:B------:R3:W-:Y:S04]  /*333b0*/  STL.64 [R1+0x11e8], R10 ;  /* 0x0011e80a01007387 */ /* 0x0007e80000100a00 */
[----:B------:R-:W-:Y:S04]  /*333c0*/  STL.64 [R1+0x880], R44 ;  /* 0x0008802c01007387 */ /* 0x000fe80000100a00 */
[----:B------:R-:W-:Y:S04]  /*333d0*/  STL.64 [R1+0x888], R46 ;  /* 0x0008882e01007387 */ /* 0x000fe80000100a00 */
[----:B------:R-:W-:Y:S04]  /*333e0*/  LDSM.16.M88.4 R56, [R192+UR17+0xb000] ;  /* 0x00b00011c038783b */ /* 0x000fe80008000200 */
[----:B------:R-:W-:Y:S04]  /*333f0*/  LDSM.16.M88.4 R48, [R192+UR17+0xc000] ;  /* 0x00c00011c030783b */ /* 0x000fe80008000200 */
[----:B------:R-:W-:Y:S01]  /*33400*/  LDSM.16.M88.4 R44, [R192+UR17+0xd000] ;  /* 0x00d00011c02c783b */ /* 0x000fe20008000200 */
[-C--:B------:R-:W-:Y:S08]  /*33410*/  HMMA.1688.F32.TF32 R40, R168, R84.reuse, R40 ;  /* 0x00000054a828723c */ /* 0x080ff00000081028 */
[-C--:B---3--:R-:W-:Y:S01]  /*33420*/  HMMA.1688.F32.TF32 R8, R172, R84.reuse, R36 ;  /* 0x00000054ac08723c */ /* 0x088fe20000081024 */
[----:B------:R-:W-:Y:S07]  /*33430*/  LDSM.16.M88.4 R36, [R192+UR17+0x9800] ;  /* 0x00980011c024783b */ /* 0x000fee0008000200 */
[-C--:B------:R-:W-:Y:S03]  /*33440*/  HMMA.1688.F32.TF32 R32, R176, R84.reuse, R32 ;  /* 0x00000054b020723c */ /* 0x080fe60000081020 */
[----:B------:R-:W-:Y:S04]  /*33450*/  STL.64 [R1+0x2040], R40 ;  /* 0x0020402801007387 */ /* 0x000fe80000100a00 */
[----:B------:R-:W-:Y:S01]  /*33460*/  STL.64 [R1+0x2048], R42 ;  /* 0x0020482a01007387 */ /* 0x000fe20000100a00 */
[-C--:B------:R-:W-:Y:S03]  /*33470*/  HMMA.1688.F32.TF32 R28, R180, R84.reuse, R28 ;  /* 0x00000054b41c723c */ /* 0x080fe6000008101c */
[----:B------:R-:W-:Y:S04]  /*33480*/  STL.64 [R1+0x8a0], R8 ;  /* 0x0008a00801007387 */ /* 0x000fe80000100a00 */
[----:B------:R3:W-:Y:S04]  /*33490*/  STL.64 [R1+0x8a8], R10 ;  /* 0x0008a80a01007387 */ /* 0x0007e80000100a00 */
[----:B------:R-:W-:Y:S01]  /*334a0*/  LDSM.16.M88.4 R40, [R192+UR17+0x9000] ;  /* 0x00900011c028783b */ /* 0x000fe20008000200 */
[-C--:B---3--:R-:W-:Y:S03]  /*334b0*/  HMMA.1688.F32.TF32 R8, R184, R84.reuse, R24 ;  /* 0x00000054b808723c */ /* 0x088fe60000081018 */
[----:B------:R-:W-:Y:S04]  /*334c0*/  STL.64 [R1+0x2300], R32 ;  /* 0x0023002001007387 */ /* 0x000fe80000100a00 */
[----:B------:R-:W-:Y:S01]  /*334d0*/  STL.64 [R1+0x2308], R34 ;  /* 0x0023082201007387 */ /* 0x000fe20000100a00 */
[-C--:B------:R-:W-:Y:S03]  /*334e0*/  HMMA.1688.F32.TF32 R20, R156, R84.reuse, R20 ;  /* 0x000000549c14723c */ /* 0x080fe60000081014 */
[----:B------:R-:W-:Y:S04]  /*334f0*/  STL.64 [R1+0x8b0], R28 ;  /* 0x0008b01c01007387 */ /* 0x000fe80000100a00 */
[----:B------:R-:W-:Y:S01]  /*33500*/  STL.64 [R1+0x8b8], R30 ;  /* 0x0008b81e01007387 */ /* 0x000fe20000100a00 */
[-C--:B------:R-:W-:Y:S03]  /*33510*/  HMMA.1688.F32.TF32 R16, R160, R84.reuse, R16 ;  /* 0x00000054a010723c */ /* 0x080fe60000081010 */
[----:B------:R-:W-:Y:S04]  /*33520*/  LDSM.16.M88.4 R32, [R192+UR17+0xb800] ;  /* 0x00b80011c020783b */ /* 0x000fe80008000200 */
[----:B------:R-:W-:Y:S04]  /*33530*/  STL.64 [R1+0x2b20], R8 ;  /* 0x002b200801007387 */ /* 0x000fe80000100a00 */
[----:B------:R2:W-:Y:S04]  /*33540*/  STL.64 [R1+0x2b28], R10 ;  /* 0x002b280a01007387 */ /* 0x0005e80000100a00 */
[----:B------:R-:W-:Y:S04]  /*33550*/  LDSM.16.M88.4 R24, [R192+UR17+0xd800] ;  /* 0x00d80011c018783b */ /* 0x000fe80008000200 */
[----:B------:R-:W-:Y:S01]  /*33560*/  LDSM.16.M88.4 R28, [R192+UR17+0xe000] ;  /* 0x00e00011c01c783b */ /* 0x000fe20008000200 */
[-C--:B--2---:R-:W-:Y:S03]  /*33570*/  HMMA.1688.F32.TF32 R8, R236, R84.reuse, R12 ;  /* 0x00000054ec08723c */ /* 0x084fe6000008100c */
[----:B------:R-:W-:Y:S04]  /*33580*/  STL.64 [R1+0x890], R20 ;  /* 0x0008901401007387 */ /* 0x000fe80000100a00 */
[----:B------:R-:W-:Y:S04]  /*33590*/  STL.64 [R1+0x898], R22 ;  /* 0x0008981601007387 */ /* 0x000fe80000100a00 */
[----:B------:R-:W-:Y:S04]  /*335a0*/  STL.64 [R1+0x2be0], R16 ;  /* 0x002be01001007387 */ /* 0x000fe80000100a00 */
[----:B------:R-:W-:Y:S04]  /*335b0*/  STL.64 [R1+0x2be8], R18 ;  /* 0x002be81201007387 */ /* 0x000fe80000100a00 */
[----:B------:R-:W2:Y:S04]  /*335c0*/  LDL.LU.64 R100, [R1+0x27f0] ;  /* 0x0027f00001647983 */ /* 0x000ea80000300a00 */
[----:B------:R-:W-:Y:S04]  /*335d0*/  STL.64 [R1+0x870], R8 ;  /* 0x0008700801007387 */ /* 0x000fe80000100a00 */
[----:B------:R-:W-:Y:S04]  /*335e0*/  STL.64 [R1+0x878], R10 ;  /* 0x0008780a01007387 */ /* 0x000fe80000100a00 */
[----:B------:R-:W2:Y:S04]  /*335f0*/  LDL.LU.64 R102, [R1+0x27f8] ;  /* 0x0027f80001667983 */ /* 0x000ea80000300a00 */
[----:B------:R-:W-:Y:S04]  /*33600*/  STL.64 [R1+0x2c90], R4 ;  /* 0x002c900401007387 */ /* 0x000fe80000100a00 */
[----:B------:R-:W-:Y:S04]  /*33610*/  STL.64 [R1+0x2c98], R6 ;  /* 0x002c980601007387 */ /* 0x000fe80000100a00 */
[----:B------:R-:W3:Y:S04]  /*33620*/  LDL.LU.64 R88, [R1+0x2810] ;  /* 0x0028100001587983 */ /* 0x000ee80000300a00 */
[----:B------:R-:W3:Y:S04]  /*33630*/  LDL.LU.64 R90, [R1+0x2818] ;  /* 0x00281800015a7983 */ /* 0x000ee80000300a00 */
[----:B------:R-:W4:Y:S04]  /*33640*/  LDL.LU.64 R116, [R1+0x2830] ;  /* 0x0028300001747983 */ /* 0x000f280000300a00 */
[----:B------:R-:W4:Y:S04]  /*33650*/  LDL.LU.64 R118, [R1+0x2838] ;  /* 0x0028380001767983 */ /* 0x000f280000300a00 */
[----:B------:R-:W1:Y:S04]  /*33660*/  LDSM.16.M88.4 R4, [R192+UR17+0x8800] ;  /* 0x00880011c004783b */ /* 0x000e680008000200 */
[----:B------:R-:W1:Y:S04]  /*33670*/  LDSM.16.M88.4 R12, [R192+UR17+0xa000] ;  /* 0x00a00011c00c783b */ /* 0x000e680008000200 */
[----:B------:R-:W1:Y:S04]  /*33680*/  LDSM.16.M88.4 R8, [R192+UR17+0xc800] ;  /* 0x00c80011c008783b */ /* 0x000e680008000200 */
[----:B------:R-:W1:Y:S04]  /*33690*/  LDSM.16.M88.4 R16, [R192+UR17+0xe800] ;  /* 0x00e80011c010783b */ /* 0x000e680008000200 */
[----:B------:R-:W1:Y:S04]  /*336a0*/  LDSM.16.M88.4 R20, [R192+UR17+0xf000] ;  /* 0x00f00011c014783b */ /* 0x000e680008000200 */
[----:B------:R-:W4:Y:S04]  /*336b0*/  LDL.LU.64 R108, [R1+0x2930] ;  /* 0x00293000016c7983 */ /* 0x000f280000300a00 */
[----:B------:R-:W4:Y:S01]  /*336c0*/  LDL.LU.64 R110, [R1+0x2938] ;  /* 0x00293800016e7983 */ /* 0x000f220000300a00 */
[C---:B------:R-:W-:Y:S03]  /*336d0*/  HMMA.1688.F32.TF32 R68, R132.reuse, R84, R68 ;  /* 0x000000548444723c */ /* 0x040fe60000081044 */
[----:B------:R-:W4:Y:S04]  /*336e0*/  LDL.LU.64 R188, [R1+0x2950] ;  /* 0x0029500001bc7983 */ /* 0x000f280000300a00 */
[----:B------:R-:W4:Y:S04]  /*336f0*/  LDL.LU.64 R190, [R1+0x2958] ;  /* 0x0029580001be7983 */ /* 0x000f280000300a00 */
[----:B-1----:R-:W-:Y:S04]  /*33700*/  STL [R1+0x4704], R66 ;  /* 0x0047044201007387 */ /* 0x002fe80000100800 */
        /* <DEDUP_REMOVED lines=18> */
[----:B------:R1:W-:Y:S04]  /*33830*/  STL [R1+0x4748], R11 ;  /* 0x0047480b01007387 */ /* 0x0003e80000100800 */
[----:B------:R-:W-:Y:S04]  /*33840*/  STL [R1+0x4754], R46 ;  /* 0x0047542e01007387 */ /* 0x000fe80000100800 */
[----:B------:R-:W-:Y:S04]  /*33850*/  STL [R1+0x4750], R47 ;  /* 0x0047502f01007387 */ /* 0x000fe80000100800 */
[----:B------:R1:W-:Y:S04]  /*33860*/  STL [R1+0x475c], R26 ;  /* 0x00475c1a01007387 */ /* 0x0003e80000100800 */
[----:B------:R1:W-:Y:S04]  /*33870*/  STL [R1+0x4758], R27 ;  /* 0x0047581b01007387 */ /* 0x0003e80000100800 */
[----:B------:R-:W-:Y:S04]  /*33880*/  STL [R1+0x4764], R30 ;  /* 0x0047641e01007387 */ /* 0x000fe80000100800 */
[----:B------:R1:W-:Y:S04]  /*33890*/  STL [R1+0x4760], R31 ;  /* 0x0047601f01007387 */ /* 0x0003e80000100800 */
[----:B------:R1:W-:Y:S04]  /*338a0*/  STL [R1+0x476c], R18 ;  /* 0x00476c1201007387 */ /* 0x0003e80000100800 */
[----:B------:R1:W-:Y:S04]  /*338b0*/  STL [R1+0x4768], R19 ;  /* 0x0047681301007387 */ /* 0x0003e80000100800 */
[----:B------:R-:W-:Y:S04]  /*338c0*/  STL [R1+0x4774], R22 ;  /* 0x0047741601007387 */ /* 0x000fe80000100800 */
[----:B------:R1:W-:Y:S04]  /*338d0*/  STL [R1+0x4770], R23 ;  /* 0x0047701701007387 */ /* 0x0003e80000100800 */
[----:B------:R-:W-:Y:S04]  /*338e0*/  STL [R1+0x477c], R62 ;  /* 0x00477c3e01007387 */ /* 0x000fe80000100800 */
[----:B------:R1:W-:Y:S04]  /*338f0*/  STL [R1+0x4778], R63 ;  /* 0x0047783f01007387 */ /* 0x0003e80000100800 */
[----:B------:R-:W4:Y:S04]  /*33900*/  LDL.LU.64 R128, [R1+0x2a40] ;  /* 0x002a400001807983 */ /* 0x000f280000300a00 */
[----:B------:R-:W4:Y:S01]  /*33910*/  LDL.LU.64 R130, [R1+0x2a48] ;  /* 0x002a480001827983 */ /* 0x000f220000300a00 */
[----:B--2---:R-:W-:-:S15]  /*33920*/  HMMA.1688.F32.TF32 R84, R132, R80, R100 ;  /* 0x000000508454723c */ /* 0x004fde0000081064 */
[----:B------:R-:W-:-:S04]  /*33930*/  NOP ;  /* 0x0000000000007918 */ /* 0x000fc80000000000 */
[----:B------:R-:W-:Y:S02]  /*33940*/  IMAD.MOV.U32 R107, RZ, RZ, R84 ;  /* 0x000000ffff6b7224 */ /* 0x000fe400078e0054 */
[----:B------:R-:W-:Y:S02]  /*33950*/  IMAD.MOV.U32 R106, RZ, RZ, R85 ;  /* 0x000000ffff6a7224 */ /* 0x000fe400078e0055 */
[----:B------:R-:W-:Y:S02]  /*33960*/  IMAD.MOV.U32 R103, RZ, RZ, R86 ;  /* 0x000000ffff677224 */ /* 0x000fe400078e0056 */
[----:B------:R-:W-:Y:S02]  /*33970*/  IMAD.MOV.U32 R102, RZ, RZ, R87 ;  /* 0x000000ffff667224 */ /* 0x000fe400078e0057 */
[----:B---3--:R-:W-:-:S15]  /*33980*/  HMMA.1688.F32.TF32 R84, R132, R76, R88 ;  /* 0x0000004c8454723c */ /* 0x008fde0000081058 */
[----:B------:R-:W-:-:S04]  /*33990*/  NOP ;  /* 0x0000000000007918 */ /* 0x000fc80000000000 */
[----:B------:R-:W-:Y:S02]  /*339a0*/  IMAD.MOV.U32 R90, RZ, RZ, R84 ;  /* 0x000000ffff5a7224 */ /* 0x000fe400078e0054 */
[----:B------:R-:W-:Y:S02]  /*339b0*/  IMAD.MOV.U32 R91, RZ, RZ, R85 ;  /* 0x000000ffff5b7224 */ /* 0x000fe400078e0055 */
[----:B------:R-:W-:Y:S02]  /*339c0*/  IMAD.MOV.U32 R115, RZ, RZ, R86 ;  /* 0x000000ffff737224 */ /* 0x000fe400078e0056 */
[----:B------:R-:W-:Y:S02]  /*339d0*/  IMAD.MOV.U32 R114, RZ, RZ, R87 ;  /* 0x000000ffff727224 */ /* 0x000fe400078e0057 */
[C---:B----4-:R-:W-:Y:S01]  /*339e0*/  HMMA.1688.F32.TF32 R84, R132.reuse, R72, R116 ;  /* 0x000000488454723c */ /* 0x050fe20000081074 */
[----:B------:R-:W2:Y:S04]  /*339f0*/  LDL.LU.64 R116, [R1+0x2a30] ;  /* 0x002a300001747983 */ /* 0x000ea80000300a00 */
[----:B------:R-:W2:Y:S03]  /*33a00*/  LDL.LU.64 R118, [R1+0x2a38] ;  /* 0x002a380001767983 */ /* 0x000ea60000300a00 */
[----:B------:R-:W-:-:S15]  /*33a10*/  HMMA.1688.F32.TF32 R188, R132, R64, R188 ;  /* 0x0000004084bc723c */ /* 0x000fde00000810bc */
[----:B------:R-:W-:-:S04]  /*33a20*/  NOP ;  /* 0x0000000000007918 */ /* 0x000fc80000000000 */
[----:B-1----:R-:W-:Y:S02]  /*33a30*/  IMAD.MOV.U32 R10, RZ, RZ, R188 ;  /* 0x000000ffff0a7224 */ /* 0x002fe400078e00bc */
[----:B------:R-:W-:Y:S02]  /*33a40*/  IMAD.MOV.U32 R11, RZ, RZ, R189 ;  /* 0x000000ffff0b7224 */ /* 0x000fe400078e00bd */
[----:B------:R-:W-:Y:S01]  /*33a50*/  IMAD.MOV.U32 R51, RZ, RZ, R191 ;  /* 0x000000ffff337224 */ /* 0x000fe200078e00bf */
[----:B------:R-:W3:Y:S01]  /*33a60*/  LDL.LU.64 R188, [R1+0x2a20] ;  /* 0x002a200001bc7983 */ /* 0x000ee20000300a00 */
[----:B------:R-:W-:-:S03]  /*33a70*/  IMAD.MOV.U32 R50, RZ, RZ, R190 ;  /* 0x000000ffff327224 */ /* 0x000fc600078e00be */
[----:B------:R-:W3:Y:S04]  /*33a80*/  LDL.LU.64 R190, [R1+0x2a28] ;  /* 0x002a280001be7983 */ /* 0x000ee80000300a00 */
[----:B------:R1:W-:Y:S04]  /*33a90*/  STL [R1+0x478c], R51 ;  /* 0x00478c3301007387 */ /* 0x0003e80000100800 */
[----:B------:R4:W-:Y:S04]  /*33aa0*/  STL [R1+0x4788], R50 ;  /* 0x0047883201007387 */ /* 0x0009e80000100800 */
[----:B------:R1:W-:Y:S04]  /*33ab0*/  STL [R1+0x4784], R11 ;  /* 0x0047840b01007387 */ /* 0x0003e80000100800 */
[----:B------:R1:W-:Y:S01]  /*33ac0*/  STL [R1+0x4780], R10 ;  /* 0x0047800a01007387 */ /* 0x0003e20000100800 */
[----:B------:R-:W-:-:S15]  /*33ad0*/  HMMA.1688.F32.TF32 R128, R132, R4, R128 ;  /* 0x000000048480723c */ /* 0x000fde0000081080 */
[----:B------:R-:W-:-:S04]  /*33ae0*/  NOP ;  /* 0x0000000000007918 */ /* 0x000fc80000000000 */
[----:B------:R-:W-:Y:S02]  /*33af0*/  IMAD.MOV.U32 R26, RZ, RZ, R128 ;  /* 0x000000ffff1a7224 */ /* 0x000fe400078e0080 */
[----:B------:R-:W-:Y:S02]  /*33b00*/  IMAD.MOV.U32 R27, RZ, RZ, R129 ;  /* 0x000000ffff1b7224 */ /* 0x000fe400078e0081 */
[----:B------:R-:W-:Y:S01]  /*33b10*/  IMAD.MOV.U32 R46, RZ, RZ, R130 ;  /* 0x000000ffff2e7224 */ /* 0x000fe200078e0082 */
[----:B------:R-:W4:Y:S01]  /*33b20*/  LDL.LU.64 R128, [R1+0x2a10] ;  /* 0x002a100001807983 */ /* 0x000f220000300a00 */
[----:B------:R-:W-:-:S03]  /*33b30*/  IMAD.MOV.U32 R47, RZ, RZ, R131 ;  /* 0x000000ffff2f7224 */ /* 0x000fc600078e0083 */
[----:B------:R-:W4:Y:S04]  /*33b40*/  LDL.LU.64 R130, [R1+0x2a18] ;  /* 0x002a180001827983 */ /* 0x000f280000300a00 */
[----:B------:R-:W-:Y:S04]  /*33b50*/  STL [R1+0x479c], R47 ;  /* 0x00479c2f01007387 */ /* 0x000fe80000100800 */
[----:B------:R-:W-:Y:S04]  /*33b60*/  STL [R1+0x4798], R46 ;  /* 0x0047982e01007387 */ /* 0x000fe80000100800 */
[----:B------:R-:W-:Y:S04]  /*33b70*/  STL [R1+0x4794], R27 ;  /* 0x0047941b01007387 */ /* 0x000fe80000100800 */
[----:B------:R-:W-:Y:S01]  /*33b80*/  STL [R1+0x4790], R26 ;  /* 0x0047901a01007387 */ /* 0x000fe20000100800 */
[----:B--2---:R-:W-:-:S15]  /*33b90*/  HMMA.1688.F32.TF32 R116, R132, R40, R116 ;  /* 0x000000288474723c */ /* 0x004fde0000081074 */
[----:B------:R-:W-:-:S04]  /*33ba0*/  NOP ;  /* 0x0000000000007918 */ /* 0x000fc80000000000 */
[----:B------:R-:W-:Y:S02]  /*33bb0*/  IMAD.MOV.U32 R34, RZ, RZ, R116 ;  /* 0x000000ffff227224 */ /* 0x000fe400078e0074 */
[----:B------:R-:W-:Y:S02]  /*33bc0*/  IMAD.MOV.U32 R35, RZ, RZ, R117 ;  /* 0x000000ffff237224 */ /* 0x000fe400078e0075 */
[----:B------:R-:W-:Y:S01]  /*33bd0*/  IMAD.MOV.U32 R58, RZ, RZ, R118 ;  /* 0x000000ffff3a7224 */ /* 0x000fe200078e0076 */
[----:B------:R-:W2:Y:S01]  /*33be0*/  LDL.LU.64 R116, [R1+0x2a00] ;  /* 0x002a000001747983 */ /* 0x000ea20000300a00 */
[----:B------:R-:W-:-:S03]  /*33bf0*/  IMAD.MOV.U32 R59, RZ, RZ, R119 ;  /* 0x000000ffff3b7224 */ /* 0x000fc600078e0077 */
[----:B------:R-:W2:Y:S01]  /*33c00*/  LDL.LU.64 R118, [R1+0x2a08] ;  /* 0x002a080001767983 */ /* 0x000ea20000300a00 */
[----:B---3--:R-:W-:Y:S03]  /*33c10*/  HMMA.1688.F32.TF32 R188, R132, R36, R188 ;  /* 0x0000002484bc723c */ /* 0x008fe600000810bc */
[----:B------:R-:W-:Y:S04]  /*33c20*/  STL [R1+0x47ac], R59 ;  /* 0x0047ac3b01007387 */ /* 0x000fe80000100800 */
[----:B------:R-:W-:Y:S04]  /*33c30*/  STL [R1+0x47a8], R58 ;  /* 0x0047a83a01007387 */ /* 0x000fe80000100800 */
[----:B------:R-:W-:Y:S04]  /*33c40*/  STL [R1+0x47a4], R35 ;  /* 0x0047a42301007387 */ /* 0x000fe80000100800 */
[----:B------:R-:W-:Y:S04]  /*33c50*/  STL [R1+0x47a0], R34 ;  /* 0x0047a02201007387 */ /* 0x000fe80000100800 */
[----:B------:R-:W-:-:S02]  /*33c60*/  IMAD.MOV.U32 R31, RZ, RZ, R191 ;  /* 0x000000ffff1f7224 */ /* 0x000fc400078e00bf */
[----:B------:R-:W-:Y:S02]  /*33c70*/  IMAD.MOV.U32 R30, RZ, RZ, R190 ;  /* 0x000000ffff1e7224 */ /* 0x000fe400078e00be */
[----:B------:R-:W-:Y:S02]  /*33c80*/  IMAD.MOV.U32 R18, RZ, RZ, R188 ;  /* 0x000000ffff127224 */ /* 0x000fe400078e00bc */
[----:B------:R-:W-:Y:S02]  /*33c90*/  IMAD.MOV.U32 R19, RZ, RZ, R189 ;  /* 0x000000ffff137224 */ /* 0x000fe400078e00bd */
[----:B------:R-:W3:Y:S04]  /*33ca0*/  LDL.LU.64 R188, [R1+0x29f0] ;  /* 0x0029f00001bc7983 */ /* 0x000ee80000300a00 */
[----:B------:R-:W3:Y:S04]  /*33cb0*/  LDL.LU.64 R190, [R1+0x29f8] ;  /* 0x0029f80001be7983 */ /* 0x000ee80000300a00 */
        /* <DEDUP_REMOVED lines=16> */
[----:B------:R-:W4:Y:S04]  /*33dc0*/  LDL.LU.64 R128, [R1+0x29d0] ;  /* 0x0029d00001807983 */ /* 0x000f280000300a00 */
[----:B------:R-:W4:Y:S01]  /*33dd0*/  LDL.LU.64 R130, [R1+0x29d8] ;  /* 0x0029d80001827983 */ /* 0x000f220000300a00 */
[----:B--2---:R-:W-:-:S15]  /*33de0*/  HMMA.1688.F32.TF32 R116, R132, R52, R116 ;  /* 0x000000348474723c */ /* 0x004fde0000081074 */
[----:B------:R-:W-:-:S04]  /*33df0*/  NOP ;  /* 0x0000000000007918 */ /* 0x000fc80000000000 */
[----:B-1----:R-:W-:Y:S02]  /*33e00*/  IMAD.MOV.U32 R51, RZ, RZ, R116 ;  /* 0x000000ffff337224 */ /* 0x002fe400078e0074 */
[----:B------:R-:W-:Y:S02]  /*33e10*/  IMAD.MOV.U32 R50, RZ, RZ, R117 ;  /* 0x000000ffff327224 */ /* 0x000fe400078e0075 */
[----:B------:R-:W-:Y:S01]  /*33e20*/  IMAD.MOV.U32 R11, RZ, RZ, R118 ;  /* 0x000000ffff0b7224 */ /* 0x000fe200078e0076 */
[----:B------:R-:W2:Y:S01]  /*33e30*/  LDL.LU.64 R116, [R1+0x29c0] ;  /* 0x0029c00001747983 */ /* 0x000ea20000300a00 */
[----:B------:R-:W-:-:S03]  /*33e40*/  IMAD.MOV.U32 R10, RZ, RZ, R119 ;  /* 0x000000ffff0a7224 */ /* 0x000fc600078e0077 */
[----:B------:R-:W2:Y:S01]  /*33e50*/  LDL.LU.64 R118, [R1+0x29c8] ;  /* 0x0029c80001767983 */ /* 0x000ea20000300a00 */
[----:B------:R-:W-:Y:S02]  /*33e60*/  IMAD.MOV.U32 R99, RZ, RZ, R68 ;  /* 0x000000ffff637224 */ /* 0x000fe400078e0044 */
[----:B------:R-:W-:Y:S02]  /*33e70*/  IMAD.MOV.U32 R98, RZ, RZ, R69 ;  /* 0x000000ffff627224 */ /* 0x000fe400078e0045 */
[----:B------:R-:W-:Y:S02]  /*33e80*/  IMAD.MOV.U32 R94, RZ, RZ, R70 ;  /* 0x000000ffff5e7224 */ /* 0x000fe400078e0046 */
[----:B------:R-:W-:Y:S02]  /*33e90*/  IMAD.MOV.U32 R95, RZ, RZ, R71 ;  /* 0x000000ffff5f7224 */ /* 0x000fe400078e0047 */
[----:B------:R-:W1:Y:S01]  /*33ea0*/  LDSM.16.M88.4 R68, [R192+UR17+0x7800] ;  /* 0x00780011c044783b */ /* 0x000e620008000200 */
[----:B---3--:R-:W-:Y:S03]  /*33eb0*/  HMMA.1688.F32.TF32 R188, R132, R56, R188 ;  /* 0x0000003884bc723c */ /* 0x008fe600000810bc */
[----:B------:R3:W-:Y:S01]  /*33ec0*/  STL [R1+0x47dc], R10 ;  /* 0x0047dc0a01007387 */ /* 0x0007e20000100800 */
[----:B------:R-:W-:-:S03]  /*33ed0*/  IMAD.MOV.U32 R121, RZ, RZ, R86 ;  /* 0x000000ffff797224 */ /* 0x000fc600078e0056 */
[----:B------:R1:W-:Y:S01]  /*33ee0*/  STL [R1+0x47d8], R11 ;  /* 0x0047d80b01007387 */ /* 0x0003e20000100800 */
[C---:B------:R-:W-:Y:S03]  /*33ef0*/  HMMA.1688.F32.TF32 R196, R132.reuse, R32, R196 ;  /* 0x0000002084c4723c */ /* 0x040fe600000810c4 */
[----:B------:R1:W-:Y:S05]  /*33f00*/  STL [R1+0x47d4], R50 ;  /* 0x0047d43201007387 */ /* 0x0003ea0000100800 */
[----:B-1----:R-:W-:Y:S01]  /*33f10*/  HMMA.1688.F32.TF32 R192, R132, R68, R108 ;  /* 0x0000004484c0723c */ /* 0x002fe2000008106c */
[----:B------:R-:W-:Y:S01]  /*33f20*/  IMAD.MOV.U32 R120, RZ, RZ, R87 ;  /* 0x000000ffff787224 */ /* 0x000fe200078e0057 */
[----:B------:R1:W-:Y:S01]  /*33f30*/  STL [R1+0x47d0], R51 ;  /* 0x0047d03301007387 */ /* 0x0003e20000100800 */
[----:B------:R-:W-:-:S02]  /*33f40*/  IMAD.MOV.U32 R15, RZ, RZ, R191 ;  /* 0x000000ffff0f7224 */ /* 0x000fc400078e00bf */
[----:B------:R-:W-:Y:S02]  /*33f50*/  IMAD.MOV.U32 R14, RZ, RZ, R190 ;  /* 0x000000ffff0e7224 */ /* 0x000fe400078e00be */
[----:B------:R-:W-:Y:S02]  /*33f60*/  IMAD.MOV.U32 R54, RZ, RZ, R188 ;  /* 0x000000ffff367224 */ /* 0x000fe400078e00bc */
[----:B------:R-:W-:Y:S02]  /*33f70*/  IMAD.MOV.U32 R55, RZ, RZ, R189 ;  /* 0x000000ffff377224 */ /* 0x000fe400078e00bd */
[----:B------:R-:W-:Y:S02]  /*33f80*/  IMAD.MOV.U32 R26, RZ, RZ, R199 ;  /* 0x000000ffff1a7224 */ /* 0x000fe400078e00c7 */
[----:B------:R-:W-:-:S06]  /*33f90*/  IMAD.MOV.U32 R27, RZ, RZ, R198 ;  /* 0x000000ffff1b7224 */ /* 0x000fcc00078e00c6 */
[----:B------:R-:W-:Y:S02]  /*33fa0*/  IMAD.MOV.U32 R111, RZ, RZ, R192 ;  /* 0x000000ffff6f7224 */ /* 0x000fe400078e00c0 */
[----:B------:R-:W-:Y:S02]  /*33fb0*/  IMAD.MOV.U32 R110, RZ, RZ, R193 ;  /* 0x000000ffff6e7224 */ /* 0x000fe400078e00c1 */
[----:B------:R-:W-:Y:S01]  /*33fc0*/  IMAD.MOV.U32 R86, RZ, RZ, R194 ;  /* 0x000000ffff567224 */ /* 0x000fe200078e00c2 */
[----:B------:R-:W3:Y:S01]  /*33fd0*/  LDL.LU.64 R192, [R1+0x29b0] ;  /* 0x0029b00001c07983 */ /* 0x000ee20000300a00 */
[----:B------:R-:W-:-:S03]  /*33fe0*/  IMAD.MOV.U32 R87, RZ, RZ, R195 ;  /* 0x000000ffff577224 */ /* 0x000fc600078e00c3 */
[----:B------:R-:W3:Y:S01]  /*33ff0*/  LDL.LU.64 R194, [R1+0x29b8] ;  /* 0x0029b80001c27983 */ /* 0x000ee20000300a00 */
[----:B------:R-:W-:-:S03]  /*34000*/  IMAD.MOV.U32 R46, RZ, RZ, R197 ;  /* 0x000000ffff2e7224 */ /* 0x000fc600078e00c5 */
[----:B------:R-:W3:Y:S01]  /*34010*/  LDL.LU.64 R188, [R1+0x29a0] ;  /* 0x0029a00001bc7983 */ /* 0x000ee20000300a00 */
[----:B------:R-:W-:-:S03]  /*34020*/  IMAD.MOV.U32 R47, RZ, RZ, R196 ;  /* 0x000000ffff2f7224 */ /* 0x000fc600078e00c4 */
[----:B------:R-:W3:Y:S04]  /*34030*/  LDL.LU.64 R190, [R1+0x29a8] ;  /* 0x0029a80001be7983 */ /* 0x000ee80000300a00 */
[----:B------:R1:W-:Y:S04]  /*34040*/  STL [R1+0x47ec], R15 ;  /* 0x0047ec0f01007387 */ /* 0x0003e80000100800 */
[----:B------:R1:W-:Y:S04]  /*34050*/  STL [R1+0x47e8], R14 ;  /* 0x0047e80e01007387 */ /* 0x0003e80000100800 */
[----:B------:R1:W-:Y:S04]  /*34060*/  STL [R1+0x47e4], R55 ;  /* 0x0047e43701007387 */ /* 0x0003e80000100800 */
[----:B------:R1:W-:Y:S04]  /*34070*/  STL [R1+0x47e0], R54 ;  /* 0x0047e03601007387 */ /* 0x0003e80000100800 */
[----:B------:R1:W-:Y:S04]  /*34080*/  STL [R1+0x47fc], R26 ;  /* 0x0047fc1a01007387 */ /* 0x0003e80000100800 */
[----:B------:R1:W-:Y:S04]  /*34090*/  STL [R1+0x47f8], R27 ;  /* 0x0047f81b01007387 */ /* 0x0003e80000100800 */
[----:B------:R1:W-:Y:S04]  /*340a0*/  STL [R1+0x47f4], R46 ;  /* 0x0047f42e01007387 */ /* 0x0003e80000100800 */
[----:B------:R1:W-:Y:S01]  /*340b0*/  STL [R1+0x47f0], R47 ;  /* 0x0047f02f01007387 */ /* 0x0003e20000100800 */
[----:B----4-:R-:W-:-:S15]  /*340c0*/  HMMA.1688.F32.TF32 R128, R132, R48, R128 ;  /* 0x000000308480723c */ /* 0x010fde0000081080 */
[----:B------:R-:W-:-:S04]  /*340d0*/  NOP ;  /* 0x0000000000007918 */ /* 0x000fc80000000000 */
[----:B------:R-:W-:Y:S02]  /*340e0*/  IMAD.MOV.U32 R59, RZ, RZ, R128 ;  /* 0x000000ffff3b7224 */ /* 0x000fe400078e0080 */
[----:B------:R-:W-:Y:S02]  /*340f0*/  IMAD.MOV.U32 R58, RZ, RZ, R129 ;  /* 0x000000ffff3a7224 */ /* 0x000fe400078e0081 */
[----:B------:R-:W-:Y:S01]  /*34100*/  IMAD.MOV.U32 R35, RZ, RZ, R130 ;  /* 0x000000ffff237224 */ /* 0x000fe200078e0082 */
[----:B------:R-:W4:Y:S01]  /*34110*/  LDL.LU.64 R128, [R1+0x2990] ;  /* 0x0029900001807983 */ /* 0x000f220000300a00 */
[----:B------:R-:W-:-:S03]  /*34120*/  IMAD.MOV.U32 R34, RZ, RZ, R131 ;  /* 0x000000ffff227224 */ /* 0x000fc600078e0083 */
        /* <DEDUP_REMOVED lines=17> */
[C---:B---3--:R-:W-:Y:S08]  /*34240*/  HMMA.1688.F32.TF32 R192, R132.reuse, R44, R192 ;  /* 0x0000002c84c0723c */ /* 0x048ff000000810c0 */
[----:B------:R-:W-:Y:S11]  /*34250*/  HMMA.1688.F32.TF32 R188, R132, R24, R188 ;  /* 0x0000001884bc723c */ /* 0x000ff600000810bc */
[----:B------:R-:W-:-:S02]  /*34260*/  IMAD.MOV.U32 R38, RZ, RZ, R192 ;  /* 0x000000ffff267224 */ /* 0x000fc400078e00c0 */
[----:B------:R-:W-:Y:S02]  /*34270*/  IMAD.MOV.U32 R39, RZ, RZ, R193 ;  /* 0x000000ffff277224 */ /* 0x000fe400078e00c1 */
[----:B------:R-:W-:Y:S01]  /*34280*/  IMAD.MOV.U32 R42, RZ, RZ, R194 ;  /* 0x000000ffff2a7224 */ /* 0x000fe200078e00c2 */
[----:B------:R-:W3:Y:S01]  /*34290*/  LDL.LU.64 R192, [R1+0x26f0] ;  /* 0x0026f00001c07983 */ /* 0x000ee20000300a00 */
[----:B------:R-:W-:Y:S02]  /*342a0*/  IMAD.MOV.U32 R43, RZ, RZ, R195 ;  /* 0x000000ffff2b7224 */ /* 0x000fe400078e00c3 */
[----:B------:R-:W-:Y:S01]  /*342b0*/  IMAD.MOV.U32 R23, RZ, RZ, R188 ;  /* 0x000000ffff177224 */ /* 0x000fe200078e00bc */
[----:B------:R-:W3:Y:S01]  /*342c0*/  LDL.LU.64 R194, [R1+0x26f8] ;  /* 0x0026f80001c27983 */ /* 0x000ee20000300a00 */
[----:B------:R-:W-:Y:S02]  /*342d0*/  IMAD.MOV.U32 R22, RZ, RZ, R189 ;  /* 0x000000ffff167224 */ /* 0x000fe400078e00bd */
[----:B------:R-:W-:Y:S01]  /*342e0*/  IMAD.MOV.U32 R63, RZ, RZ, R190 ;  /* 0x000000ffff3f7224 */ /* 0x000fe200078e00be */
[----:B------:R-:W3:Y:S01]  /*342f0*/  LDL.LU.64 R188, [R1+0x2800] ;  /* 0x0028000001bc7983 */ /* 0x000ee20000300a00 */
[----:B------:R-:W-:-:S03]  /*34300*/  IMAD.MOV.U32 R62, RZ, RZ, R191 ;  /* 0x000000ffff3e7224 */ /* 0x000fc600078e00bf */
[----:B------:R-:W3:Y:S01]  /*34310*/  LDL.LU.64 R190, [R1+0x2808] ;  /* 0x0028080001be7983 */ /* 0x000ee20000300a00 */
[----:B----4-:R-:W-:-:S15]  /*34320*/  HMMA.1688.F32.TF32 R128, R132, R28, R128 ;  /* 0x0000001c8480723c */ /* 0x010fde0000081080 */
[----:B------:R-:W-:-:S04]  /*34330*/  NOP ;  /* 0x0000000000007918 */ /* 0x000fc80000000000 */
[----:B------:R-:W-:Y:S02]  /*34340*/  IMAD.MOV.U32 R10, RZ, RZ, R128 ;  /* 0x000000ffff0a7224 */ /* 0x000fe400078e0080 */
[----:B------:R-:W-:Y:S02]  /*34350*/  IMAD.MOV.U32 R11, RZ, RZ, R129 ;  /* 0x000000ffff0b7224 */ /* 0x000fe400078e0081 */
[----:B------:R-:W-:Y:S01]  /*34360*/  IMAD.MOV.U32 R50, RZ, RZ, R130 ;  /* 0x000000ffff327224 */ /* 0x000fe200078e0082 */
[----:B------:R-:W4:Y:S01]  /*34370*/  LDL.LU.64 R128, [R1+0x2820] ;  /* 0x0028200001807983 */ /* 0x000f220000300a00 */
[----:B-1----:R-:W-:-:S03]  /*34380*/  IMAD.MOV.U32 R51, RZ, RZ, R131 ;  /* 0x000000ffff337224 */ /* 0x002fc600078e0083 */
        /* <DEDUP_REMOVED lines=9> */
[C---:B------:R-:W-:Y:S08]  /*34420*/  HMMA.1688.F32.TF32 R208, R132.reuse, R20, R208 ;  /* 0x0000001484d0723c */ /* 0x040ff000000810d0 */
[----:B------:R-:W-:Y:S08]  /*34430*/  HMMA.1688.F32.TF32 R132, R132, R60, R204 ;  /* 0x0000003c8484723c */ /* 0x000ff000000810cc */
[----:B------:R-:W-:Y:S11]  /*34440*/  HMMA.1688.F32.TF32 R200, R136, R80, R200 ;  /* 0x0000005088c8723c */ /* 0x000ff600000810c8 */
[----:B------:R-:W-:-:S02]  /*34450*/  IMAD.MOV.U32 R26, RZ, RZ, R132 ;  /* 0x000000ffff1a7224 */ /* 0x000fc400078e0084 */
[----:B------:R-:W-:Y:S02]  /*34460*/  IMAD.MOV.U32 R27, RZ, RZ, R133 ;  /* 0x000000ffff1b7224 */ /* 0x000fe400078e0085 */
[----:B------:R-:W-:Y:S02]  /*34470*/  IMAD.MOV.U32 R46, RZ, RZ, R134 ;  /* 0x000000ffff2e7224 */ /* 0x000fe400078e0086 */
[----:B------:R-:W-:Y:S02]  /*34480*/  IMAD.MOV.U32 R47, RZ, RZ, R135 ;  /* 0x000000ffff2f7224 */ /* 0x000fe400078e0087 */
[C---:B------:R-:W-:Y:S01]  /*34490*/  HMMA.1688.F32.TF32 R132, R136.reuse, R76, R196 ;  /* 0x0000004c8884723c */ /* 0x040fe200000810c4 */
[----:B------:R-:W-:Y:S04]  /*344a0*/  STL.64 [R1+0x9b0], R200 ;  /* 0x0009b0c801007387 */ /* 0x000fe80000100a00 */
[----:B------:R-:W-:Y:S03]  /*344b0*/  STL.64 [R1+0x9b8], R202 ;  /* 0x0009b8ca01007387 */ /* 0x000fe60000100a00 */
[C---:B---3--:R-:W-:Y:S11]  /*344c0*/  HMMA.1688.F32.TF32 R192, R136.reuse, R72, R192 ;  /* 0x0000004888c0723c */ /* 0x048ff600000810c0 */
[----:B------:R-:W-:Y:S01]  /*344d0*/  STL.64 [R1+0x9d0], R132 ;  /* 0x0009d08401007387 */ /* 0x000fe20000100a00 */
[----:B------:R-:W-:Y:S03]  /*344e0*/  HMMA.1688.F32.TF32 R188, R136, R68, R188 ;  /* 0x0000004488bc723c */ /* 0x000fe600000810bc */
[----:B------:R4:W-:Y:S04]  /*344f0*/  STL.64 [R1+0x9d8], R134 ;  /* 0x0009d88601007387 */ /* 0x0009e80000100a00 */
[----:B------:R1:W-:Y:S04]  /*34500*/  STL.64 [R1+0xa00], R192 ;  /* 0x000a00c001007387 */ /* 0x0003e80000100a00 */
[----:B------:R3:W-:Y:S08]  /*34510*/  STL.64 [R1+0xa08], R194 ;  /* 0x000a08c201007387 */ /* 0x0007f00000100a00 */
[----:B------:R1:W-:Y:S04]  /*34520*/  STL.64 [R1+0xa20], R188 ;  /* 0x000a20bc01007387 */ /* 0x0003e80000100a00 */
[----:B------:R1:W-:Y:S01]  /*34530*/  STL.64 [R1+0xa28], R190 ;  /* 0x000a28be01007387 */ /* 0x0003e20000100a00 */
[----:B------:R-:W-:-:S02]  /*34540*/  IMAD.MOV.U32 R6, RZ, RZ, R208 ;  /* 0x000000ffff067224 */ /* 0x000fc400078e00d0 */
[----:B------:R-:W-:Y:S02]  /*34550*/  IMAD.MOV.U32 R7, RZ, RZ, R209 ;  /* 0x000000ffff077224 */ /* 0x000fe400078e00d1 */
[----:B------:R-:W-:Y:S02]  /*34560*/  IMAD.MOV.U32 R66, RZ, RZ, R210 ;  /* 0x000000ffff427224 */ /* 0x000fe400078e00d2 */
[----:B------:R-:W-:Y:S01]  /*34570*/  IMAD.MOV.U32 R67, RZ, RZ, R211 ;  /* 0x000000ffff437224 */ /* 0x000fe200078e00d3 */
[----:B----4-:R-:W-:Y:S01]  /*34580*/  HMMA.1688.F32.TF32 R132, R136, R64, R128 ;  /* 0x000000408884723c */ /* 0x010fe20000081080 */
[----:B------:R-:W4:-:S15]  /*34590*/  LDL.LU.64 R128, [R1+0x2910] ;  /* 0x0029100001807983 */ /* 0x000f1e0000300a00 */
[----:B------:R-:W-:-:S03]  /*345a0*/  NOP ;  /* 0x0000000000007918 */ /* 0x000fc60000000000 */
[----:B------:R1:W-:Y:S04]  /*345b0*/  STL.64 [R1+0xa50], R132 ;  /* 0x000a508401007387 */ /* 0x0003e80000100a00 */
[----:B------:R1:W-:Y:S04]  /*345c0*/  STL.64 [R1+0xa58], R134 ;  /* 0x000a588601007387 */ /* 0x0003e80000100a00 */
        /* <DEDUP_REMOVED lines=30> */
[----:B---3--:R-:W3:Y:S04]  /*347b0*/  LDL.LU.64 R194, [R1+0x2848] ;  /* 0x0028480001c27983 */ /* 0x008ee80000300a00 */
[----:B------:R-:W3:Y:S04]  /*347c0*/  LDL.LU.64 R188, [R1+0x2550] ;  /* 0x0025500001bc7983 */ /* 0x000ee80000300a00 */
[----:B------:R-:W3:Y:S04]  /*347d0*/  LDL.LU.64 R190, [R1+0x2558] ;  /* 0x0025580001be7983 */ /* 0x000ee80000300a00 */
[----:B------:R-:W3:Y:S04]  /*347e0*/  LDL.LU.64 R132, [R1+0x2580] ;  /* 0x0025800001847983 */ /* 0x000ee80000300a00 */
[----:B------:R-:W3:Y:S04]  /*347f0*/  LDL.LU.64 R134, [R1+0x2588] ;  /* 0x0025880001867983 */ /* 0x000ee80000300a00 */
[----:B--2---:R-:W2:Y:S04]  /*34800*/  LDL.LU.64 R116, [R1+0x25a0] ;  /* 0x0025a00001747983 */ /* 0x004ea80000300a00 */
[----:B------:R-:W2:Y:S01]  /*34810*/  LDL.LU.64 R118, [R1+0x25a8] ;  /* 0x0025a80001767983 */ /* 0x000ea20000300a00 */
[----:B----4-:R-:W-:-:S15]  /*34820*/  HMMA.1688.F32.TF32 R128, R136, R40, R128 ;  /* 0x000000288880723c */ /* 0x010fde0000081080 */
[----:B------:R-:W-:-:S04]  /*34830*/  NOP ;  /* 0x0000000000007918 */ /* 0x000fc80000000000 */
[----:B------:R-:W-:Y:S04]  /*34840*/  STL.64 [R1+0xab0], R128 ;  /* 0x000ab08001007387 */ /* 0x000fe80000100a00 */
[----:B------:R1:W-:Y:S04]  /*34850*/  STL.64 [R1+0xab8], R130 ;  /* 0x000ab88201007387 */ /* 0x0003e80000100a00 */
[----:B-1----:R-:W4:Y:S04]  /*34860*/  LDL.LU.64 R130, [R1+0x48a0] ;  /* 0x0048a00001827983 */ /* 0x002f280000300a00 */
[----:B------:R-:W4:Y:S01]  /*34870*/  LDL.LU.64 R128, [R1+0x4898] ;  /* 0x0048980001807983 */ /* 0x000f220000300a00 */
[C---:B------:R-:W-:Y:S08]  /*34880*/  HMMA.1688.F32.TF32 R248, R136.reuse, R36, R248 ;  /* 0x0000002488f8723c */ /* 0x040ff000000810f8 */
[C---:B------:R-:W-:Y:S08]  /*34890*/  HMMA.1688.F32.TF32 R240, R136.reuse, R12, R240 ;  /* 0x0000000c88f0723c */ /* 0x040ff000000810f0 */
[C---:B------:R-:W-:Y:S08]  /*348a0*/  HMMA.1688.F32.TF32 R232, R136.reuse, R52, R232 ;  /* 0x0000003488e8723c */ /* 0x040ff000000810e8 */
[C---:B------:R-:W-:Y:S08]  /*348b0*/  HMMA.1688.F32.TF32 R228, R136.reuse, R56, R228 ;  /* 0x0000003888e4723c */ /* 0x040ff000000810e4 */
[C---:B------:R-:W-:Y:S08]  /*348c0*/  HMMA.1688.F32.TF32 R224, R136.reuse, R32, R224 ;  /* 0x0000002088e0723c */ /* 0x040ff000000810e0 */
[C---:B------:R-:W-:Y:S01]  /*348d0*/  HMMA.1688.F32.TF32 R220, R136.reuse, R48, R220 ;  /* 0x0000003088dc723c */ /* 0x040fe200000810dc */
[----:B------:R1:W-:Y:S07]  /*348e0*/  STL.64 [R1+0xac0], R248 ;  /* 0x000ac0f801007387 */ /* 0x0003ee0000100a00 */
        /* <DEDUP_REMOVED lines=9> */
[----:B------:R1:W-:Y:S04]  /*34980*/  STL.64 [R1+0xb28], R234 ;  /* 0x000b28ea01007387 */ /* 0x0003e80000100a00 */
[----:B------:R1:W-:Y:S03]  /*34990*/  STL.64 [R1+0xb60], R228 ;  /* 0x000b60e401007387 */ /* 0x0003e60000100a00 */
[C---:B------:R-:W-:Y:S01]  /*349a0*/  HMMA.1688.F32.TF32 R196, R136.reuse, R20, R196 ;  /* 0x0000001488c4723c */ /* 0x040fe200000810c4 */
[----:B------:R1:W-:Y:S04]  /*349b0*/  STL.64 [R1+0xb68], R230 ;  /* 0x000b68e601007387 */ /* 0x0003e80000100a00 */
[----:B------:R1:W-:Y:S03]  /*349c0*/  STL.64 [R1+0xb90], R224 ;  /* 0x000b90e001007387 */ /* 0x0003e60000100a00 */
[----:B---3--:R-:W-:Y:S01]  /*349d0*/  HMMA.1688.F32.TF32 R192, R136, R60, R192 ;  /* 0x0000003c88c0723c */ /* 0x008fe200000810c0 */
[----:B------:R3:W-:Y:S04]  /*349e0*/  STL.64 [R1+0xb98], R226 ;  /* 0x000b98e201007387 */ /* 0x0007e80000100a00 */
[----:B------:R1:W-:Y:S03]  /*349f0*/  STL.64 [R1+0xba0], R220 ;  /* 0x000ba0dc01007387 */ /* 0x0003e60000100a00 */
[C---:B------:R-:W-:Y:S01]  /*34a00*/  HMMA.1688.F32.TF32 R188, R140.reuse, R80, R188 ;  /* 0x000000508cbc723c */ /* 0x040fe200000810bc */
[----:B------:R1:W-:Y:S04]  /*34a10*/  STL.64 [R1+0xba8], R222 ;  /* 0x000ba8de01007387 */ /* 0x0003e80000100a00 */
[----:B------:R1:W-:Y:S03]  /*34a20*/  STL.64 [R1+0xbb0], R216 ;  /* 0x000bb0d801007387 */ /* 0x0003e60000100a00 */
[C---:B------:R-:W-:Y:S01]  /*34a30*/  HMMA.1688.F32.TF32 R136, R140.reuse, R76, R132 ;  /* 0x0000004c8c88723c */ /* 0x040fe20000081084 */
[----:B------:R1:W-:Y:S04]  /*34a40*/  STL.64 [R1+0xbb8], R218 ;  /* 0x000bb8da01007387 */ /* 0x0003e80000100a00 */
[----:B------:R1:W-:Y:S03]  /*34a50*/  STL.64 [R1+0xbf0], R212 ;  /* 0x000bf0d401007387 */ /* 0x0003e60000100a00 */
[C---:B--2---:R-:W-:Y:S01]  /*34a60*/  HMMA.1688.F32.TF32 R132, R140.reuse, R72, R116 ;  /* 0x000000488c84723c */ /* 0x044fe20000081074 */
        /* <DEDUP_REMOVED lines=16> */
[----:B------:R-:W4:Y:S04]  /*34b70*/  LDL.LU.64 R118, [R1+0x26b8] ;  /* 0x0026b80001767983 */ /* 0x000f280000300a00 */
[----:B------:R2:W-:Y:S04]  /*34b80*/  STL.64 [R1+0x6d0], R132 ;  /* 0x0006d08401007387 */ /* 0x0005e80000100a00 */
[----:B------:R2:W-:Y:S04]  /*34b90*/  STL.64 [R1+0x6d8], R134 ;  /* 0x0006d88601007387 */ /* 0x0005e80000100a00 */
[----:B-1----:R-:W4:Y:S04]  /*34ba0*/  LDL.LU.64 R248, [R1+0x26e0] ;  /* 0x0026e00001f87983 */ /* 0x002f280000300a00 */
        /* <DEDUP_REMOVED lines=8> */
[----:B---3--:R-:W3:Y:S04]  /*34c30*/  LDL.LU.64 R226, [R1+0x27b8] ;  /* 0x0027b80001e27983 */ /* 0x008ee80000300a00 */
[----:B------:R-:W3:Y:S04]  /*34c40*/  LDL.LU.64 R220, [R1+0x27a0] ;  /* 0x0027a00001dc7983 */ /* 0x000ee80000300a00 */
[----:B------:R-:W3:Y:S04]  /*34c50*/  LDL.LU.64 R222, [R1+0x27a8] ;  /* 0x0027a80001de7983 */ /* 0x000ee80000300a00 */
[----:B------:R-:W3:Y:S04]  /*34c60*/  LDL.LU.64 R216, [R1+0x2790] ;  /* 0x0027900001d87983 */ /* 0x000ee80000300a00 */
[----:B------:R-:W3:Y:S04]  /*34c70*/  LDL.LU.64 R218, [R1+0x2798] ;  /* 0x0027980001da7983 */ /* 0x000ee80000300a00 */
[----:B------:R-:W3:Y:S04]  /*34c80*/  LDL.LU.64 R212, [R1+0x2780] ;  /* 0x0027800001d47983 */ /* 0x000ee80000300a00 */
        /* <DEDUP_REMOVED lines=17> */
[C---:B----4-:R-:W-:Y:S08]  /*34da0*/  HMMA.1688.F32.TF32 R116, R140.reuse, R68, R116 ;  /* 0x000000448c74723c */ /* 0x050ff00000081074 */
[C---:B------:R-:W-:Y:S08]  /*34db0*/  HMMA.1688.F32.TF32 R248, R140.reuse, R64, R248 ;  /* 0x000000408cf8723c */ /* 0x040ff000000810f8 */
[C---:B------:R-:W-:Y:S08]  /*34dc0*/  HMMA.1688.F32.TF32 R240, R140.reuse, R4, R240 ;  /* 0x000000048cf0723c */ /* 0x040ff000000810f0 */
[C---:B------:R-:W-:Y:S08]  /*34dd0*/  HMMA.1688.F32.TF32 R232, R140.reuse, R40, R232 ;  /* 0x000000288ce8723c */ /* 0x040ff000000810e8 */
[C---:B------:R-:W-:Y:S08]  /*34de0*/  HMMA.1688.F32.TF32 R228, R140.reuse, R36, R228 ;  /* 0x000000248ce4723c */ /* 0x040ff000000810e4 */
[C---:B---3--:R-:W-:Y:S01]  /*34df0*/  HMMA.1688.F32.TF32 R224, R140.reuse, R12, R224 ;  /* 0x0000000c8ce0723c */ /* 0x048fe200000810e0 */
[----:B------:R-:W-:Y:S07]  /*34e00*/  STL.64 [R1+0x6c0], R116 ;  /* 0x0006c07401007387 */ /* 0x000fee0000100a00 */
[C---:B------:R-:W-:Y:S01]  /*34e10*/  HMMA.1688.F32.TF32 R220, R140.reuse, R52, R220 ;  /* 0x000000348cdc723c */ /* 0x040fe200000810dc */
[----:B------:R1:W-:Y:S07]  /*34e20*/  STL.64 [R1+0x6c8], R118 ;  /* 0x0006c87601007387 */ /* 0x0003ee0000100a00 */
[C---:B------:R-:W-:Y:S01]  /*34e30*/  HMMA.1688.F32.TF32 R216, R140.reuse, R56, R216 ;  /* 0x000000388cd8723c */ /* 0x040fe200000810d8 */
[----:B-1----:R-:W3:Y:S07]  /*34e40*/  LDL.LU.64 R118, [R1+0x4890] ;  /* 0x0048900001767983 */ /* 0x002eee0000300a00 */
[C---:B--2---:R-:W-:Y:S01]  /*34e50*/  HMMA.1688.F32.TF32 R212, R140.reuse, R32, R212 ;  /* 0x000000208cd4723c */ /* 0x044fe200000810d4 */
[----:B------:R1:W-:Y:S07]  /*34e60*/  STL.64 [R1+0x6b0], R248 ;  /* 0x0006b0f801007387 */ /* 0x0003ee0000100a00 */
[C---:B------:R-:W-:Y:S01]  /*34e70*/  HMMA.1688.F32.TF32 R208, R140.reuse, R48, R208 ;  /* 0x000000308cd0723c */ /* 0x040fe200000810d0 */
        /* <DEDUP_REMOVED lines=28> */
[----:B------:R1:W-:Y:S01]  /*35040*/  STL.64 [R1+0x608], R198 ;  /* 0x000608c601007387 */ /* 0x0003e20000100a00 */
[----:B------:R-:W-:Y:S03]  /*35050*/  HMMA.1688.F32.TF32 R132, R140, R60, R132 ;  /* 0x0000003c8c84723c */ /* 0x000fe60000081084 */
[----:B------:R1:W-:Y:S04]  /*35060*/  STL.64 [R1+0x5f0], R192 ;  /* 0x0005f0c001007387 */ /* 0x0003e80000100a00 */
[----:B------:R1:W-:Y:S04]  /*35070*/  STL.64 [R1+0x5f8], R194 ;  /* 0x0005f8c201007387 */ /* 0x0003e80000100a00 */
[----:B------:R1:W-:Y:S04]  /*35080*/  STL.64 [R1+0x5e0], R188 ;  /* 0x0005e0bc01007387 */ /* 0x0003e80000100a00 */
[----:B------:R1:W-:Y:S04]  /*35090*/  STL.64 [R1+0x5e8], R190 ;  /* 0x0005e8be01007387 */ /* 0x0003e80000100a00 */
[----:B------:R-:W3:Y:S04]  /*350a0*/  LDL.LU.64 R140, [R1+0x2400] ;  /* 0x00240000018c7983 */ /* 0x000ee80000300a00 */
[----:B------:R1:W-:Y:S04]  /*350b0*/  STL.64 [R1+0x5d0], R136 ;  /* 0x0005d08801007387 */ /* 0x0003e80000100a00 */
[----:B------:R1:W-:Y:S04]  /*350c0*/  STL.64 [R1+0x5d8], R138 ;  /* 0x0005d88a01007387 */ /* 0x0003e80000100a00 */
[----:B------:R-:W3:Y:S04]  /*350d0*/  LDL.LU.64 R142, [R1+0x2408] ;  /* 0x00240800018e7983 */ /* 0x000ee80000300a00 */
[----:B------:R2:W-:Y:S04]  /*350e0*/  STL.64 [R1+0x5c0], R132 ;  /* 0x0005c08401007387 */ /* 0x0005e80000100a00 */
[----:B------:R4:W-:Y:S04]  /*350f0*/  STL.64 [R1+0x5c8], R134 ;  /* 0x0005c88601007387 */ /* 0x0009e80000100a00 */
[----:B-1----:R-:W3:Y:S04]  /*35100*/  LDL.LU.64 R248, [R1+0x2420] ;  /* 0x0024200001f87983 */ /* 0x002ee80000300a00 */
[----:B--2---:R-:W2:Y:S04]  /*35110*/  LDL.LU.64 R250, [R1+0x2428] ;  /* 0x0024280001fa7983 */ /* 0x004ea80000300a00 */
[----:B----4-:R-:W4:Y:S04]  /*35120*/  LDL.LU.64 R240, [R1+0x2450] ;  /* 0x0024500001f07983 */ /* 0x010f280000300a00 */
        /* <DEDUP_REMOVED lines=29> */
[C---:B---3--:R-:W-:Y:S08]  /*35300*/  HMMA.1688.F32.TF32 R140, R144.reuse, R80, R140 ;  /* 0x00000050908c723c */ /* 0x048ff0000008108c */
[C---:B--2---:R-:W-:Y:S11]  /*35310*/  HMMA.1688.F32.TF32 R248, R144.reuse, R76, R248 ;  /* 0x0000004c90f8723c */ /* 0x044ff600000810f8 */
[----:B------:R-:W-:Y:S04]  /*35320*/  STL.64 [R1+0xde0], R140 ;  /* 0x000de08c01007387 */ /* 0x000fe80000100a00 */
[----:B------:R4:W-:Y:S02]  /*35330*/  STL.64 [R1+0xde8], R142 ;  /* 0x000de88e01007387 */ /* 0x0009e40000100a00 */
[C---:B----4-:R-:W-:Y:S02]  /*35340*/  HMMA.1688.F32.TF32 R140, R144.reuse, R72, R240 ;  /* 0x00000048908c723c */ /* 0x050fe400000810f0 */
[----:B------:R-:W-:Y:S04]  /*35350*/  STL.64 [R1+0xdf0], R248 ;  /* 0x000df0f801007387 */ /* 0x000fe80000100a00 */
[----:B------:R-:W-:Y:S02]  /*35360*/  STL.64 [R1+0xdf8], R250 ;  /* 0x000df8fa01007387 */ /* 0x000fe40000100a00 */
[C---:B------:R-:W-:Y:S08]  /*35370*/  HMMA.1688.F32.TF32 R232, R144.reuse, R68, R232 ;  /* 0x0000004490e8723c */ /* 0x040ff000000810e8 */
[C---:B------:R-:W-:Y:S03]  /*35380*/  HMMA.1688.F32.TF32 R228, R144.reuse, R64, R228 ;  /* 0x0000004090e4723c */ /* 0x040fe600000810e4 */
[----:B------:R-:W-:Y:S04]  /*35390*/  STL.64 [R1+0xe10], R140 ;  /* 0x000e108c01007387 */ /* 0x000fe80000100a00 */
[----:B------:R1:W-:Y:S02]  /*353a0*/  STL.64 [R1+0xe18], R142 ;  /* 0x000e188e01007387 */ /* 0x0003e40000100a00 */
[C---:B-1----:R-:W-:Y:S02]  /*353b0*/  HMMA.1688.F32.TF32 R140, R144.reuse, R4, R224 ;  /* 0x00000004908c723c */ /* 0x042fe400000810e0 */
[----:B------:R-:W-:Y:S04]  /*353c0*/  STL.64 [R1+0xe20], R232 ;  /* 0x000e20e801007387 */ /* 0x000fe80000100a00 */
[----:B------:R-:W-:Y:S02]  /*353d0*/  STL.64 [R1+0xe28], R234 ;  /* 0x000e28ea01007387 */ /* 0x000fe40000100a00 */
[C---:B------:R-:W-:Y:S02]  /*353e0*/  HMMA.1688.F32.TF32 R220, R144.reuse, R40, R220 ;  /* 0x0000002890dc723c */ /* 0x040fe400000810dc */
[----:B------:R-:W-:Y:S04]  /*353f0*/  STL.64 [R1+0xe40], R228 ;  /* 0x000e40e401007387 */ /* 0x000fe80000100a00 */
[----:B------:R-:W-:Y:S02]  /*35400*/  STL.64 [R1+0xe48], R230 ;  /* 0x000e48e601007387 */ /* 0x000fe40000100a00 */
        /* <DEDUP_REMOVED lines=20> */
[----:B------:R1:W-:Y:S01]  /*35550*/  STL.64 [R1+0xf08], R142 ;  /* 0x000f088e01007387 */ /* 0x0003e20000100a00 */
[C---:B------:R-:W-:Y:S08]  /*35560*/  HMMA.1688.F32.TF32 R136, R144.reuse, R24, R136 ;  /* 0x000000189088723c */ /* 0x040ff00000081088 */
[C---:B-1----:R-:W-:Y:S08]  /*35570*/  HMMA.1688.F32.TF32 R140, R144.reuse, R44, R188 ;  /* 0x0000002c908c723c */ /* 0x042ff000000810bc */
[C---:B------:R-:W-:Y:S01]  /*35580*/  HMMA.1688.F32.TF32 R132, R144.reuse, R28, R132 ;  /* 0x0000001c9084723c */ /* 0x040fe20000081084 */
        /* <DEDUP_REMOVED lines=35> */
[----:B--2---:R-:W2:Y:S04]  /*357c0*/  LDL.LU.64 R198, [R1+0x2508] ;  /* 0x0025080001c67983 */ /* 0x004ea80000300a00 */
[----:B---3--:R-:W3:Y:S04]  /*357d0*/  LDL.LU.64 R192, [R1+0x24f0] ;  /* 0x0024f00001c07983 */ /* 0x008ee80000300a00 */
[----:B----4-:R-:W3:Y:S04]  /*357e0*/  LDL.LU.64 R194, [R1+0x24f8] ;  /* 0x0024f80001c27983 */ /* 0x010ee80000300a00 */
[----:B------:R-:W4:Y:S04]  /*357f0*/  LDL.LU.64 R140, [R1+0x24e0] ;  /* 0x0024e000018c7983 */ /* 0x000f280000300a00 */
[----:B------:R-:W4:Y:S04]  /*35800*/  LDL.LU.64 R142, [R1+0x24e8] ;  /* 0x0024e800018e7983 */ /* 0x000f280000300a00 */
[----:B------:R-:W2:Y:S04]  /*35810*/  LDL.LU.64 R136, [R1+0x24d0] ;  /* 0x0024d00001887983 */ /* 0x000ea80000300a00 */
[----:B------:R-:W2:Y:S04]  /*35820*/  LDL.LU.64 R138, [R1+0x24d8] ;  /* 0x0024d800018a7983 */ /* 0x000ea80000300a00 */
[----:B------:R-:W2:Y:S04]  /*35830*/  LDL.LU.64 R132, [R1+0x24c0] ;  /* 0x0024c00001847983 */ /* 0x000ea80000300a00 */
[----:B------:R-:W2:Y:S01]  /*35840*/  LDL.LU.64 R134, [R1+0x24c8] ;  /* 0x0024c80001867983 */ /* 0x000ea20000300a00 */
[C---:B------:R-:W-:Y:S08]  /*35850*/  HMMA.1688.F32.TF32 R188, R144.reuse, R16, R188 ;  /* 0x0000001090bc723c */ /* 0x040ff000000810bc */
[C---:B------:R-:W-:Y:S08]  /*35860*/  HMMA.1688.F32.TF32 R248, R144.reuse, R20, R248 ;  /* 0x0000001490f8723c */ /* 0x040ff000000810f8 */
[----:B------:R-:W-:Y:S08]  /*35870*/  HMMA.1688.F32.TF32 R240, R144, R60, R240 ;  /* 0x0000003c90f0723c */ /* 0x000ff000000810f0 */
[C---:B------:R-:W-:Y:S08]  /*35880*/  HMMA.1688.F32.TF32 R232, R148.reuse, R80, R232 ;  /* 0x0000005094e8723c */ /* 0x040ff000000810e8 */
[C---:B------:R-:W-:Y:S01]  /*35890*/  HMMA.1688.F32.TF32 R144, R148.reuse, R76, R228 ;  /* 0x0000004c9490723c */ /* 0x040fe200000810e4 */
[----:B------:R1:W-:Y:S04]  /*358a0*/  STL.64 [R1+0xf80], R188 ;  /* 0x000f80bc01007387 */ /* 0x0003e80000100a00 */
[----:B------:R-:W-:Y:S03]  /*358b0*/  STL.64 [R1+0xf88], R190 ;  /* 0x000f88be01007387 */ /* 0x000fe60000100a00 */
[C---:B------:R-:W-:Y:S01]  /*358c0*/  HMMA.1688.F32.TF32 R224, R148.reuse, R72, R224 ;  /* 0x0000004894e0723c */ /* 0x040fe200000810e0 */
[----:B-1----:R-:W3:Y:S04]  /*358d0*/  LDL.LU R188, [R1+0x488c] ;  /* 0x00488c0001bc7983 */ /* 0x002ee80000300800 */
[----:B------:R-:W-:Y:S04]  /*358e0*/  STL.64 [R1+0xfb0], R248 ;  /* 0x000fb0f801007387 */ /* 0x000fe80000100a00 */
[----:B------:R-:W-:Y:S04]  /*358f0*/  STL.64 [R1+0xfb8], R250 ;  /* 0x000fb8fa01007387 */ /* 0x000fe80000100a00 */
[----:B------:R-:W-:Y:S01]  /*35900*/  STL.64 [R1+0xfa0], R240 ;  /* 0x000fa0f001007387 */ /* 0x000fe20000100a00 */
[C---:B------:R-:W-:Y:S03]  /*35910*/  HMMA.1688.F32.TF32 R220, R148.reuse, R68, R220 ;  /* 0x0000004494dc723c */ /* 0x040fe600000810dc */
[----:B------:R-:W-:Y:S04]  /*35920*/  STL.64 [R1+0xfa8], R242 ;  /* 0x000fa8f201007387 */ /* 0x000fe80000100a00 */
[----:B------:R-:W-:Y:S04]  /*35930*/  STL.64 [R1+0x5b0], R232 ;  /* 0x0005b0e801007387 */ /* 0x000fe80000100a00 */
[----:B------:R-:W-:Y:S04]  /*35940*/  STL.64 [R1+0x5b8], R234 ;  /* 0x0005b8ea01007387 */ /* 0x000fe80000100a00 */
        /* <DEDUP_REMOVED lines=17> */
[C---:B--2---:R-:W-:Y:S03]  /*35a60*/  HMMA.1688.F32.TF32 R196, R148.reuse, R52, R196 ;  /* 0x0000003494c4723c */ /* 0x044fe600000810c4 */
[----:B------:R-:W-:Y:S04]  /*35a70*/  STL.64 [R1+0x540], R144 ;  /* 0x0005409001007387 */ /* 0x000fe80000100a00 */
[----:B------:R3:W-:Y:S01]  /*35a80*/  STL.64 [R1+0x548], R146 ;  /* 0x0005489201007387 */ /* 0x0007e20000100a00 */
[C---:B----4-:R-:W-:Y:S08]  /*35a90*/  HMMA.1688.F32.TF32 R140, R148.reuse, R32, R140 ;  /* 0x00000020948c723c */ /* 0x050ff0000008108c */
[C---:B---3--:R-:W-:Y:S08]  /*35aa0*/  HMMA.1688.F32.TF32 R144, R148.reuse, R56, R192 ;  /* 0x000000389490723c */ /* 0x048ff000000810c0 */
[C---:B------:R-:W-:Y:S01]  /*35ab0*/  HMMA.1688.F32.TF32 R136, R148.reuse, R48, R136 ;  /* 0x000000309488723c */ /* 0x040fe20000081088 */
[----:B------:R1:W-:Y:S07]  /*35ac0*/  STL.64 [R1+0x530], R200 ;  /* 0x000530c801007387 */ /* 0x0003ee0000100a00 */
        /* <DEDUP_REMOVED lines=32> */
[----:B-1----:R-:W3:Y:S04]  /*35cd0*/  LDL.LU.64 R200, [R1+0x22d0] ;  /* 0x0022d00001c87983 */ /* 0x002ee80000300a00 */
        /* <DEDUP_REMOVED lines=8> */
[----:B------:R-:W2:Y:S04]  /*35d60*/  LDL.LU.64 R142, [R1+0x23c8] ;  /* 0x0023c800018e7983 */ /* 0x000ea80000300a00 */
[----:B------:R-:W2:Y:S04]  /*35d70*/  LDL.LU.64 R136, [R1+0x23b0] ;  /* 0x0023b00001887983 */ /* 0x000ea80000300a00 */
[----:B------:R-:W2:Y:S04]  /*35d80*/  LDL.LU.64 R138, [R1+0x23b8] ;  /* 0x0023b800018a7983 */ /* 0x000ea80000300a00 */
[----:B------:R-:W4:Y:S04]  /*35d90*/  LDL.LU.64 R132, [R1+0x23a0] ;  /* 0x0023a00001847983 */ /* 0x000f280000300a00 */
[----:B------:R-:W4:Y:S01]  /*35da0*/  LDL.LU.64 R134, [R1+0x23a8] ;  /* 0x0023a80001867983 */ /* 0x000f220000300a00 */
[C---:B------:R-:W-:Y:S08]  /*35db0*/  HMMA.1688.F32.TF32 R248, R148.reuse, R44, R248 ;  /* 0x0000002c94f8723c */ /* 0x040ff000000810f8 */
[C---:B------:R-:W-:Y:S08]  /*35dc0*/  HMMA.1688.F32.TF32 R240, R148.reuse, R24, R240 ;  /* 0x0000001894f0723c */ /* 0x040ff000000810f0 */
[C---:B------:R-:W-:Y:S08]  /*35dd0*/  HMMA.1688.F32.TF32 R232, R148.reuse, R28, R232 ;  /* 0x0000001c94e8723c */ /* 0x040ff000000810e8 */
[C---:B------:R-:W-:Y:S08]  /*35de0*/  HMMA.1688.F32.TF32 R228, R148.reuse, R16, R228 ;  /* 0x0000001094e4723c */ /* 0x040ff000000810e4 */
[C---:B------:R-:W-:Y:S08]  /*35df0*/  HMMA.1688.F32.TF32 R224, R148.reuse, R20, R224 ;  /* 0x0000001494e0723c */ /* 0x040ff000000810e0 */
[----:B------:R-:W-:Y:S01]  /*35e00*/  HMMA.1688.F32.TF32 R220, R148, R60, R220 ;  /* 0x0000003c94dc723c */ /* 0x000fe200000810dc */
[----:B------:R-:W-:Y:S07]  /*35e10*/  STL.64 [R1+0x4d0], R248 ;  /* 0x0004d0f801007387 */ /* 0x000fee0000100a00 */
[C---:B------:R-:W-:Y:S01]  /*35e20*/  HMMA.1688.F32.TF32 R216, R152.reuse, R80, R216 ;  /* 0x0000005098d8723c */ /* 0x040fe200000810d8 */
[----:B------:R-:W-:Y:S07]  /*35e30*/  STL.64 [R1+0x4d8], R250 ;  /* 0x0004d8fa01007387 */ /* 0x000fee0000100a00 */
[C---:B------:R-:W-:Y:S01]  /*35e40*/  HMMA.1688.F32.TF32 R148, R152.reuse, R76, R212 ;  /* 0x0000004c9894723c */ /* 0x040fe200000810d4 */
[----:B------:R-:W-:Y:S04]  /*35e50*/  STL.64 [R1+0x4c0], R240 ;  /* 0x0004c0f001007387 */ /* 0x000fe80000100a00 */
[----:B------:R-:W-:Y:S04]  /*35e60*/  STL.64 [R1+0x4c8], R242 ;  /* 0x0004c8f201007387 */ /* 0x000fe80000100a00 */
[----:B------:R-:W-:Y:S04]  /*35e70*/  STL.64 [R1+0x4b0], R232 ;  /* 0x0004b0e801007387 */ /* 0x000fe80000100a00 */
[----:B------:R-:W-:Y:S04]  /*35e80*/  STL.64 [R1+0x4b8], R234 ;  /* 0x0004b8ea01007387 */ /* 0x000fe80000100a00 */
[----:B------:R-:W-:Y:S04]  /*35e90*/  STL.64 [R1+0x4a0], R228 ;  /* 0x0004a0e401007387 */ /* 0x000fe80000100a00 */
[----:B------:R-:W-:Y:S04]  /*35ea0*/  STL.64 [R1+0x4a8], R230 ;  /* 0x0004a8e601007387 */ /* 0x000fe80000100a00 */
[----:B------:R-:W-:Y:S01]  /*35eb0*/  STL.64 [R1+0x490], R224 ;  /* 0x000490e001007387 */ /* 0x000fe20000100a00 */
[C---:B------:R-:W-:Y:S03]  /*35ec0*/  HMMA.1688.F32.TF32 R208, R152.reuse, R72, R208 ;  /* 0x0000004898d0723c */ /* 0x040fe600000810d0 */
[----:B------:R-:W-:Y:S04]  /*35ed0*/  STL.64 [R1+0x498], R226 ;  /* 0x000498e201007387 */ /* 0x000fe80000100a00 */
[----:B------:R-:W-:Y:S01]  /*35ee0*/  STL.64 [R1+0x480], R220 ;  /* 0x000480dc01007387 */ /* 0x000fe20000100a00 */
[C---:B------:R-:W-:Y:S03]  /*35ef0*/  HMMA.1688.F32.TF32 R204, R152.reuse, R68, R204 ;  /* 0x0000004498cc723c */ /* 0x040fe600000810cc */
[----:B------:R-:W-:Y:S04]  /*35f00*/  STL.64 [R1+0x488], R222 ;  /* 0x000488de01007387 */ /* 0x000fe80000100a00 */
[----:B------:R-:W-:Y:S04]  /*35f10*/  STL.64 [R1+0x1060], R216 ;  /* 0x001060d801007387 */ /* 0x000fe80000100a00 */
[----:B------:R-:W-:Y:S04]  /*35f20*/  STL.64 [R1+0x1068], R218 ;  /* 0x001068da01007387 */ /* 0x000fe80000100a00 */
[----:B------:R-:W-:Y:S04]  /*35f30*/  STL.64 [R1+0x1070], R148 ;  /* 0x0010709401007387 */ /* 0x000fe80000100a00 */
[----:B------:R2:W-:Y:S01]  /*35f40*/  STL.64 [R1+0x1078], R150 ;  /* 0x0010789601007387 */ /* 0x0005e20000100a00 */
[C---:B---3--:R-:W-:Y:S03]  /*35f50*/  HMMA.1688.F32.TF32 R196, R152.reuse, R4, R196 ;  /* 0x0000000498c4723c */ /* 0x048fe600000810c4 */
[----:B------:R-:W-:Y:S04]  /*35f60*/  LDS R241, [R188+UR13+0x22000] ;  /* 0x0220000dbcf17984 */ /* 0x000fe80008000800 */
[----:B------:R-:W-:Y:S01]  /*35f70*/  LDS R243, [R188+UR13+0x23000] ;  /* 0x0230000dbcf37984 */ /* 0x000fe20008000800 */
[C---:B--2---:R-:W-:Y:S03]  /*35f80*/  HMMA.1688.F32.TF32 R148, R152.reuse, R64, R200 ;  /* 0x000000409894723c */ /* 0x044fe600000810c8 */
[----:B------:R-:W-:Y:S04]  /*35f90*/  STL.64 [R1+0x1080], R208 ;  /* 0x001080d001007387 */ /* 0x000fe80000100a00 */
[----:B------:R-:W-:Y:S04]  /*35fa0*/  STL.64 [R1+0x1088], R210 ;  /* 0x001088d201007387 */ /* 0x000fe80000100a00 */
[----:B------:R-:W-:Y:S01]  /*35fb0*/  STL.64 [R1+0x1090], R204 ;  /* 0x001090cc01007387 */ /* 0x000fe20000100a00 */
[----:B----4-:R-:W-:Y:S03]  /*35fc0*/  HMMA.1688.F32.TF32 R192, R152, R40, R192 ;  /* 0x0000002898c0723c */ /* 0x010fe600000810c0 */
[----:B------:R-:W-:Y:S01]  /*35fd0*/  STL.64 [R1+0x1098], R206 ;  /* 0x001098ce01007387 */ /* 0x000fe20000100a00 */
[----:B------:R-:W-:-:S02]  /*35fe0*/  IMAD.MOV.U32 R124, RZ, RZ, R85 ;  /* 0x000000ffff7c7224 */ /* 0x000fc400078e0055 */
[----:B------:R-:W-:Y:S01]  /*35ff0*/  IMAD.MOV.U32 R125, RZ, RZ, R84 ;  /* 0x000000ffff7d7224 */ /* 0x000fe200078e0054 */
[----:B------:R-:W-:Y:S04]  /*36000*/  LDS R240, [R0+UR13+0x22000] ;  /* 0x0220000d00f07984 */ /* 0x000fe80008000800 */
[----:B------:R-:W-:Y:S04]  /*36010*/  STL.64 [R1+0x10a0], R148 ;  /* 0x0010a09401007387 */ /* 0x000fe80000100a00 */
[----:B------:R1:W-:Y:S01]  /*36020*/  STL.64 [R1+0x10a8], R150 ;  /* 0x0010a89601007387 */ /* 0x0003e20000100a00 */
[C---:B------:R-:W-:Y:S03]  /*36030*/  HMMA.1688.F32.TF32 R132, R152.reuse, R56, R132 ;  /* 0x000000389884723c */ /* 0x040fe60000081084 */
[----:B------:R-:W2:Y:S05]  /*36040*/  LDS R242, [R0+UR13+0x23000] ;  /* 0x0230000d00f27984 */ /* 0x000eaa0008000800 */
[C---:B-1----:R-:W-:Y:S08]  /*36050*/  HMMA.1688.F32.TF32 R148, R152.reuse, R36, R144 ;  /* 0x000000249894723c */ /* 0x042ff00000081090 */
[C---:B------:R-:W-:Y:S08]  /*36060*/  HMMA.1688.F32.TF32 R144, R152.reuse, R12, R140 ;  /* 0x0000000c9890723c */ /* 0x040ff0000008108c */
        /* <DEDUP_REMOVED lines=31> */
[----:B-1----:R-:W2:Y:S04]  /*36260*/  LDL.LU.64 R196, [R1+0x1f10] ;  /* 0x001f100001c47983 */ /* 0x002ea80000300a00 */
[----:B---3--:R-:W3:Y:S04]  /*36270*/  LDL.LU.64 R198, [R1+0x1f18] ;  /* 0x001f180001c67983 */ /* 0x008ee80000300a00 */
[----:B----4-:R-:W4:Y:S04]  /*36280*/  LDL.LU.64 R192, [R1+0x1f30] ;  /* 0x001f300001c07983 */ /* 0x010f280000300a00 */
[----:B------:R-:W4:Y:S04]  /*36290*/  LDL.LU.64 R194, [R1+0x1f38] ;  /* 0x001f380001c27983 */ /* 0x000f280000300a00 */
[----:B------:R-:W3:Y:S04]  /*362a0*/  LDL.LU.64 R148, [R1+0x1f60] ;  /* 0x001f600001947983 */ /* 0x000ee80000300a00 */
[----:B------:R-:W3:Y:S04]  /*362b0*/  LDL.LU.64 R150, [R1+0x1f68] ;  /* 0x001f680001967983 */ /* 0x000ee80000300a00 */
[----:B------:R-:W3:Y:S04]  /*362c0*/  LDL.LU.64 R144, [R1+0x20e0] ;  /* 0x0020e00001907983 */ /* 0x000ee80000300a00 */
[----:B------:R-:W4:Y:S04]  /*362d0*/  LDL.LU.64 R146, [R1+0x20e8] ;  /* 0x0020e80001927983 */ /* 0x000f280000300a00 */
[----:B------:R-:W4:Y:S04]  /*362e0*/  LDL.LU.64 R140, [R1+0x2120] ;  /* 0x00212000018c7983 */ /* 0x000f280000300a00 */
[----:B------:R-:W4:Y:S04]  /*362f0*/  LDL.LU.64 R142, [R1+0x2128] ;  /* 0x00212800018e7983 */ /* 0x000f280000300a00 */
[----:B------:R-:W4:Y:S04]  /*36300*/  LDL.LU.64 R132, [R1+0x2220] ;  /* 0x0022200001847983 */ /* 0x000f280000300a00 */
[----:B------:R-:W4:Y:S01]  /*36310*/  LDL.LU.64 R134, [R1+0x2228] ;  /* 0x0022280001867983 */ /* 0x000f220000300a00 */
[C---:B--2---:R-:W-:Y:S03]  /*36320*/  HMMA.1688.F32.TF32 R232, R152.reuse, R32, R136 ;  /* 0x0000002098e8723c */ /* 0x044fe60000081088 */
[----:B------:R-:W2:Y:S04]  /*36330*/  LDL.LU.64 R136, [R1+0x2210] ;  /* 0x0022100001887983 */ /* 0x000ea80000300a00 */
[----:B------:R-:W2:Y:S01]  /*36340*/  LDL.LU.64 R138, [R1+0x2218] ;  /* 0x00221800018a7983 */ /* 0x000ea20000300a00 */
[C---:B------:R-:W-:Y:S08]  /*36350*/  HMMA.1688.F32.TF32 R228, R152.reuse, R48, R228 ;  /* 0x0000003098e4723c */ /* 0x040ff000000810e4 */
[C---:B------:R-:W-:Y:S08]  /*36360*/  HMMA.1688.F32.TF32 R224, R152.reuse, R8, R224 ;  /* 0x0000000898e0723c */ /* 0x040ff000000810e0 */
[C---:B------:R-:W-:Y:S08]  /*36370*/  HMMA.1688.F32.TF32 R220, R152.reuse, R44, R220 ;  /* 0x0000002c98dc723c */ /* 0x040ff000000810dc */
[C---:B------:R-:W-:Y:S08]  /*36380*/  HMMA.1688.F32.TF32 R216, R152.reuse, R24, R216 ;  /* 0x0000001898d8723c */ /* 0x040ff000000810d8 */
[C---:B------:R-:W-:Y:S01]  /*36390*/  HMMA.1688.F32.TF32 R212, R152.reuse, R28, R212 ;  /* 0x0000001c98d4723c */ /* 0x040fe200000810d4 */
[----:B------:R-:W-:Y:S07]  /*363a0*/  STL.64 [R1+0x11d0], R232 ;  /* 0x0011d0e801007387 */ /* 0x000fee0000100a00 */
[C---:B------:R-:W-:Y:S01]  /*363b0*/  HMMA.1688.F32.TF32 R208, R152.reuse, R16, R208 ;  /* 0x0000001098d0723c */ /* 0x040fe200000810d0 */
[----:B------:R-:W-:Y:S07]  /*363c0*/  STL.64 [R1+0x11d8], R234 ;  /* 0x0011d8ea01007387 */ /* 0x000fee0000100a00 */
[C---:B------:R-:W-:Y:S01]  /*363d0*/  HMMA.1688.F32.TF32 R204, R152.reuse, R20, R204 ;  /* 0x0000001498cc723c */ /* 0x040fe200000810cc */
[----:B------:R-:W-:Y:S07]  /*363e0*/  STL.64 [R1+0x11f0], R228 ;  /* 0x0011f0e401007387 */ /* 0x000fee0000100a00 */
[----:B------:R-:W-:Y:S01]  /*363f0*/  HMMA.1688.F32.TF32 R152, R152, R60, R200 ;  /* 0x0000003c9898723c */ /* 0x000fe200000810c8 */
        /* <DEDUP_REMOVED lines=8> */
[C---:B---3--:R-:W-:Y:S03]  /*36480*/  HMMA.1688.F32.TF32 R196, R164.reuse, R80, R196 ;  /* 0x00000050a4c4723c */ /* 0x048fe600000810c4 */
[----:B------:R-:W-:Y:S04]  /*36490*/  STL.64 [R1+0x1288], R214 ;  /* 0x001288d601007387 */ /* 0x000fe80000100a00 */
[----:B------:R-:W-:Y:S01]  /*364a0*/  STL.64 [R1+0x12a0], R208 ;  /* 0x0012a0d001007387 */ /* 0x000fe20000100a00 */
[C---:B----4-:R-:W-:Y:S03]  /*364b0*/  HMMA.1688.F32.TF32 R192, R164.reuse, R76, R192 ;  /* 0x0000004ca4c0723c */ /* 0x050fe600000810c0 */
[----:B------:R-:W-:Y:S04]  /*364c0*/  STL.64 [R1+0x12a8], R210 ;  /* 0x0012a8d201007387 */ /* 0x000fe80000100a00 */
[----:B------:R-:W-:Y:S04]  /*364d0*/  STL.64 [R1+0x12d0], R204 ;  /* 0x0012d0cc01007387 */ /* 0x000fe80000100a00 */
[----:B------:R-:W-:Y:S04]  /*364e0*/  STL.64 [R1+0x12d8], R206 ;  /* 0x0012d8ce01007387 */ /* 0x000fe80000100a00 */
[----:B------:R-:W-:Y:S04]  /*364f0*/  STL.64 [R1+0x12b0], R152 ;  /* 0x0012b09801007387 */ /* 0x000fe80000100a00 */
[----:B------:R1:W-:Y:S02]  /*36500*/  STL.64 [R1+0x12b8], R154 ;  /* 0x0012b89a01007387 */ /* 0x0003e40000100a00 */
[C---:B-1----:R-:W-:Y:S08]  /*36510*/  HMMA.1688.F32.TF32 R152, R164.reuse, R72, R148 ;  /* 0x00000048a498723c */ /* 0x042ff00000081094 */
[C---:B------:R-:W-:Y:S08]  /*36520*/  HMMA.1688.F32.TF32 R148, R164.reuse, R68, R144 ;  /* 0x00000044a494723c */ /* 0x040ff00000081090 */
[C---:B------:R-:W-:Y:S01]  /*36530*/  HMMA.1688.F32.TF32 R144, R164.reuse, R64, R140 ;  /* 0x00000040a490723c */ /* 0x040fe2000008108c */
[----:B------:R1:W-:Y:S04]  /*36540*/  STL.64 [R1+0x470], R196 ;  /* 0x000470c401007387 */ /* 0x0003e80000100a00 */
[----:B------:R3:W-:Y:S04]  /*36550*/  STL.64 [R1+0x478], R198 ;  /* 0x000478c601007387 */ /* 0x0007e80000100a00 */
[----:B------:R4:W-:Y:S04]  /*36560*/  STL.64 [R1+0x460], R192 ;  /* 0x000460c001007387 */ /* 0x0009e80000100a00 */
[----:B------:R1:W-:Y:S01]  /*36570*/  STL.64 [R1+0x468], R194 ;  /* 0x000468c201007387 */ /* 0x0003e20000100a00 */
[C---:B------:R-:W-:Y:S03]  /*36580*/  HMMA.1688.F32.TF32 R140, R164.reuse, R4, R132 ;  /* 0x00000004a48c723c */ /* 0x040fe60000081084 */
        /* <DEDUP_REMOVED lines=40> */
[----:B--2---:R-:W2:Y:S04]  /*36810*/  LDL.LU.64 R136, [R1+0x1bd0] ;  /* 0x001bd00001887983 */ /* 0x004ea80000300a00 */
[----:B------:R-:W2:Y:S01]  /*36820*/  LDL.LU.64 R138, [R1+0x1bd8] ;  /* 0x001bd800018a7983 */ /* 0x000ea20000300a00 */
[----:B------:R-:W-:Y:S03]  /*36830*/  HMMA.1688.F32.TF32 R228, R164, R36, R132 ;  /* 0x00000024a4e4723c */ /* 0x000fe60000081084 */
[----:B------:R-:W2:Y:S04]  /*36840*/  LDL.LU.64 R132, [R1+0x1f00] ;  /* 0x001f000001847983 */ /* 0x000ea80000300a00 */
[----:B------:R-:W2:-:S12]  /*36850*/  LDL.LU.64 R134, [R1+0x1f08] ;  /* 0x001f080001867983 */ /* 0x000e980000300a00 */
[----:B------:R-:W-:Y:S04]  /*36860*/  STL.64 [R1+0x400], R228 ;  /* 0x000400e401007387 */ /* 0x000fe80000100a00 */
[----:B------:R1:W-:Y:S02]  /*36870*/  STL.64 [R1+0x408], R230 ;  /* 0x000408e601007387 */ /* 0x0003e40000100a00 */
[----:B-1----:R-:W-:-:S15]  /*36880*/  HMMA.1688.F32.TF32 R228, R164, R12, R224 ;  /* 0x0000000ca4e4723c */ /* 0x002fde00000810e0 */
[----:B------:R-:W-:-:S04]  /*36890*/  NOP ;  /* 0x0000000000007918 */ /* 0x000fc80000000000 */
[----:B------:R-:W-:Y:S04]  /*368a0*/  STL.64 [R1+0x3f0], R228 ;  /* 0x0003f0e401007387 */ /* 0x000fe80000100a00 */
[----:B------:R-:W-:Y:S01]  /*368b0*/  STL.64 [R1+0x3f8], R230 ;  /* 0x0003f8e601007387 */ /* 0x000fe20000100a00 */
[C---:B------:R-:W-:Y:S08]  /*368c0*/  HMMA.1688.F32.TF32 R224, R164.reuse, R52, R220 ;  /* 0x00000034a4e0723c */ /* 0x040ff000000810dc */
[C---:B------:R-:W-:Y:S08]  /*368d0*/  HMMA.1688.F32.TF32 R220, R164.reuse, R56, R216 ;  /* 0x00000038a4dc723c */ /* 0x040ff000000810d8 */
[C---:B------:R-:W-:Y:S08]  /*368e0*/  HMMA.1688.F32.TF32 R216, R164.reuse, R32, R212 ;  /* 0x00000020a4d8723c */ /* 0x040ff000000810d4 */
[C---:B------:R-:W-:Y:S08]  /*368f0*/  HMMA.1688.F32.TF32 R212, R164.reuse, R48, R208 ;  /* 0x00000030a4d4723c */ /* 0x040ff000000810d0 */
[C---:B------:R-:W-:Y:S08]  /*36900*/  HMMA.1688.F32.TF32 R208, R164.reuse, R8, R204 ;  /* 0x00000008a4d0723c */ /* 0x040ff000000810cc */
[C---:B------:R-:W-:Y:S01]  /*36910*/  HMMA.1688.F32.TF32 R204, R164.reuse, R44, R200 ;  /* 0x0000002ca4cc723c */ /* 0x040fe200000810c8 */
[----:B------:R-:W-:Y:S07]  /*36920*/  STL.64 [R1+0x3e0], R224 ;  /* 0x0003e0e001007387 */ /* 0x000fee0000100a00 */
[C---:B---3--:R-:W-:Y:S01]  /*36930*/  HMMA.1688.F32.TF32 R200, R164.reuse, R24, R196 ;  /* 0x00000018a4c8723c */ /* 0x048fe200000810c4 */
[----:B------:R-:W-:Y:S07]  /*36940*/  STL.64 [R1+0x3e8], R226 ;  /* 0x0003e8e201007387 */ /* 0x000fee0000100a00 */
[C---:B----4-:R-:W-:Y:S01]  /*36950*/  HMMA.1688.F32.TF32 R196, R164.reuse, R28, R192 ;  /* 0x0000001ca4c4723c */ /* 0x050fe200000810c0 */
[----:B------:R1:W-:Y:S07]  /*36960*/  STL.64 [R1+0x3d0], R220 ;  /* 0x0003d0dc01007387 */ /* 0x0003ee0000100a00 */
[C---:B------:R-:W-:Y:S01]  /*36970*/  HMMA.1688.F32.TF32 R192, R164.reuse, R16, R152 ;  /* 0x00000010a4c0723c */ /* 0x040fe20000081098 */
[----:B------:R3:W-:Y:S07]  /*36980*/  STL.64 [R1+0x3d8], R222 ;  /* 0x0003d8de01007387 */ /* 0x0007ee0000100a00 */
[C---:B------:R-:W-:Y:S01]  /*36990*/  HMMA.1688.F32.TF32 R152, R164.reuse, R20, R148 ;  /* 0x00000014a498723c */ /* 0x040fe20000081094 */
[----:B------:R4:W-:Y:S07]  /*369a0*/  STL.64 [R1+0x3c0], R216 ;  /* 0x0003c0d801007387 */ /* 0x0009ee0000100a00 */
[----:B------:R-:W-:Y:S01]  /*369b0*/  HMMA.1688.F32.TF32 R148, R164, R60, R144 ;  /* 0x0000003ca494723c */ /* 0x000fe20000081090 */
        /* <DEDUP_REMOVED lines=14> */
[C---:B--2---:R-:W-:Y:S03]  /*36aa0*/  HMMA.1688.F32.TF32 R140, R168.reuse, R76, R136 ;  /* 0x0000004ca88c723c */ /* 0x044fe60000081088 */
[----:B------:R2:W-:Y:S04]  /*36ab0*/  STL.64 [R1+0x350], R152 ;  /* 0x0003509801007387 */ /* 0x0005e80000100a00 */
[----:B------:R1:W-:Y:S04]  /*36ac0*/  STL.64 [R1+0x358], R154 ;  /* 0x0003589a01007387 */ /* 0x0003e80000100a00 */
[----:B------:R1:W-:Y:S04]  /*36ad0*/  STL.64 [R1+0x340], R148 ;  /* 0x0003409401007387 */ /* 0x0003e80000100a00 */
[----:B------:R1:W-:Y:S04]  /*36ae0*/  STL.64 [R1+0x348], R150 ;  /* 0x0003489601007387 */ /* 0x0003e80000100a00 */
[----:B------:R-:W2:Y:S04]  /*36af0*/  LDL.LU.64 R136, [R1+0x1f20] ;  /* 0x001f200001887983 */ /* 0x000ea80000300a00 */
[----:B------:R1:W-:Y:S04]  /*36b00*/  STL.64 [R1+0x1410], R144 ;  /* 0x0014109001007387 */ /* 0x0003e80000100a00 */
[----:B------:R1:W-:Y:S04]  /*36b10*/  STL.64 [R1+0x1418], R146 ;  /* 0x0014189201007387 */ /* 0x0003e80000100a00 */
[----:B------:R-:W2:Y:S01]  /*36b20*/  LDL.LU.64 R138, [R1+0x1f28] ;  /* 0x001f2800018a7983 */ /* 0x000ea20000300a00 */
[C---:B------:R-:W-:Y:S03]  /*36b30*/  HMMA.1688.F32.TF32 R132, R168.reuse, R72, R132 ;  /* 0x00000048a884723c */ /* 0x040fe60000081084 */
[----:B------:R2:W-:Y:S04]  /*36b40*/  STL.64 [R1+0x1440], R140 ;  /* 0x0014408c01007387 */ /* 0x0005e80000100a00 */
[----:B------:R2:W-:Y:S04]  /*36b50*/  STL.64 [R1+0x1448], R142 ;  /* 0x0014488e01007387 */ /* 0x0005e80000100a00 */
[----:B-1----:R-:W2:Y:S04]  /*36b60*/  LDL.LU.64 R220, [R1+0x1f50] ;  /* 0x001f500001dc7983 */ /* 0x002ea80000300a00 */
[----:B---3--:R-:W3:Y:S04]  /*36b70*/  LDL.LU.64 R222, [R1+0x1f58] ;  /* 0x001f580001de7983 */ /* 0x008ee80000300a00 */
[----:B------:R1:W-:Y:S04]  /*36b80*/  STL.64 [R1+0x1460], R132 ;  /* 0x0014608401007387 */ /* 0x0003e80000100a00 */
[----:B------:R1:W-:Y:S04]  /*36b90*/  STL.64 [R1+0x1468], R134 ;  /* 0x0014688601007387 */ /* 0x0003e80000100a00 */
        /* <DEDUP_REMOVED lines=25> */
[----:B------:R-:W2:Y:S01]  /*36d30*/  LDL.LU.64 R134, [R1+0x1f98] ;  /* 0x001f980001867983 */ /* 0x000ea20000300a00 */
[----:B------:R-:W-:Y:S03]  /*36d40*/  HMMA.1688.F32.TF32 R224, R168, R68, R136 ;  /* 0x00000044a8e0723c */ /* 0x000fe60000081088 */
[----:B------:R-:W2:Y:S04]  /*36d50*/  LDL.LU.64 R136, [R1+0x1f80] ;  /* 0x001f800001887983 */ /* 0x000ea80000300a00 */
[----:B------:R-:W2:-:S12]  /*36d60*/  LDL.LU.64 R138, [R1+0x1f88] ;  /* 0x001f8800018a7983 */ /* 0x000e980000300a00 */
[----:B------:R-:W-:Y:S04]  /*36d70*/  STL.64 [R1+0x1480], R224 ;  /* 0x001480e001007387 */ /* 0x000fe80000100a00 */
[----:B------:R3:W-:Y:S02]  /*36d80*/  STL.64 [R1+0x1488], R226 ;  /* 0x001488e201007387 */ /* 0x0007e40000100a00 */
[C---:B---3--:R-:W-:Y:S08]  /*36d90*/  HMMA.1688.F32.TF32 R224, R168.reuse, R64, R220 ;  /* 0x00000040a8e0723c */ /* 0x048ff000000810dc */
[C---:B----4-:R-:W-:Y:S08]  /*36da0*/  HMMA.1688.F32.TF32 R220, R168.reuse, R4, R216 ;  /* 0x00000004a8dc723c */ /* 0x050ff000000810d8 */
        /* <DEDUP_REMOVED lines=9> */
[C---:B------:R-:W-:Y:S01]  /*36e40*/  HMMA.1688.F32.TF32 R192, R168.reuse, R48, R164 ;  /* 0x00000030a8c0723c */ /* 0x040fe200000810a4 */
[----:B------:R-:W-:Y:S07]  /*36e50*/  STL.64 [R1+0x1b78], R222 ;  /* 0x001b78de01007387 */ /* 0x000fee0000100a00 */
[C---:B--2---:R-:W-:Y:S01]  /*36e60*/  HMMA.1688.F32.TF32 R164, R168.reuse, R8, R152 ;  /* 0x00000008a8a4723c */ /* 0x044fe20000081098 */
[----:B------:R-:W-:Y:S07]  /*36e70*/  STL.64 [R1+0x1b80], R216 ;  /* 0x001b80d801007387 */ /* 0x000fee0000100a00 */
[C---:B------:R-:W-:Y:S01]  /*36e80*/  HMMA.1688.F32.TF32 R152, R168.reuse, R44, R148 ;  /* 0x0000002ca898723c */ /* 0x040fe20000081094 */
[----:B------:R-:W-:Y:S04]  /*36e90*/  STL.64 [R1+0x1b88], R218 ;  /* 0x001b88da01007387 */ /* 0x000fe80000100a00 */
[----:B------:R-:W-:Y:S03]  /*36ea0*/  STL.64 [R1+0x1b90], R212 ;  /* 0x001b90d401007387 */ /* 0x000fe60000100a00 */
[C---:B------:R-:W-:Y:S01]  /*36eb0*/  HMMA.1688.F32.TF32 R148, R168.reuse, R24, R144 ;  /* 0x00000018a894723c */ /* 0x040fe20000081090 */
[----:B------:R-:W-:Y:S04]  /*36ec0*/  STL.64 [R1+0x1b98], R214 ;  /* 0x001b98d601007387 */ /* 0x000fe80000100a00 */
[----:B------:R-:W-:Y:S03]  /*36ed0*/  STL.64 [R1+0x1ba0], R208 ;  /* 0x001ba0d001007387 */ /* 0x000fe60000100a00 */
[C---:B------:R-:W-:Y:S01]  /*36ee0*/  HMMA.1688.F32.TF32 R144, R168.reuse, R28, R140 ;  /* 0x0000001ca890723c */ /* 0x040fe2000008108c */
        /* <DEDUP_REMOVED lines=21> */
[----:B------:R1:W-:Y:S02]  /*37040*/  STL.64 [R1+0x2018], R142 ;  /* 0x0020188e01007387 */ /* 0x0003e40000100a00 */
[----:B-1----:R-:W-:Y:S02]  /*37050*/  HMMA.1688.F32.TF32 R140, R168, R20, R136 ;  /* 0x00000014a88c723c */ /* 0x002fe40000081088 */
[----:B------:R-:W3:Y:S04]  /*37060*/  LDL.LU.64 R136, [R1+0x1cf0] ;  /* 0x001cf00001887983 */ /* 0x000ee80000300a00 */
[----:B------:R-:W3:-:S13]  /*37070*/  LDL.LU.64 R138, [R1+0x1cf8] ;  /* 0x001cf800018a7983 */ /* 0x000eda0000300a00 */
        /* <DEDUP_REMOVED lines=23> */
[----:B----4-:R-:W4:Y:S01]  /*371f0*/  LDL.LU.64 R142, [R1+0x1e78] ;  /* 0x001e7800018e7983 */ /* 0x010f220000300a00 */
[----:B--2---:R-:W-:Y:S03]  /*37200*/  HMMA.1688.F32.TF32 R168, R168, R60, R132 ;  /* 0x0000003ca8a8723c */ /* 0x004fe60000081084 */
[----:B------:R-:W2:Y:S04]  /*37210*/  LDL.LU.64 R132, [R1+0x1e60] ;  /* 0x001e600001847983 */ /* 0x000ea80000300a00 */
[----:B------:R-:W2:-:S12]  /*37220*/  LDL.LU.64 R134, [R1+0x1e68] ;  /* 0x001e680001867983 */ /* 0x000e980000300a00 */
[----:B------:R-:W-:Y:S04]  /*37230*/  STL.64 [R1+0x2020], R168 ;  /* 0x002020a801007387 */ /* 0x000fe80000100a00 */
[----:B------:R3:W-:Y:S02]  /*37240*/  STL.64 [R1+0x2028], R170 ;  /* 0x002028aa01007387 */ /* 0x0007e40000100a00 */
[----:B---3--:R-:W-:Y:S02]  /*37250*/  HMMA.1688.F32.TF32 R168, R172, R80, R136 ;  /* 0x00000050aca8723c */ /* 0x008fe40000081088 */
[----:B------:R-:W3:Y:S04]  /*37260*/  LDL.LU.64 R136, [R1+0x1e50] ;  /* 0x001e500001887983 */ /* 0x000ee80000300a00 */
[----:B------:R-:W3:-:S13]  /*37270*/  LDL.LU.64 R138, [R1+0x1e58] ;  /* 0x001e5800018a7983 */ /* 0x000eda0000300a00 */
[----:B------:R-:W-:Y:S04]  /*37280*/  STL.64 [R1+0x330], R168 ;  /* 0x000330a801007387 */ /* 0x000fe80000100a00 */
[----:B------:R1:W-:Y:S02]  /*37290*/  STL.64 [R1+0x338], R170 ;  /* 0x000338aa01007387 */ /* 0x0003e40000100a00 */
[C---:B-1----:R-:W-:Y:S08]  /*372a0*/  HMMA.1688.F32.TF32 R168, R172.reuse, R76, R212 ;  /* 0x0000004caca8723c */ /* 0x042ff000000810d4 */
        /* <DEDUP_REMOVED lines=13> */
[C---:B-1----:R-:W-:Y:S08]  /*37380*/  HMMA.1688.F32.TF32 R168, R172.reuse, R36, R164 ;  /* 0x00000024aca8723c */ /* 0x042ff000000810a4 */
[C---:B------:R-:W-:Y:S08]  /*37390*/  HMMA.1688.F32.TF32 R164, R172.reuse, R12, R152 ;  /* 0x0000000caca4723c */ /* 0x040ff00000081098 */
[C---:B------:R-:W-:Y:S08]  /*373a0*/  HMMA.1688.F32.TF32 R152, R172.reuse, R52, R148 ;  /* 0x00000034ac98723c */ /* 0x040ff00000081094 */
[C---:B------:R-:W-:Y:S01]  /*373b0*/  HMMA.1688.F32.TF32 R148, R172.reuse, R56, R144 ;  /* 0x00000038ac94723c */ /* 0x040fe20000081090 */
[----:B------:R-:W-:Y:S04]  /*373c0*/  STL.64 [R1+0x2e0], R196 ;  /* 0x0002e0c401007387 */ /* 0x000fe80000100a00 */
[----:B------:R-:W-:Y:S04]  /*373d0*/  STL.64 [R1+0x2e8], R198 ;  /* 0x0002e8c601007387 */ /* 0x000fe80000100a00 */
[----:B------:R-:W-:Y:S04]  /*373e0*/  STL.64 [R1+0x2d0], R192 ;  /* 0x0002d0c001007387 */ /* 0x000fe80000100a00 */
[----:B------:R-:W-:Y:S04]  /*373f0*/  STL.64 [R1+0x2d8], R194 ;  /* 0x0002d8c201007387 */ /* 0x000fe80000100a00 */
[----:B------:R-:W-:Y:S04]  /*37400*/  STL.64 [R1+0x2c0], R168 ;  /* 0x0002c0a801007387 */ /* 0x000fe80000100a00 */
[----:B------:R-:W-:Y:S01]  /*37410*/  STL.64 [R1+0x2c8], R170 ;  /* 0x0002c8aa01007387 */ /* 0x000fe20000100a00 */
[C---:B----4-:R-:W-:Y:S03]  /*37420*/  HMMA.1688.F32.TF32 R144, R172.reuse, R32, R140 ;  /* 0x00000020ac90723c */ /* 0x050fe6000008108c */
[----:B------:R-:W-:Y:S04]  /*37430*/  STL.64 [R1+0x2b0], R164 ;  /* 0x0002b0a401007387 */ /* 0x000fe80000100a00 */
        /* <DEDUP_REMOVED lines=8> */
[----:B------:R2:W-:Y:S02]  /*374c0*/  STL.64 [R1+0x288], R146 ;  /* 0x0002889201007387 */ /* 0x0005e40000100a00 */
[----:B--2---:R-:W-:Y:S02]  /*374d0*/  HMMA.1688.F32.TF32 R144, R172, R48, R132 ;  /* 0x00000030ac90723c */ /* 0x004fe40000081084 */
[----:B------:R-:W2:Y:S04]  /*374e0*/  LDL.LU.64 R132, [R1+0x1e30] ;  /* 0x001e300001847983 */ /* 0x000ea80000300a00 */
[----:B------:R-:W2:-:S13]  /*374f0*/  LDL.LU.64 R134, [R1+0x1e38] ;  /* 0x001e380001867983 */ /* 0x000e9a0000300a00 */
[----:B------:R1:W-:Y:S04]  /*37500*/  STL.64 [R1+0x270], R144 ;  /* 0x0002709001007387 */ /* 0x0003e80000100a00 */
[----:B------:R1:W-:Y:S04]  /*37510*/  STL.64 [R1+0x278], R146 ;  /* 0x0002789201007387 */ /* 0x0003e80000100a00 */
[----:B------:R-:W2:Y:S04]  /*37520*/  LDL.LU.64 R208, [R1+0x1e20] ;  /* 0x001e200001d07983 */ /* 0x000ea80000300a00 */
[----:B------:R-:W2:Y:S01]  /*37530*/  LDL.LU.64 R210, [R1+0x1e28] ;  /* 0x001e280001d27983 */ /* 0x000ea20000300a00 */
[----:B---3--:R-:W-:-:S15]  /*37540*/  HMMA.1688.F32.TF32 R136, R172, R8, R136 ;  /* 0x00000008ac88723c */ /* 0x008fde0000081088 */
[----:B------:R-:W-:-:S04]  /*37550*/  NOP ;  /* 0x0000000000007918 */ /* 0x000fc80000000000 */
        /* <DEDUP_REMOVED lines=21> */
[----:B------:R-:W3:Y:S01]  /*376b0*/  LDL.LU.64 R138, [R1+0x1d68] ;  /* 0x001d6800018a7983 */ /* 0x000ee20000300a00 */
[----:B----4-:R-:W-:Y:S03]  /*376c0*/  HMMA.1688.F32.TF32 R212, R172, R44, R140 ;  /* 0x0000002cacd4723c */ /* 0x010fe6000008108c */
[----:B------:R-:W4:Y:S04]  /*376d0*/  LDL.LU.64 R140, [R1+0x1d50] ;  /* 0x001d5000018c7983 */ /* 0x000f280000300a00 */
[----:B------:R-:W4:-:S12]  /*376e0*/  LDL.LU.64 R142, [R1+0x1d58] ;  /* 0x001d5800018e7983 */ /* 0x000f180000300a00 */
[----:B------:R-:W-:Y:S04]  /*376f0*/  STL.64 [R1+0x250], R212 ;  /* 0x000250d401007387 */ /* 0x000fe80000100a00 */
[----:B------:R2:W-:Y:S02]  /*37700*/  STL.64 [R1+0x258], R214 ;  /* 0x000258d601007387 */ /* 0x0005e40000100a00 */
[C---:B--2---:R-:W-:Y:S02]  /*37710*/  HMMA.1688.F32.TF32 R212, R172.reuse, R24, R132 ;  /* 0x00000018acd4723c */ /* 0x044fe40000081084 */
[----:B------:R-:W2:Y:S04]  /*37720*/  LDL.LU.64 R132, [R1+0x1d30] ;  /* 0x001d300001847983 */ /* 0x000ea80000300a00 */
[----:B------:R-:W2:Y:S02]  /*37730*/  LDL.LU.64 R134, [R1+0x1d38] ;  /* 0x001d380001867983 */ /* 0x000ea40000300a00 */
[C---:B------:R-:W-:Y:S11]  /*37740*/  HMMA.1688.F32.TF32 R208, R172.reuse, R28, R208 ;  /* 0x0000001cacd0723c */ /* 0x040ff600000810d0 */
[----:B------:R-:W-:Y:S04]  /*37750*/  STL.64 [R1+0x240], R212 ;  /* 0x000240d401007387 */ /* 0x000fe80000100a00 */
[----:B------:R-:W-:Y:S04]  /*37760*/  STL.64 [R1+0x248], R214 ;  /* 0x000248d601007387 */ /* 0x000fe80000100a00 */
[----:B------:R-:W-:Y:S04]  /*37770*/  STL.64 [R1+0x230], R208 ;  /* 0x000230d001007387 */ /* 0x000fe80000100a00 */
[----:B------:R-:W-:Y:S01]  /*37780*/  STL.64 [R1+0x238], R210 ;  /* 0x000238d201007387 */ /* 0x000fe20000100a00 */
[C---:B------:R-:W-:Y:S08]  /*37790*/  HMMA.1688.F32.TF32 R204, R172.reuse, R16, R204 ;  /* 0x00000010accc723c */ /* 0x040ff000000810cc */
[C---:B------:R-:W-:Y:S08]  /*377a0*/  HMMA.1688.F32.TF32 R200, R172.reuse, R20, R200 ;  /* 0x00000014acc8723c */ /* 0x040ff000000810c8 */
[----:B------:R-:W-:Y:S08]  /*377b0*/  HMMA.1688.F32.TF32 R196, R172, R60, R196 ;  /* 0x0000003cacc4723c */ /* 0x000ff000000810c4 */
        /* <DEDUP_REMOVED lines=20> */
[----:B------:R-:W-:Y:S04]  /*37900*/  STL.64 [R1+0x1f88], R166 ;  /* 0x001f88a601007387 */ /* 0x000fe80000100a00 */
[----:B------:R-:W-:Y:S04]  /*37910*/  STL.64 [R1+0x1f70], R152 ;  /* 0x001f709801007387 */ /* 0x000fe80000100a00 */
[----:B------:R-:W-:Y:S04]  /*37920*/  STL.64 [R1+0x1f78], R154 ;  /* 0x001f789a01007387 */ /* 0x000fe80000100a00 */
[----:B------:R-:W3:Y:S04]  /*37930*/  LDL.LU.64 R136, [R1+0x1d20] ;  /* 0x001d200001887983 */ /* 0x000ee80000300a00 */
[----:B------:R-:W-:Y:S04]  /*37940*/  STL.64 [R1+0x1f60], R148 ;  /* 0x001f609401007387 */ /* 0x000fe80000100a00 */
[----:B------:R-:W-:Y:S04]  /*37950*/  STL.64 [R1+0x1f68], R150 ;  /* 0x001f689601007387 */ /* 0x000fe80000100a00 */
[----:B------:R-:W3:Y:S04]  /*37960*/  LDL.LU.64 R138, [R1+0x1d28] ;  /* 0x001d2800018a7983 */ /* 0x000ee80000300a00 */
[----:B------:R1:W-:Y:S04]  /*37970*/  STL.64 [R1+0x1f50], R144 ;  /* 0x001f509001007387 */ /* 0x0003e80000100a00 */
[----:B------:R4:W-:Y:S04]  /*37980*/  STL.64 [R1+0x1f58], R146 ;  /* 0x001f589201007387 */ /* 0x0009e80000100a00 */
[----:B-1----:R-:W3:Y:S04]  /*37990*/  LDL.LU.64 R144, [R1+0x1d10] ;  /* 0x001d100001907983 */ /* 0x002ee80000300a00 */
[----:B----4-:R-:W4:Y:S01]  /*379a0*/  LDL.LU.64 R146, [R1+0x1d18] ;  /* 0x001d180001927983 */ /* 0x010f220000300a00 */
[----:B------:R-:W-:-:S15]  /*379b0*/  HMMA.1688.F32.TF32 R140, R176, R36, R140 ;  /* 0x00000024b08c723c */ /* 0x000fde000008108c */
[----:B------:R-:W-:-:S04]  /*379c0*/  NOP ;  /* 0x0000000000007918 */ /* 0x000fc80000000000 */
        /* <DEDUP_REMOVED lines=23> */
[----:B---3--:R-:W-:Y:S03]  /*37b40*/  HMMA.1688.F32.TF32 R200, R176, R52, R136 ;  /* 0x00000034b0c8723c */ /* 0x008fe60000081088 */
[----:B------:R-:W3:Y:S04]  /*37b50*/  LDL.LU.64 R136, [R1+0x19a0] ;  /* 0x0019a00001887983 */ /* 0x000ee80000300a00 */
[----:B------:R-:W3:-:S12]  /*37b60*/  LDL.LU.64 R138, [R1+0x19a8] ;  /* 0x0019a800018a7983 */ /* 0x000ed80000300a00 */
[----:B------:R-:W-:Y:S04]  /*37b70*/  STL.64 [R1+0x1f20], R200 ;  /* 0x001f20c801007387 */ /* 0x000fe80000100a00 */
[----:B------:R4:W-:Y:S02]  /*37b80*/  STL.64 [R1+0x1f28], R202 ;  /* 0x001f28ca01007387 */ /* 0x0009e40000100a00 */
[----:B----4-:R-:W-:Y:S02]  /*37b90*/  HMMA.1688.F32.TF32 R200, R176, R56, R144 ;  /* 0x00000038b0c8723c */ /* 0x010fe40000081090 */
        /* <DEDUP_REMOVED lines=9> */
[C---:B-1----:R-:W-:Y:S08]  /*37c30*/  HMMA.1688.F32.TF32 R200, R176.reuse, R48, R196 ;  /* 0x00000030b0c8723c */ /* 0x042ff000000810c4 */
[C---:B------:R-:W-:Y:S08]  /*37c40*/  HMMA.1688.F32.TF32 R196, R176.reuse, R8, R192 ;  /* 0x00000008b0c4723c */ /* 0x040ff000000810c0 */
[C---:B------:R-:W-:Y:S08]  /*37c50*/  HMMA.1688.F32.TF32 R192, R176.reuse, R44, R172 ;  /* 0x0000002cb0c0723c */ /* 0x040ff000000810ac */
[C---:B------:R-:W-:Y:S08]  /*37c60*/  HMMA.1688.F32.TF32 R172, R176.reuse, R24, R168 ;  /* 0x00000018b0ac723c */ /* 0x040ff000000810a8 */
[C---:B------:R-:W-:Y:S08]  /*37c70*/  HMMA.1688.F32.TF32 R168, R176.reuse, R28, R164 ;  /* 0x0000001cb0a8723c */ /* 0x040ff000000810a4 */
        /* <DEDUP_REMOVED lines=10> */
[----:B------:R-:W-:Y:S03]  /*37d20*/  HMMA.1688.F32.TF32 R148, R176, R60, R140 ;  /* 0x0000003cb094723c */ /* 0x000fe6000008108c */
        /* <DEDUP_REMOVED lines=35> */
[----:B----4-:R-:W4:Y:S01]  /*37f60*/  LDL.LU.64 R146, [R1+0x1b38] ;  /* 0x001b380001927983 */ /* 0x010f220000300a00 */
[----:B------:R-:W-:Y:S03]  /*37f70*/  HMMA.1688.F32.TF32 R176, R180, R68, R140 ;  /* 0x00000044b4b0723c */ /* 0x000fe6000008108c */
[----:B------:R-:W4:Y:S04]  /*37f80*/  LDL.LU.64 R140, [R1+0x1b10] ;  /* 0x001b1000018c7983 */ /* 0x000f280000300a00 */
[----:B------:R-:W4:-:S12]  /*37f90*/  LDL.LU.64 R142, [R1+0x1b18] ;  /* 0x001b1800018e7983 */ /* 0x000f180000300a00 */
        /* <DEDUP_REMOVED lines=8> */
[C---:B--2---:R-:W-:Y:S01]  /*38020*/  HMMA.1688.F32.TF32 R172, R180.reuse, R40, R132 ;  /* 0x00000028b4ac723c */ /* 0x044fe20000081084 */
[----:B------:R-:W2:Y:S10]  /*38030*/  LDL.LU.64 R132, [R1+0x1af0] ;  /* 0x001af00001847983 */ /* 0x000eb40000300a00 */
[----:B------:R1:W-:Y:S04]  /*38040*/  STL.64 [R1+0x1a0], R176 ;  /* 0x0001a0b001007387 */ /* 0x0003e80000100a00 */
[----:B------:R1:W-:Y:S04]  /*38050*/  STL.64 [R1+0x1a8], R178 ;  /* 0x0001a8b201007387 */ /* 0x0003e80000100a00 */
[----:B------:R-:W2:Y:S01]  /*38060*/  LDL.LU.64 R134, [R1+0x1af8] ;  /* 0x001af80001867983 */ /* 0x000ea20000300a00 */
[C---:B------:R-:W-:Y:S08]  /*38070*/  HMMA.1688.F32.TF32 R168, R180.reuse, R36, R168 ;  /* 0x00000024b4a8723c */ /* 0x040ff000000810a8 */
[C---:B------:R-:W-:Y:S08]  /*38080*/  HMMA.1688.F32.TF32 R164, R180.reuse, R12, R164 ;  /* 0x0000000cb4a4723c */ /* 0x040ff000000810a4 */
[C---:B------:R-:W-:Y:S08]  /*38090*/  HMMA.1688.F32.TF32 R152, R180.reuse, R52, R152 ;  /* 0x00000034b498723c */ /* 0x040ff00000081098 */
[C---:B------:R-:W-:Y:S08]  /*380a0*/  HMMA.1688.F32.TF32 R148, R180.reuse, R56, R148 ;  /* 0x00000038b494723c */ /* 0x040ff00000081094 */
[----:B----4-:R-:W-:Y:S01]  /*380b0*/  HMMA.1688.F32.TF32 R144, R180, R32, R144 ;  /* 0x00000020b490723c */ /* 0x010fe20000081090 */
[----:B------:R4:W-:Y:S04]  /*380c0*/  STL.64 [R1+0x190], R172 ;  /* 0x000190ac01007387 */ /* 0x0009e80000100a00 */
[----:B------:R1:W-:Y:S04]  /*380d0*/  STL.64 [R1+0x198], R174 ;  /* 0x000198ae01007387 */ /* 0x0003e80000100a00 */
[----:B------:R1:W-:Y:S04]  /*380e0*/  STL.64 [R1+0x180], R168 ;  /* 0x000180a801007387 */ /* 0x0003e80000100a00 */
[----:B------:R1:W-:Y:S04]  /*380f0*/  STL.64 [R1+0x170], R164 ;  /* 0x000170a401007387 */ /* 0x0003e80000100a00 */
[----:B------:R1:W-:Y:S04]  /*38100*/  STL.64 [R1+0x178], R166 ;  /* 0x000178a601007387 */ /* 0x0003e80000100a00 */
[----:B------:R3:W-:Y:S04]  /*38110*/  STL.64 [R1+0x160], R152 ;  /* 0x0001609801007387 */ /* 0x0007e80000100a00 */
[----:B------:R3:W-:Y:S04]  /*38120*/  STL.64 [R1+0x168], R154 ;  /* 0x0001689a01007387 */ /* 0x0007e80000100a00 */
[----:B-1----:R-:W2:Y:S04]  /*38130*/  LDL.LU.64 R176, [R1+0x1ae0] ;  /* 0x001ae00001b07983 */ /* 0x002ea80000300a00 */
[----:B------:R1:W-:Y:S04]  /*38140*/  STL.64 [R1+0x150], R148 ;  /* 0x0001509401007387 */ /* 0x0003e80000100a00 */
[----:B------:R1:W-:Y:S04]  /*38150*/  STL.64 [R1+0x158], R150 ;  /* 0x0001589601007387 */ /* 0x0003e80000100a00 */
[----:B------:R-:W2:Y:S04]  /*38160*/  LDL.LU.64 R178, [R1+0x1ae8] ;  /* 0x001ae80001b27983 */ /* 0x000ea80000300a00 */
[----:B------:R1:W-:Y:S04]  /*38170*/  STL.64 [R1+0x140], R144 ;  /* 0x0001409001007387 */ /* 0x0003e80000100a00 */
[----:B------:R1:W-:Y:S04]  /*38180*/  STL.64 [R1+0x148], R146 ;  /* 0x0001489201007387 */ /* 0x0003e80000100a00 */
[----:B----4-:R-:W4:Y:S01]  /*38190*/  LDL.LU.64 R172, [R1+0x1ad0] ;  /* 0x001ad00001ac7983 */ /* 0x010f220000300a00 */
[----:B------:R-:W-:-:S03]  /*381a0*/  IMAD.MOV.U32 R89, RZ, RZ, R170 ;  /* 0x000000ffff597224 */ /* 0x000fc600078e00aa */
[----:B------:R-:W4:Y:S01]  /*381b0*/  LDL.LU.64 R174, [R1+0x1ad8] ;  /* 0x001ad80001ae7983 */ /* 0x000f220000300a00 */
[----:B------:R-:W-:Y:S01]  /*381c0*/  HMMA.1688.F32.TF32 R140, R180, R48, R140 ;  /* 0x00000030b48c723c */ /* 0x000fe2000008108c */
[----:B------:R-:W-:-:S15]  /*381d0*/  IMAD.MOV.U32 R88, RZ, RZ, R171 ;  /* 0x000000ffff587224 */ /* 0x000fde00078e00ab */
[----:B------:R-:W-:-:S03]  /*381e0*/  NOP ;  /* 0x0000000000007918 */ /* 0x000fc60000000000 */
[----:B------:R1:W-:Y:S04]  /*381f0*/  STL.64 [R1+0x130], R140 ;  /* 0x0001308c01007387 */ /* 0x0003e80000100a00 */
[----:B------:R1:W-:Y:S04]  /*38200*/  STL.64 [R1+0x138], R142 ;  /* 0x0001388e01007387 */ /* 0x0003e80000100a00 */
[----:B------:R-:W4:Y:S04]  /*38210*/  LDL.LU.64 R168, [R1+0x1ac0] ;  /* 0x001ac00001a87983 */ /* 0x000f280000300a00 */
[----:B------:R-:W4:Y:S01]  /*38220*/  LDL.LU.64 R170, [R1+0x1ac8] ;  /* 0x001ac80001aa7983 */ /* 0x000f220000300a00 */
[----:B---3--:R-:W-:-:S15]  /*38230*/  HMMA.1688.F32.TF32 R136, R180, R8, R136 ;  /* 0x00000008b488723c */ /* 0x008fde0000081088 */
[----:B------:R-:W-:-:S04]  /*38240*/  NOP ;  /* 0x0000000000007918 */ /* 0x000fc80000000000 */
[----:B------:R3:W-:Y:S04]  /*38250*/  STL.64 [R1+0x120], R136 ;  /* 0x0001208801007387 */ /* 0x0007e80000100a00 */
[----:B------:R1:W-:Y:S04]  /*38260*/  STL.64 [R1+0x128], R138 ;  /* 0x0001288a01007387 */ /* 0x0003e80000100a00 */
[----:B------:R-:W4:Y:S04]  /*38270*/  LDL.LU.64 R164, [R1+0x1ab0] ;  /* 0x001ab00001a47983 */ /* 0x000f280000300a00 */
[----:B------:R-:W4:Y:S04]  /*38280*/  LDL.LU.64 R166, [R1+0x1ab8] ;  /* 0x001ab80001a67983 */ /* 0x000f280000300a00 */
[----:B------:R-:W4:Y:S04]  /*38290*/  LDL.LU.64 R152, [R1+0x1aa0] ;  /* 0x001aa00001987983 */ /* 0x000f280000300a00 */
[----:B------:R-:W4:Y:S01]  /*382a0*/  LDL.LU.64 R154, [R1+0x1aa8] ;  /* 0x001aa800019a7983 */ /* 0x000f220000300a00 */
[----:B--2---:R-:W-:-:S15]  /*382b0*/  HMMA.1688.F32.TF32 R132, R180, R44, R132 ;  /* 0x0000002cb484723c */ /* 0x004fde0000081084 */
[----:B------:R-:W-:-:S04]  /*382c0*/  NOP ;  /* 0x0000000000007918 */ /* 0x000fc80000000000 */
        /* <DEDUP_REMOVED lines=8> */
[----:B---3--:R-:W3:Y:S04]  /*38350*/  LDL.LU.64 R136, [R1+0x1980] ;  /* 0x0019800001887983 */ /* 0x008ee80000300a00 */
[----:B------:R-:W3:Y:S04]  /*38360*/  LDL.LU.64 R138, [R1+0x1988] ;  /* 0x00198800018a7983 */ /* 0x000ee80000300a00 */
[----:B--2---:R-:W2:Y:S04]  /*38370*/  LDL.LU.64 R132, [R1+0x19e0] ;  /* 0x0019e00001847983 */ /* 0x004ea80000300a00 */
[----:B------:R-:W2:Y:S01]  /*38380*/  LDL.LU.64 R134, [R1+0x19e8] ;  /* 0x0019e80001867983 */ /* 0x000ea20000300a00 */
[----:B----4-:R-:W-:-:S15]  /*38390*/  HMMA.1688.F32.TF32 R172, R180, R28, R172 ;  /* 0x0000001cb4ac723c */ /* 0x010fde00000810ac */
[----:B------:R-:W-:-:S04]  /*383a0*/  NOP ;  /* 0x0000000000007918 */ /* 0x000fc80000000000 */
[----:B------:R-:W-:Y:S01]  /*383b0*/  STL.64 [R1+0xf0], R172 ;  /* 0x0000f0ac01007387 */ /* 0x000fe20000100a00 */
[----:B------:R-:W-:-:S15]  /*383c0*/  HMMA.1688.F32.TF32 R168, R180, R16, R168 ;  /* 0x00000010b4a8723c */ /* 0x000fde00000810a8 */
[----:B------:R-:W-:-:S04]  /*383d0*/  NOP ;  /* 0x0000000000007918 */ /* 0x000fc80000000000 */
[----:B------:R-:W-:Y:S04]  /*383e0*/  STL.64 [R1+0xe0], R168 ;  /* 0x0000e0a801007387 */ /* 0x000fe80000100a00 */
[----:B------:R-:W-:Y:S01]  /*383f0*/  STL.64 [R1+0xe8], R170 ;  /* 0x0000e8aa01007387 */ /* 0x000fe20000100a00 */
[C---:B------:R-:W-:Y:S08]  /*38400*/  HMMA.1688.F32.TF32 R164, R180.reuse, R20, R164 ;  /* 0x00000014b4a4723c */ /* 0x040ff000000810a4 */
[----:B------:R-:W-:Y:S11]  /*38410*/  HMMA.1688.F32.TF32 R152, R180, R60, R152 ;  /* 0x0000003cb498723c */ /* 0x000ff60000081098 */
[----:B------:R-:W-:Y:S04]  /*38420*/  STL.64 [R1+0xd0], R164 ;  /* 0x0000d0a401007387 */ /* 0x000fe80000100a00 */
[----:B------:R-:W-:Y:S04]  /*38430*/  STL.64 [R1+0xd8], R166 ;  /* 0x0000d8a601007387 */ /* 0x000fe80000100a00 */
[----:B------:R-:W-:Y:S04]  /*38440*/  STL.64 [R1+0xc0], R152 ;  /* 0x0000c09801007387 */ /* 0x000fe80000100a00 */
[----:B------:R-:W-:Y:S01]  /*38450*/  STL.64 [R1+0xc8], R154 ;  /* 0x0000c89a01007387 */ /* 0x000fe20000100a00 */
[C---:B------:R-:W-:Y:S08]  /*38460*/  HMMA.1688.F32.TF32 R148, R184.reuse, R80, R148 ;  /* 0x00000050b894723c */ /* 0x040ff00000081094 */
[C---:B------:R-:W-:Y:S08]  /*38470*/  HMMA.1688.F32.TF32 R144, R184.reuse, R76, R144 ;  /* 0x0000004cb890723c */ /* 0x040ff00000081090 */
[C---:B------:R-:W-:Y:S03]  /*38480*/  HMMA.1688.F32.TF32 R140, R184.reuse, R72, R140 ;  /* 0x00000048b88c723c */ /* 0x040fe6000008108c */
        /* <DEDUP_REMOVED lines=10> */
[----:B---3--:R-:W-:Y:S03]  /*38530*/  HMMA.1688.F32.TF32 R140, R184, R68, R136 ;  /* 0x00000044b88c723c */ /* 0x008fe60000081088 */
[----:B------:R-:W3:Y:S04]  /*38540*/  LDL.LU.64 R136, [R1+0x19f0] ;  /* 0x0019f00001887983 */ /* 0x000ee80000300a00 */
[----:B------:R-:W3:-:S12]  /*38550*/  LDL.LU.64 R138, [R1+0x19f8] ;  /* 0x0019f800018a7983 */ /* 0x000ed80000300a00 */
[----:B------:R-:W-:Y:S04]  /*38560*/  STL.64 [R1+0x1e40], R140 ;  /* 0x001e408c01007387 */ /* 0x000fe80000100a00 */
[----:B------:R2:W-:Y:S02]  /*38570*/  STL.64 [R1+0x1e48], R142 ;  /* 0x001e488e01007387 */ /* 0x0005e40000100a00 */
[----:B--2---:R-:W-:Y:S02]  /*38580*/  HMMA.1688.F32.TF32 R140, R184, R64, R132 ;  /* 0x00000040b88c723c */ /* 0x004fe40000081084 */
[----:B------:R-:W2:Y:S04]  /*38590*/  LDL.LU.64 R132, [R1+0x19d0] ;  /* 0x0019d00001847983 */ /* 0x000ea80000300a00 */
[----:B------:R-:W2:Y:S02]  /*385a0*/  LDL.LU.64 R134, [R1+0x19d8] ;  /* 0x0019d80001867983 */ /* 0x000ea40000300a00 */
[----:B------:R-:W-:Y:S01]  /*385b0*/  HMMA.1688.F32.TF32 R176, R180, R24, R176 ;  /* 0x00000018b4b0723c */ /* 0x000fe200000810b0 */
[----:B------:R-:W-:-:S02]  /*385c0*/  IMAD.MOV.U32 R101, RZ, RZ, R174 ;  /* 0x000000ffff657224 */ /* 0x000fc400078e00ae */
[----:B------:R-:W-:-:S08]  /*385d0*/  IMAD.MOV.U32 R100, RZ, RZ, R175 ;  /* 0x000000ffff647224 */ /* 0x000fd000078e00af */
[----:B------:R1:W-:Y:S04]  /*385e0*/  STL.64 [R1+0x1e30], R140 ;  /* 0x001e308c01007387 */ /* 0x0003e80000100a00 */
[----:B------:R1:W-:Y:S04]  /*385f0*/  STL.64 [R1+0x1e38], R142 ;  /* 0x001e388e01007387 */ /* 0x0003e80000100a00 */
[----:B------:R-:W2:Y:S01]  /*38600*/  LDL.LU.64 R180, [R1+0x19c0] ;  /* 0x0019c00001b47983 */ /* 0x000ea20000300a00 */
[----:B------:R-:W-:Y:S02]  /*38610*/  IMAD.MOV.U32 R97, RZ, RZ, R176 ;  /* 0x000000ffff617224 */ /* 0x000fe400078e00b0 */
[----:B------:R-:W-:Y:S01]  /*38620*/  IMAD.MOV.U32 R96, RZ, RZ, R177 ;  /* 0x000000ffff607224 */ /* 0x000fe200078e00b1 */
[----:B------:R-:W2:Y:S01]  /*38630*/  LDL.LU.64 R182, [R1+0x19c8] ;  /* 0x0019c80001b67983 */ /* 0x000ea20000300a00 */
[----:B------:R-:W-:-:S02]  /*38640*/  IMAD.MOV.U32 R93, RZ, RZ, R178 ;  /* 0x000000ffff5d7224 */ /* 0x000fc400078e00b2 */
[----:B------:R-:W-:Y:S01]  /*38650*/  IMAD.MOV.U32 R92, RZ, RZ, R179 ;  /* 0x000000ffff5c7224 */ /* 0x000fe200078e00b3 */
        /* <DEDUP_REMOVED lines=16> */
[C---:B----4-:R-:W-:Y:S08]  /*38760*/  HMMA.1688.F32.TF32 R200, R184.reuse, R4, R196 ;  /* 0x00000004b8c8723c */ /* 0x050ff000000810c4 */
[C---:B------:R-:W-:Y:S08]  /*38770*/  HMMA.1688.F32.TF32 R196, R184.reuse, R40, R192 ;  /* 0x00000028b8c4723c */ /* 0x040ff000000810c0 */
[C---:B---3--:R-:W-:Y:S03]  /*38780*/  HMMA.1688.F32.TF32 R192, R184.reuse, R36, R136 ;  /* 0x00000024b8c0723c */ /* 0x048fe60000081088 */
[----:B------:R-:W-:Y:S04]  /*38790*/  STL.64 [R1+0x1e20], R200 ;  /* 0x001e20c801007387 */ /* 0x000fe80000100a00 */
[----:B------:R-:W-:Y:S04]  /*387a0*/  STL.64 [R1+0x1e28], R202 ;  /* 0x001e28ca01007387 */ /* 0x000fe80000100a00 */
[----:B------:R-:W3:Y:S04]  /*387b0*/  LDL.LU.64 R136, [R1+0x18f0] ;  /* 0x0018f00001887983 */ /* 0x000ee80000300a00 */
[----:B------:R-:W-:Y:S04]  /*387c0*/  STL.64 [R1+0x1e10], R196 ;  /* 0x001e10c401007387 */ /* 0x000fe80000100a00 */
[----:B------:R-:W-:Y:S04]  /*387d0*/  STL.64 [R1+0x1e18], R198 ;  /* 0x001e18c601007387 */ /* 0x000fe80000100a00 */
[----:B------:R-:W3:Y:S04]  /*387e0*/  LDL.LU.64 R138, [R1+0x18f8] ;  /* 0x0018f800018a7983 */ /* 0x000ee80000300a00 */
[----:B------:R-:W-:Y:S04]  /*387f0*/  STL.64 [R1+0x1e00], R192 ;  /* 0x001e00c001007387 */ /* 0x000fe80000100a00 */
[----:B------:R2:W-:Y:S02]  /*38800*/  STL.64 [R1+0x1e08], R194 ;  /* 0x001e08c201007387 */ /* 0x0005e40000100a00 */
[C---:B--2---:R-:W-:Y:S02]  /*38810*/  HMMA.1688.F32.TF32 R192, R184.reuse, R12, R132 ;  /* 0x0000000cb8c0723c */ /* 0x044fe40000081084 */
[----:B------:R-:W2:Y:S04]  /*38820*/  LDL.LU.64 R132, [R1+0x18c0] ;  /* 0x0018c00001847983 */ /* 0x000ea80000300a00 */
[----:B------:R-:W2:Y:S02]  /*38830*/  LDL.LU.64 R134, [R1+0x18c8] ;  /* 0x0018c80001867983 */ /* 0x000ea40000300a00 */
        /* <DEDUP_REMOVED lines=19> */
[----:B------:R-:W-:Y:S04]  /*38970*/  STL.64 [R1+0x1da0], R164 ;  /* 0x001da0a401007387 */ /* 0x000fe80000100a00 */
[----:B------:R-:W-:Y:S04]  /*38980*/  STL.64 [R1+0x1da8], R166 ;  /* 0x001da8a601007387 */ /* 0x000fe80000100a00 */
        /* <DEDUP_REMOVED lines=10> */
[----:B-1----:R-:W2:Y:S04]  /*38a30*/  LDL.LU.64 R192, [R1+0x1780] ;  /* 0x0017800001c07983 */ /* 0x002ea80000300a00 */
[----:B----4-:R-:W4:Y:S04]  /*38a40*/  LDL.LU.64 R194, [R1+0x1788] ;  /* 0x0017880001c27983 */ /* 0x010f280000300a00 */
[----:B------:R-:W4:Y:S04]  /*38a50*/  LDL.LU.64 R180, [R1+0x1790] ;  /* 0x0017900001b47983 */ /* 0x000f280000300a00 */
[----:B------:R-:W4:Y:S01]  /*38a60*/  LDL.LU.64 R182, [R1+0x1798] ;  /* 0x0017980001b67983 */ /* 0x000f220000300a00 */
[C---:B---3--:R-:W-:Y:S08]  /*38a70*/  HMMA.1688.F32.TF32 R136, R184.reuse, R20, R136 ;  /* 0x00000014b888723c */ /* 0x048ff00000081088 */
[----:B--2---:R-:W-:Y:S11]  /*38a80*/  HMMA.1688.F32.TF32 R132, R184, R60, R132 ;  /* 0x0000003cb884723c */ /* 0x004ff60000081084 */
[----:B------:R-:W-:Y:S04]  /*38a90*/  STL.64 [R1+0x1d50], R136 ;  /* 0x001d508801007387 */ /* 0x000fe80000100a00 */
[----:B------:R-:W-:Y:S04]  /*38aa0*/  STL.64 [R1+0x1d58], R138 ;  /* 0x001d588a01007387 */ /* 0x000fe80000100a00 */
[----:B------:R-:W2:Y:S04]  /*38ab0*/  LDL.LU.64 R176, [R1+0x17a0] ;  /* 0x0017a00001b07983 */ /* 0x000ea80000300a00 */
[----:B------:R-:W2:Y:S04]  /*38ac0*/  LDL.LU.64 R178, [R1+0x17a8] ;  /* 0x0017a80001b27983 */ /* 0x000ea80000300a00 */
[----:B------:R1:W-:Y:S04]  /*38ad0*/  STL.64 [R1+0x1d40], R132 ;  /* 0x001d408401007387 */ /* 0x0003e80000100a00 */
[----:B------:R3:W-:Y:S04]  /*38ae0*/  STL.64 [R1+0x1d48], R134 ;  /* 0x001d488601007387 */ /* 0x0007e80000100a00 */
[----:B------:R-:W2:Y:S04]  /*38af0*/  LDL.LU.64 R172, [R1+0x17d0] ;  /* 0x0017d00001ac7983 */ /* 0x000ea80000300a00 */
[----:B------:R-:W2:Y:S04]  /*38b00*/  LDL.LU.64 R174, [R1+0x17d8] ;  /* 0x0017d80001ae7983 */ /* 0x000ea80000300a00 */
[----:B------:R-:W2:Y:S04]  /*38b10*/  LDL.LU.64 R168, [R1+0x18a0] ;  /* 0x0018a00001a87983 */ /* 0x000ea80000300a00 */
[----:B------:R-:W2:Y:S04]  /*38b20*/  LDL.LU.64 R170, [R1+0x18a8] ;  /* 0x0018a80001aa7983 */ /* 0x000ea80000300a00 */
[----:B-1----:R-:W2:Y:S04]  /*38b30*/  LDL.LU.64 R132, [R1+0x1890] ;  /* 0x0018900001847983 */ /* 0x002ea80000300a00 */
[----:B---3--:R-:W3:Y:S04]  /*38b40*/  LDL.LU.64 R134, [R1+0x1898] ;  /* 0x0018980001867983 */ /* 0x008ee80000300a00 */
        /* <DEDUP_REMOVED lines=12> */
[C---:B------:R-:W-:Y:S08]  /*38c10*/  HMMA.1688.F32.TF32 R196, R156.reuse, R80, R196 ;  /* 0x000000509cc4723c */ /* 0x040ff000000810c4 */
[C---:B----4-:R-:W-:Y:S08]  /*38c20*/  HMMA.1688.F32.TF32 R192, R156.reuse, R76, R192 ;  /* 0x0000004c9cc0723c */ /* 0x050ff000000810c0 */
[C---:B------:R-:W-:Y:S03]  /*38c30*/  HMMA.1688.F32.TF32 R184, R156.reuse, R72, R180 ;  /* 0x000000489cb8723c */ /* 0x040fe600000810b4 */
[----:B------:R-:W-:Y:S04]  /*38c40*/  STL.64 [R1+0xb0], R196 ;  /* 0x0000b0c401007387 */ /* 0x000fe80000100a00 */
[----:B------:R-:W-:Y:S04]  /*38c50*/  STL.64 [R1+0xb8], R198 ;  /* 0x0000b8c601007387 */ /* 0x000fe80000100a00 */
[----:B------:R-:W-:Y:S04]  /*38c60*/  STL.64 [R1+0xa0], R192 ;  /* 0x0000a0c001007387 */ /* 0x000fe80000100a00 */
[----:B------:R-:W-:Y:S04]  /*38c70*/  STL.64 [R1+0xa8], R194 ;  /* 0x0000a8c201007387 */ /* 0x000fe80000100a00 */
[----:B------:R-:W-:Y:S04]  /*38c80*/  STL.64 [R1+0x90], R184 ;  /* 0x000090b801007387 */ /* 0x000fe80000100a00 */
[----:B------:R-:W-:Y:S01]  /*38c90*/  STL.64 [R1+0x98], R186 ;  /* 0x000098ba01007387 */ /* 0x000fe20000100a00 */
[C---:B--2---:R-:W-:Y:S08]  /*38ca0*/  HMMA.1688.F32.TF32 R180, R156.reuse, R68, R176 ;  /* 0x000000449cb4723c */ /* 0x044ff000000810b0 */
[C---:B------:R-:W-:Y:S08]  /*38cb0*/  HMMA.1688.F32.TF32 R176, R156.reuse, R64, R172 ;  /* 0x000000409cb0723c */ /* 0x040ff000000810ac */
[C---:B------:R-:W-:Y:S03]  /*38cc0*/  HMMA.1688.F32.TF32 R172, R156.reuse, R4, R168 ;  /* 0x000000049cac723c */ /* 0x040fe600000810a8 */
[----:B------:R-:W-:Y:S04]  /*38cd0*/  STL.64 [R1+0x80], R180 ;  /* 0x000080b401007387 */ /* 0x000fe80000100a00 */
[----:B------:R-:W-:Y:S01]  /*38ce0*/  STL.64 [R1+0x88], R182 ;  /* 0x000088b601007387 */ /* 0x000fe20000100a00 */
[C---:B---3--:R-:W-:Y:S03]  /*38cf0*/  HMMA.1688.F32.TF32 R168, R156.reuse, R40, R132 ;  /* 0x000000289ca8723c */ /* 0x048fe60000081084 */
[----:B------:R-:W-:Y:S04]  /*38d00*/  STL.64 [R1+0x70], R176 ;  /* 0x000070b001007387 */ /* 0x000fe80000100a00 */
[----:B------:R-:W-:Y:S04]  /*38d10*/  STL.64 [R1+0x78], R178 ;  /* 0x000078b201007387 */ /* 0x000fe80000100a00 */
[----:B------:R-:W2:Y:S04]  /*38d20*/  LDL.LU.64 R132, [R1+0x1820] ;  /* 0x0018200001847983 */ /* 0x000ea80000300a00 */
[----:B------:R-:W-:Y:S04]  /*38d30*/  STL.64 [R1+0x60], R172 ;  /* 0x000060ac01007387 */ /* 0x000fe80000100a00 */
[----:B------:R-:W-:Y:S04]  /*38d40*/  STL.64 [R1+0x68], R174 ;  /* 0x000068ae01007387 */ /* 0x000fe80000100a00 */
[----:B------:R-:W2:Y:S04]  /*38d50*/  LDL.LU.64 R134, [R1+0x1828] ;  /* 0x0018280001867983 */ /* 0x000ea80000300a00 */
[----:B------:R-:W-:Y:S04]  /*38d60*/  STL.64 [R1+0x50], R168 ;  /* 0x000050a801007387 */ /* 0x000fe80000100a00 */
[----:B------:R1:W-:Y:S01]  /*38d70*/  STL.64 [R1+0x58], R170 ;  /* 0x000058aa01007387 */ /* 0x0003e20000100a00 */
[C---:B------:R-:W-:Y:S08]  /*38d80*/  HMMA.1688.F32.TF32 R148, R156.reuse, R56, R148 ;  /* 0x000000389c94723c */ /* 0x040ff00000081094 */
[C---:B-1----:R-:W-:Y:S08]  /*38d90*/  HMMA.1688.F32.TF32 R168, R156.reuse, R36, R164 ;  /* 0x000000249ca8723c */ /* 0x042ff000000810a4 */
[C---:B------:R-:W-:Y:S08]  /*38da0*/  HMMA.1688.F32.TF32 R164, R156.reuse, R12, R152 ;  /* 0x0000000c9ca4723c */ /* 0x040ff00000081098 */
[C---:B------:R-:W-:Y:S08]  /*38db0*/  HMMA.1688.F32.TF32 R152, R156.reuse, R52, R136 ;  /* 0x000000349c98723c */ /* 0x040ff00000081088 */
[C---:B------:R-:W-:Y:S01]  /*38dc0*/  HMMA.1688.F32.TF32 R144, R156.reuse, R32, R144 ;  /* 0x000000209c90723c */ /* 0x040fe20000081090 */
[----:B------:R-:W-:Y:S04]  /*38dd0*/  STL.64 [R1+0x40], R168 ;  /* 0x000040a801007387 */ /* 0x000fe80000100a00 */
[----:B------:R-:W-:Y:S04]  /*38de0*/  STL.64 [R1+0x48], R170 ;  /* 0x000048aa01007387 */ /* 0x000fe80000100a00 */
[----:B------:R-:W3:Y:S04]  /*38df0*/  LDL.LU.64 R136, [R1+0x1810] ;  /* 0x0018100001887983 */ /* 0x000ee80000300a00 */
[----:B------:R-:W-:Y:S04]  /*38e00*/  STL.64 [R1+0x30], R164 ;  /* 0x000030a401007387 */ /* 0x000fe80000100a00 */
[----:B------:R-:W-:Y:S04]  /*38e10*/  STL.64 [R1+0x38], R166 ;  /* 0x000038a601007387 */ /* 0x000fe80000100a00 */
[----:B------:R-:W3:Y:S01]  /*38e20*/  LDL.LU.64 R138, [R1+0x1818] ;  /* 0x00181800018a7983 */ /* 0x000ee20000300a00 */
[C---:B------:R-:W-:Y:S03]  /*38e30*/  HMMA.1688.F32.TF32 R248, R156.reuse, R48, R140 ;  /* 0x000000309cf8723c */ /* 0x040fe6000008108c */
[----:B------:R-:W-:Y:S04]  /*38e40*/  STL.64 [R1+0x20], R152 ;  /* 0x0000209801007387 */ /* 0x000fe80000100a00 */
[----:B------:R-:W-:Y:S04]  /*38e50*/  STL.64 [R1+0x28], R154 ;  /* 0x0000289a01007387 */ /* 0x000fe80000100a00 */
[----:B------:R-:W-:Y:S04]  /*38e60*/  STL.64 [R1+0x10], R148 ;  /* 0x0000109401007387 */ /* 0x000fe80000100a00 */
[----:B------:R-:W-:Y:S04]  /*38e70*/  STL.64 [R1+0x18], R150 ;  /* 0x0000189601007387 */ /* 0x000fe80000100a00 */
[----:B------:R-:W4:Y:S04]  /*38e80*/  LDL.LU.64 R140, [R1+0x1800] ;  /* 0x00180000018c7983 */ /* 0x000f280000300a00 */
[----:B------:R1:W-:Y:S04]  /*38e90*/  STL.64 [R1], R144 ;  /* 0x0000009001007387 */ /* 0x0003e80000100a00 */
[----:B------:R1:W-:Y:S04]  /*38ea0*/  STL.64 [R1+0x8], R146 ;  /* 0x0000089201007387 */ /* 0x0003e80000100a00 */
[----:B------:R-:W4:Y:S04]  /*38eb0*/  LDL.LU.64 R142, [R1+0x1808] ;  /* 0x00180800018e7983 */ /* 0x000f280000300a00 */
[----:B-1----:R-:W4:Y:S04]  /*38ec0*/  LDL.LU.64 R144, [R1+0x17f0] ;  /* 0x0017f00001907983 */ /* 0x002f280000300a00 */
[----:B------:R-:W4:Y:S04]  /*38ed0*/  LDL.LU.64 R146, [R1+0x17f8] ;  /* 0x0017f80001927983 */ /* 0x000f280000300a00 */
[----:B------:R-:W4:Y:S04]  /*38ee0*/  LDL.LU.64 R148, [R1+0x17e0] ;  /* 0x0017e00001947983 */ /* 0x000f280000300a00 */
[----:B------:R-:W4:Y:S04]  /*38ef0*/  LDL.LU.64 R150, [R1+0x17e8] ;  /* 0x0017e80001967983 */ /* 0x000f280000300a00 */
[----:B------:R-:W-:Y:S04]  /*38f00*/  STL.64 [R1+0x4548], R250 ;  /* 0x004548fa01007387 */ /* 0x000fe80000100a00 */
[----:B------:R-:W-:Y:S04]  /*38f10*/  STL.64 [R1+0x4540], R248 ;  /* 0x004540f801007387 */ /* 0x000fe80000100a00 */
        /* <DEDUP_REMOVED lines=14> */
[----:B--2---:R-:W-:-:S15]  /*39000*/  HMMA.1688.F32.TF32 R132, R156, R8, R132 ;  /* 0x000000089c84723c */ /* 0x004fde0000081084 */
[----:B------:R-:W-:-:S04]  /*39010*/  NOP ;  /* 0x0000000000007918 */ /* 0x000fc80000000000 */
[----:B------:R-:W-:Y:S04]  /*39020*/  STL.64 [R1+0x4558], R134 ;  /* 0x0045588601007387 */ /* 0x000fe80000100a00 */
[----:B------:R1:W-:Y:S04]  /*39030*/  STL.64 [R1+0x4550], R132 ;  /* 0x0045508401007387 */ /* 0x0003e80000100a00 */
[----:B-1----:R-:W2:Y:S04]  /*39040*/  LDL.LU.64 R132, [R1+0x1710] ;  /* 0x0017100001847983 */ /* 0x002ea80000300a00 */
[----:B------:R-:W2:Y:S04]  /*39050*/  LDL.LU.64 R134, [R1+0x1718] ;  /* 0x0017180001867983 */ /* 0x000ea80000300a00 */
[----:B------:R-:W2:Y:S04]  /*39060*/  LDL.LU.64 R172, [R1+0x16f0] ;  /* 0x0016f00001ac7983 */ /* 0x000ea80000300a00 */
[----:B------:R-:W2:Y:S01]  /*39070*/  LDL.LU.64 R174, [R1+0x16f8] ;  /* 0x0016f80001ae7983 */ /* 0x000ea20000300a00 */
[C---:B---3--:R-:W-:Y:S08]  /*39080*/  HMMA.1688.F32.TF32 R136, R156.reuse, R44, R136 ;  /* 0x0000002c9c88723c */ /* 0x048ff00000081088 */
[C---:B----4-:R-:W-:Y:S08]  /*39090*/  HMMA.1688.F32.TF32 R140, R156.reuse, R24, R140 ;  /* 0x000000189c8c723c */ /* 0x050ff0000008108c */
[C---:B------:R-:W-:Y:S03]  /*390a0*/  HMMA.1688.F32.TF32 R144, R156.reuse, R28, R144 ;  /* 0x0000001c9c90723c */ /* 0x040fe60000081090 */
[----:B------:R-:W-:Y:S04]  /*390b0*/  STL.64 [R1+0x4568], R138 ;  /* 0x0045688a01007387 */ /* 0x000fe80000100a00 */
[----:B------:R-:W-:Y:S01]  /*390c0*/  STL.64 [R1+0x4560], R136 ;  /* 0x0045608801007387 */ /* 0x000fe20000100a00 */
[C---:B------:R-:W-:Y:S03]  /*390d0*/  HMMA.1688.F32.TF32 R148, R156.reuse, R16, R148 ;  /* 0x000000109c94723c */ /* 0x040fe60000081094 */
[----:B------:R-:W-:Y:S04]  /*390e0*/  STL.64 [R1+0x4578], R142 ;  /* 0x0045788e01007387 */ /* 0x000fe80000100a00 */
[----:B------:R-:W-:Y:S04]  /*390f0*/  STL.64 [R1+0x4570], R140 ;  /* 0x0045708c01007387 */ /* 0x000fe80000100a00 */
[----:B------:R-:W-:Y:S01]  /*39100*/  STL.64 [R1+0x4588], R146 ;  /* 0x0045889201007387 */ /* 0x000fe20000100a00 */
[C---:B------:R-:W-:Y:S03]  /*39110*/  HMMA.1688.F32.TF32 R152, R156.reuse, R20, R152 ;  /* 0x000000149c98723c */ /* 0x040fe60000081098 */
[----:B------:R1:W-:Y:S05]  /*39120*/  STL.64 [R1+0x4580], R144 ;  /* 0x0045809001007387 */ /* 0x0003ea0000100a00 */
[----:B------:R-:W-:Y:S08]  /*39130*/  HMMA.1688.F32.TF32 R156, R156, R60, R192 ;  /* 0x0000003c9c9c723c */ /* 0x000ff000000810c0 */
[C---:B-1----:R-:W-:Y:S08]  /*39140*/  HMMA.1688.F32.TF32 R144, R160.reuse, R80, R184 ;  /* 0x00000050a090723c */ /* 0x042ff000000810b8 */
        /* <DEDUP_REMOVED lines=16> */
[----:B-1----:R-:W-:Y:S02]  /*39250*/  HMMA.1688.F32.TF32 R136, R160, R68, R164 ;  /* 0x00000044a088723c */ /* 0x002fe400000810a4 */
[----:B------:R-:W4:Y:S04]  /*39260*/  LDL.LU.64 R164, [R1+0x16d0] ;  /* 0x0016d00001a47983 */ /* 0x000f280000300a00 */
[----:B------:R-:W4:-:S13]  /*39270*/  LDL.LU.64 R166, [R1+0x16d8] ;  /* 0x0016d80001a67983 */ /* 0x000f1a0000300a00 */
[----:B------:R-:W-:Y:S04]  /*39280*/  STL.64 [R1+0x1d00], R136 ;  /* 0x001d008801007387 */ /* 0x000fe80000100a00 */
[----:B------:R1:W-:Y:S04]  /*39290*/  STL.64 [R1+0x1d08], R138 ;  /* 0x001d088a01007387 */ /* 0x0003e80000100a00 */
[----:B------:R-:W4:Y:S04]  /*392a0*/  LDL.LU.64 R144, [R1+0x16c0] ;  /* 0x0016c00001907983 */ /* 0x000f280000300a00 */
[----:B------:R-:W4:Y:S01]  /*392b0*/  LDL.LU.64 R146, [R1+0x16c8] ;  /* 0x0016c80001927983 */ /* 0x000f220000300a00 */
[----:B-1----:R-:W-:-:S15]  /*392c0*/  HMMA.1688.F32.TF32 R136, R160, R64, R176 ;  /* 0x00000040a088723c */ /* 0x002fde00000810b0 */
[----:B------:R-:W-:-:S04]  /*392d0*/  NOP ;  /* 0x0000000000007918 */ /* 0x000fc80000000000 */
[----:B------:R-:W-:Y:S04]  /*392e0*/  STL.64 [R1+0x1cf0], R136 ;  /* 0x001cf08801007387 */ /* 0x000fe80000100a00 */
[----:B------:R2:W-:Y:S02]  /*392f0*/  STL.64 [R1+0x1cf8], R138 ;  /* 0x001cf88a01007387 */ /* 0x0005e40000100a00 */
[----:B--2---:R-:W-:Y:S02]  /*39300*/  HMMA.1688.F32.TF32 R136, R160, R4, R132 ;  /* 0x00000004a088723c */ /* 0x004fe40000081084 */
[----:B------:R-:W2:Y:S04]  /*39310*/  LDL.LU.64 R132, [R1+0x16b0] ;  /* 0x0016b00001847983 */ /* 0x000ea80000300a00 */
[----:B------:R-:W2:-:S13]  /*39320*/  LDL.LU.64 R134, [R1+0x16b8] ;  /* 0x0016b80001867983 */ /* 0x000e9a0000300a00 */
[----:B------:R-:W-:Y:S04]  /*39330*/  STL.64 [R1+0x1ce0], R136 ;  /* 0x001ce08801007387 */ /* 0x000fe80000100a00 */
[----:B------:R1:W-:Y:S04]  /*39340*/  STL.64 [R1+0x1ce8], R138 ;  /* 0x001ce88a01007387 */ /* 0x0003e80000100a00 */
[----:B------:R-:W2:Y:S04]  /*39350*/  LDL.LU.64 R140, [R1+0x16a0] ;  /* 0x0016a000018c7983 */ /* 0x000ea80000300a00 */
[----:B------:R-:W2:Y:S01]  /*39360*/  LDL.LU.64 R142, [R1+0x16a8] ;  /* 0x0016a800018e7983 */ /* 0x000ea20000300a00 */
[----:B-1----:R-:W-:-:S15]  /*39370*/  HMMA.1688.F32.TF32 R136, R160, R40, R172 ;  /* 0x00000028a088723c */ /* 0x002fde00000810ac */
[----:B------:R-:W-:-:S04]  /*39380*/  NOP ;  /* 0x0000000000007918 */ /* 0x000fc80000000000 */
[----:B------:R1:W-:Y:S04]  /*39390*/  STL.64 [R1+0x1cd0], R136 ;  /* 0x001cd08801007387 */ /* 0x0003e80000100a00 */
[----:B------:R1:W-:Y:S04]  /*393a0*/  STL.64 [R1+0x1cd8], R138 ;  /* 0x001cd88a01007387 */ /* 0x0003e80000100a00 */
[----:B-1----:R-:W2:Y:S04]  /*393b0*/  LDL.LU.64 R136, [R1+0x1690] ;  /* 0x0016900001887983 */ /* 0x002ea80000300a00 */
        /* <DEDUP_REMOVED lines=8> */
[C---:B----4-:R-:W-:Y:S11]  /*39440*/  HMMA.1688.F32.TF32 R168, R160.reuse, R12, R164 ;  /* 0x0000000ca0a8723c */ /* 0x050ff600000810a4 */
[----:B------:R-:W-:Y:S04]  /*39450*/  STL.64 [R1+0x1cc0], R172 ;  /* 0x001cc0ac01007387 */ /* 0x000fe80000100a00 */
[----:B------:R-:W-:Y:S01]  /*39460*/  STL.64 [R1+0x1cc8], R174 ;  /* 0x001cc8ae01007387 */ /* 0x000fe20000100a00 */
[C---:B------:R-:W-:Y:S03]  /*39470*/  HMMA.1688.F32.TF32 R164, R160.reuse, R52, R144 ;  /* 0x00000034a0a4723c */ /* 0x040fe60000081090 */
[----:B------:R-:W3:Y:S04]  /*39480*/  LDL.LU.64 R144, [R1+0x1640] ;  /* 0x0016400001907983 */ /* 0x000ee80000300a00 */
[----:B------:R-:W-:Y:S04]  /*39490*/  STL.64 [R1+0x1cb0], R168 ;  /* 0x001cb0a801007387 */ /* 0x000fe80000100a00 */
[----:B------:R-:W-:Y:S04]  /*394a0*/  STL.64 [R1+0x1cb8], R170 ;  /* 0x001cb8aa01007387 */ /* 0x000fe80000100a00 */
[----:B------:R-:W3:Y:S04]  /*394b0*/  LDL.LU.64 R146, [R1+0x1648] ;  /* 0x0016480001927983 */ /* 0x000ee80000300a00 */
        /* <DEDUP_REMOVED lines=16> */
[----:B------:R1:W-:Y:S01]  /*395c0*/  STL.64 [R1+0x1c78], R166 ;  /* 0x001c78a601007387 */ /* 0x0003e20000100a00 */
[C---:B------:R-:W-:Y:S08]  /*395d0*/  HMMA.1688.F32.TF32 R148, R160.reuse, R24, R148 ;  /* 0x00000018a094723c */ /* 0x040ff00000081094 */
[C---:B-1----:R-:W-:Y:S08]  /*395e0*/  HMMA.1688.F32.TF32 R164, R160.reuse, R8, R156 ;  /* 0x00000008a0a4723c */ /* 0x042ff0000008109c */
[C---:B------:R-:W-:Y:S11]  /*395f0*/  HMMA.1688.F32.TF32 R156, R160.reuse, R44, R152 ;  /* 0x0000002ca09c723c */ /* 0x040ff60000081098 */
[----:B------:R-:W-:Y:S04]  /*39600*/  STL.64 [R1+0x1c60], R164 ;  /* 0x001c60a401007387 */ /* 0x000fe80000100a00 */
[----:B------:R-:W-:Y:S04]  /*39610*/  STL.64 [R1+0x1c68], R166 ;  /* 0x001c68a601007387 */ /* 0x000fe80000100a00 */
[----:B------:R-:W4:Y:S04]  /*39620*/  LDL.LU.64 R152, [R1+0x1530] ;  /* 0x0015300001987983 */ /* 0x000f280000300a00 */
[----:B------:R-:W-:Y:S04]  /*39630*/  STL.64 [R1+0x1c50], R156 ;  /* 0x001c509c01007387 */ /* 0x000fe80000100a00 */
[----:B------:R-:W-:Y:S04]  /*39640*/  STL.64 [R1+0x1c58], R158 ;  /* 0x001c589e01007387 */ /* 0x000fe80000100a00 */
[----:B------:R-:W4:Y:S04]  /*39650*/  LDL.LU.64 R154, [R1+0x1538] ;  /* 0x00153800019a7983 */ /* 0x000f280000300a00 */
[----:B------:R1:W-:Y:S04]  /*39660*/  STL.64 [R1+0x1c40], R148 ;  /* 0x001c409401007387 */ /* 0x0003e80000100a00 */
[----:B------:R1:W-:Y:S04]  /*39670*/  STL.64 [R1+0x1c48], R150 ;  /* 0x001c489601007387 */ /* 0x0003e80000100a00 */
[----:B-1----:R-:W4:Y:S04]  /*39680*/  LDL.LU.64 R148, [R1+0x1230] ;  /* 0x0012300001947983 */ /* 0x002f280000300a00 */
        /* <DEDUP_REMOVED lines=8> */
[----:B------:R-:W2:-:S13]  /*39710*/  LDL.LU.64 R134, [R1+0x1218] ;  /* 0x0012180001867983 */ /* 0x000e9a0000300a00 */
[----:B------:R-:W-:Y:S04]  /*39720*/  STL.64 [R1+0x1c20], R156 ;  /* 0x001c209c01007387 */ /* 0x000fe80000100a00 */
[----:B------:R-:W-:Y:S04]  /*39730*/  STL.64 [R1+0x1c28], R158 ;  /* 0x001c289e01007387 */ /* 0x000fe80000100a00 */
[----:B------:R-:W2:Y:S04]  /*39740*/  LDL.LU.64 R168, [R1+0x1510] ;  /* 0x0015100001a87983 */ /* 0x000ea80000300a00 */
[----:B------:R-:W2:Y:S01]  /*39750*/  LDL.LU.64 R170, [R1+0x1518] ;  /* 0x0015180001aa7983 */ /* 0x000ea20000300a00 */
[----:B----4-:R-:W-:-:S15]  /*39760*/  HMMA.1688.F32.TF32 R140, R160, R20, R140 ;  /* 0x00000014a08c723c */ /* 0x010fde000008108c */
[----:B------:R-:W-:-:S04]  /*39770*/  NOP ;  /* 0x0000000000007918 */ /* 0x000fc80000000000 */
[----:B------:R1:W-:Y:S01]  /*39780*/  STL.64 [R1+0x1c10], R140 ;  /* 0x001c108c01007387 */ /* 0x0003e20000100a00 */
[----:B------:R-:W-:Y:S03]  /*39790*/  HMMA.1688.F32.TF32 R136, R160, R60, R136 ;  /* 0x0000003ca088723c */ /* 0x000fe60000081088 */
[----:B------:R4:W-:Y:S04]  /*397a0*/  STL.64 [R1+0x1c18], R142 ;  /* 0x001c188e01007387 */ /* 0x0009e80000100a00 */
[----:B-1----:R-:W2:Y:S04]  /*397b0*/  LDL.LU.64 R140, [R1+0x1500] ;  /* 0x00150000018c7983 */ /* 0x002ea80000300a00 */
[----:B----4-:R-:W4:Y:S08]  /*397c0*/  LDL.LU.64 R142, [R1+0x1508] ;  /* 0x00150800018e7983 */ /* 0x010f300000300a00 */
[----:B------:R1:W-:Y:S04]  /*397d0*/  STL.64 [R1+0x1c00], R136 ;  /* 0x001c008801007387 */ /* 0x0003e80000100a00 */
[----:B------:R1:W-:Y:S04]  /*397e0*/  STL.64 [R1+0x1c08], R138 ;  /* 0x001c088a01007387 */ /* 0x0003e80000100a00 */
[----:B-1----:R-:W4:Y:S04]  /*397f0*/  LDL.LU.64 R136, [R1+0x14f0] ;  /* 0x0014f00001887983 */ /* 0x002f280000300a00 */
[----:B------:R-:W4:Y:S04]  /*39800*/  LDL.LU.64 R138, [R1+0x14f8] ;  /* 0x0014f800018a7983 */ /* 0x000f280000300a00 */
[----:B------:R-:W4:Y:S04]  /*39810*/  LDL.LU.64 R156, [R1+0x14e0] ;  /* 0x0014e000019c7983 */ /* 0x000f280000300a00 */
[----:B------:R-:W4:Y:S01]  /*39820*/  LDL.LU.64 R158, [R1+0x14e8] ;  /* 0x0014e800019e7983 */ /* 0x000f220000300a00 */
[-C--:B------:R-:W-:Y:S08]  /*39830*/  HMMA.1688.F32.TF32 R160, R236, R80.reuse, R152 ;  /* 0x00000050eca0723c */ /* 0x080ff00000081098 */
[----:B------:R-:W-:Y:S11]  /*39840*/  HMMA.1688.F32.TF32 R148, R244, R80, R148 ;  /* 0x00000050f494723c */ /* 0x000ff60000081094 */
[----:B------:R-:W-:Y:S04]  /*39850*/  STL.64 [R1+0x4518], R162 ;  /* 0x004518a201007387 */ /* 0x000fe80000100a00 */
[----:B------:R-:W-:Y:S04]  /*39860*/  STL.64 [R1+0x4510], R160 ;  /* 0x004510a001007387 */ /* 0x000fe80000100a00 */
[----:B------:R-:W4:Y:S04]  /*39870*/  LDL.LU.64 R152, [R1+0x14d0] ;  /* 0x0014d00001987983 */ /* 0x000f280000300a00 */
        /* <DEDUP_REMOVED lines=9> */
[----:B------:R-:W-:Y:S01]  /*39910*/  STL.64 [R1+0x4520], R164 ;  /* 0x004520a401007387 */ /* 0x000fe20000100a00 */
[----:B--2---:R-:W-:Y:S03]  /*39920*/  HMMA.1688.F32.TF32 R160, R244, R76, R132 ;  /* 0x0000004cf4a0723c */ /* 0x004fe60000081084 */
[----:B------:R-:W2:Y:S04]  /*39930*/  LDL.LU.64 R132, [R1+0x15e0] ;  /* 0x0015e00001847983 */ /* 0x000ea80000300a00 */
[----:B------:R-:W2:Y:S01]  /*39940*/  LDL.LU.64 R134, [R1+0x15e8] ;  /* 0x0015e80001867983 */ /* 0x000ea20000300a00 */
[C---:B------:R-:W-:Y:S11]  /*39950*/  HMMA.1688.F32.TF32 R168, R236.reuse, R72, R168 ;  /* 0x00000048eca8723c */ /* 0x040ff600000810a8 */
[----:B------:R-:W-:Y:S04]  /*39960*/  STL.64 [R1+0x1be0], R160 ;  /* 0x001be0a001007387 */ /* 0x000fe80000100a00 */
[----:B------:R-:W-:Y:S04]  /*39970*/  STL.64 [R1+0x1be8], R162 ;  /* 0x001be8a201007387 */ /* 0x000fe80000100a00 */
[----:B------:R-:W-:Y:S04]  /*39980*/  STL.64 [R1+0x4538], R170 ;  /* 0x004538aa01007387 */ /* 0x000fe80000100a00 */
[----:B------:R-:W-:Y:S01]  /*39990*/  STL.64 [R1+0x4530], R168 ;  /* 0x004530a801007387 */ /* 0x000fe20000100a00 */
[C---:B----4-:R-:W-:Y:S03]  /*399a0*/  HMMA.1688.F32.TF32 R172, R236.reuse, R68, R140 ;  /* 0x00000044ecac723c */ /* 0x050fe6000008108c */
[----:B------:R-:W4:Y:S04]  /*399b0*/  LDL.LU.64 R140, [R1+0x15d0] ;  /* 0x0015d000018c7983 */ /* 0x000f280000300a00 */
[----:B------:R-:W4:Y:S01]  /*399c0*/  LDL.LU.64 R142, [R1+0x15d8] ;  /* 0x0015d800018e7983 */ /* 0x000f220000300a00 */
[C---:B------:R-:W-:Y:S08]  /*399d0*/  HMMA.1688.F32.TF32 R176, R236.reuse, R64, R136 ;  /* 0x00000040ecb0723c */ /* 0x040ff00000081088 */
[C---:B------:R-:W-:Y:S03]  /*399e0*/  HMMA.1688.F32.TF32 R180, R236.reuse, R4, R156 ;  /* 0x00000004ecb4723c */ /* 0x040fe6000008109c */
[----:B------:R-:W-:Y:S04]  /*399f0*/  STL.64 [R1+0x45c8], R174 ;  /* 0x0045c8ae01007387 */ /* 0x000fe80000100a00 */
[----:B------:R-:W-:Y:S04]  /*39a00*/  STL.64 [R1+0x45c0], R172 ;  /* 0x0045c0ac01007387 */ /* 0x000fe80000100a00 */
[----:B------:R-:W4:Y:S04]  /*39a10*/  LDL.LU.64 R136, [R1+0x15c0] ;  /* 0x0015c00001887983 */ /* 0x000f280000300a00 */
[----:B------:R-:W4:Y:S04]  /*39a20*/  LDL.LU.64 R138, [R1+0x15c8] ;  /* 0x0015c800018a7983 */ /* 0x000f280000300a00 */
[----:B------:R-:W-:Y:S04]  /*39a30*/  STL.64 [R1+0x45d8], R178 ;  /* 0x0045d8b201007387 */ /* 0x000fe80000100a00 */
[----:B------:R1:W-:Y:S04]  /*39a40*/  STL.64 [R1+0x45d0], R176 ;  /* 0x0045d0b001007387 */ /* 0x0003e80000100a00 */
[----:B------:R-:W-:Y:S04]  /*39a50*/  STL.64 [R1+0x45e8], R182 ;  /* 0x0045e8b601007387 */ /* 0x000fe80000100a00 */
[----:B------:R-:W-:Y:S01]  /*39a60*/  STL.64 [R1+0x45e0], R180 ;  /* 0x0045e0b401007387 */ /* 0x000fe20000100a00 */
[C---:B------:R-:W-:Y:S08]  /*39a70*/  HMMA.1688.F32.TF32 R184, R236.reuse, R40, R152 ;  /* 0x00000028ecb8723c */ /* 0x040ff00000081098 */
[C---:B------:R-:W-:Y:S11]  /*39a80*/  HMMA.1688.F32.TF32 R188, R236.reuse, R36, R148 ;  /* 0x00000024ecbc723c */ /* 0x040ff60000081094 */
[----:B------:R-:W-:Y:S04]  /*39a90*/  STL.64 [R1+0x45f8], R186 ;  /* 0x0045f8ba01007387 */ /* 0x000fe80000100a00 */
[----:B------:R-:W-:Y:S01]  /*39aa0*/  STL.64 [R1+0x45f0], R184 ;  /* 0x0045f0b801007387 */ /* 0x000fe20000100a00 */
[----:B---3--:R-:W-:Y:S03]  /*39ab0*/  HMMA.1688.F32.TF32 R192, R236, R12, R144 ;  /* 0x0000000cecc0723c */ /* 0x008fe60000081090 */
[----:B------:R-:W-:Y:S04]  /*39ac0*/  STL.64 [R1+0x4608], R190 ;  /* 0x004608be01007387 */ /* 0x000fe80000100a00 */
[----:B------:R-:W-:-:S12]  /*39ad0*/  STL.64 [R1+0x4600], R188 ;  /* 0x004600bc01007387 */ /* 0x000fd80000100a00 */
[----:B------:R-:W-:Y:S04]  /*39ae0*/  STL.64 [R1+0x4618], R194 ;  /* 0x004618c201007387 */ /* 0x000fe80000100a00 */
[----:B------:R-:W-:Y:S04]  /*39af0*/  STL.64 [R1+0x4610], R192 ;  /* 0x004610c001007387 */ /* 0x000fe80000100a00 */
[----:B-1----:R-:W3:Y:S04]  /*39b00*/  LDL.LU.64 R176, [R1+0x15b0] ;  /* 0x0015b00001b07983 */ /* 0x002ee80000300a00 */
[----:B------:R-:W3:Y:S01]  /*39b10*/  LDL.LU.64 R178, [R1+0x15b8] ;  /* 0x0015b80001b27983 */ /* 0x000ee20000300a00 */
[----:B--2---:R-:W-:Y:S03]  /*39b20*/  HMMA.1688.F32.TF32 R196, R236, R52, R132 ;  /* 0x00000034ecc4723c */ /* 0x004fe60000081084 */
[----:B------:R-:W2:Y:S04]  /*39b30*/  LDL.LU.64 R132, [R1+0x15a0] ;  /* 0x0015a00001847983 */ /* 0x000ea80000300a00 */
[----:B------:R-:W2:-:S12]  /*39b40*/  LDL.LU.64 R134, [R1+0x15a8] ;  /* 0x0015a80001867983 */ /* 0x000e980000300a00 */
[----:B------:R-:W-:Y:S04]  /*39b50*/  STL.64 [R1+0x4628], R198 ;  /* 0x004628c601007387 */ /* 0x000fe80000100a00 */
[----:B------:R-:W-:Y:S04]  /*39b60*/  STL.64 [R1+0x4620], R196 ;  /* 0x004620c401007387 */ /* 0x000fe80000100a00 */
[----:B------:R-:W2:Y:S04]  /*39b70*/  LDL.LU.64 R172, [R1+0x1580] ;  /* 0x0015800001ac7983 */ /* 0x000ea80000300a00 */
[----:B------:R-:W2:Y:S04]  /*39b80*/  LDL.LU.64 R174, [R1+0x1588] ;  /* 0x0015880001ae7983 */ /* 0x000ea80000300a00 */
[----:B------:R-:W2:Y:S04]  /*39b90*/  LDL.LU.64 R168, [R1+0x1570] ;  /* 0x0015700001a87983 */ /* 0x000ea80000300a00 */
[----:B------:R-:W2:Y:S01]  /*39ba0*/  LDL.LU.64 R170, [R1+0x1578] ;  /* 0x0015780001aa7983 */ /* 0x000ea20000300a00 */
[----:B----4-:R-:W-:-:S15]  /*39bb0*/  HMMA.1688.F32.TF32 R200, R236, R56, R140 ;  /* 0x00000038ecc8723c */ /* 0x010fde000008108c */
[----:B------:R-:W-:-:S04]  /*39bc0*/  NOP ;  /* 0x0000000000007918 */ /* 0x000fc80000000000 */
[----:B------:R-:W-:Y:S04]  /*39bd0*/  STL.64 [R1+0x4638], R202 ;  /* 0x004638ca01007387 */ /* 0x000fe80000100a00 */
[----:B------:R-:W-:Y:S04]  /*39be0*/  STL.64 [R1+0x4630], R200 ;  /* 0x004630c801007387 */ /* 0x000fe80000100a00 */
[----:B------:R-:W4:Y:S04]  /*39bf0*/  LDL.LU.64 R164, [R1+0x1560] ;  /* 0x0015600001a47983 */ /* 0x000f280000300a00 */
[----:B------:R-:W4:Y:S04]  /*39c00*/  LDL.LU.64 R166, [R1+0x1568] ;  /* 0x0015680001a67983 */ /* 0x000f280000300a00 */
[----:B------:R-:W4:Y:S01]  /*39c10*/  LDL.LU.64 R160, [R1+0x1550] ;  /* 0x0015500001a07983 */ /* 0x000f220000300a00 */
[C---:B------:R-:W-:Y:S03]  /*39c20*/  HMMA.1688.F32.TF32 R204, R236.reuse, R32, R136 ;  /* 0x00000020eccc723c */ /* 0x040fe60000081088 */
        /* <DEDUP_REMOVED lines=13> */
[----:B------:R-:W-:Y:S04]  /*39d00*/  STL.64 [R1+0x4648], R206 ;  /* 0x004648ce01007387 */ /* 0x000fe80000100a00 */
[----:B------:R-:W-:Y:S01]  /*39d10*/  STL.64 [R1+0x4640], R204 ;  /* 0x004640cc01007387 */ /* 0x000fe20000100a00 */
[----:B---3--:R-:W-:-:S15]  /*39d20*/  HMMA.1688.F32.TF32 R208, R236, R48, R176 ;  /* 0x00000030ecd0723c */ /* 0x008fde00000810b0 */
[----:B------:R-:W-:-:S04]  /*39d30*/  NOP ;  /* 0x0000000000007918 */ /* 0x000fc80000000000 */
[----:B------:R-:W-:Y:S04]  /*39d40*/  STL.64 [R1+0x4658], R210 ;  /* 0x004658d201007387 */ /* 0x000fe80000100a00 */
[----:B------:R-:W-:Y:S01]  /*39d50*/  STL.64 [R1+0x4650], R208 ;  /* 0x004650d001007387 */ /* 0x000fe20000100a00 */
[C---:B--2---:R-:W-:Y:S03]  /*39d60*/  HMMA.1688.F32.TF32 R212, R236.reuse, R8, R132 ;  /* 0x00000008ecd4723c */ /* 0x044fe60000081084 */
[----:B------:R-:W2:Y:S04]  /*39d70*/  LDL.LU.64 R132, [R1+0x12e0] ;  /* 0x0012e00001847983 */ /* 0x000ea80000300a00 */
[----:B------:R-:W2:Y:S01]  /*39d80*/  LDL.LU.64 R134, [R1+0x12e8] ;  /* 0x0012e80001867983 */ /* 0x000ea20000300a00 */
[C---:B------:R-:W-:Y:S08]  /*39d90*/  HMMA.1688.F32.TF32 R216, R236.reuse, R44, R172 ;  /* 0x0000002cecd8723c */ /* 0x040ff000000810ac */
[----:B------:R-:W-:Y:S03]  /*39da0*/  HMMA.1688.F32.TF32 R220, R236, R24, R168 ;  /* 0x00000018ecdc723c */ /* 0x000fe600000810a8 */
[----:B------:R-:W-:Y:S04]  /*39db0*/  STL.64 [R1+0x4668], R214 ;  /* 0x004668d601007387 */ /* 0x000fe80000100a00 */
[----:B------:R-:W-:Y:S04]  /*39dc0*/  STL.64 [R1+0x4660], R212 ;  /* 0x004660d401007387 */ /* 0x000fe80000100a00 */
[----:B------:R-:W-:Y:S04]  /*39dd0*/  STL.64 [R1+0x4678], R218 ;  /* 0x004678da01007387 */ /* 0x000fe80000100a00 */
[----:B------:R-:W-:Y:S04]  /*39de0*/  STL.64 [R1+0x4670], R216 ;  /* 0x004670d801007387 */ /* 0x000fe80000100a00 */
[----:B------:R-:W-:Y:S04]  /*39df0*/  STL.64 [R1+0x4688], R222 ;  /* 0x004688de01007387 */ /* 0x000fe80000100a00 */
[----:B------:R-:W-:Y:S01]  /*39e00*/  STL.64 [R1+0x4680], R220 ;  /* 0x004680dc01007387 */ /* 0x000fe20000100a00 */
[----:B------:R-:W-:-:S02]  /*39e10*/  IMAD.MOV.U32 R248, RZ, RZ, R123 ;  /* 0x000000fffff87224 */ /* 0x000fc400078e007b */
[----:B------:R-:W-:Y:S02]  /*39e20*/  IMAD.MOV.U32 R249, RZ, RZ, R2 ;  /* 0x000000fffff97224 */ /* 0x000fe400078e0002 */
[----:B------:R-:W-:Y:S02]  /*39e30*/  IMAD.MOV.U32 R250, RZ, RZ, R3 ;  /* 0x000000fffffa7224 */ /* 0x000fe400078e0003 */
[----:B------:R-:W-:Y:S01]  /*39e40*/  IMAD.MOV.U32 R251, RZ, RZ, R252 ;  /* 0x000000fffffb7224 */ /* 0x000fe200078e00fc */
[C---:B----4-:R-:W-:Y:S08]  /*39e50*/  HMMA.1688.F32.TF32 R224, R236.reuse, R28, R164 ;  /* 0x0000001cece0723c */ /* 0x050ff000000810a4 */
[C---:B------:R-:W-:Y:S08]  /*39e60*/  HMMA.1688.F32.TF32 R228, R236.reuse, R16, R160 ;  /* 0x00000010ece4723c */ /* 0x040ff000000810a0 */
[C---:B------:R-:W-:Y:S08]  /*39e70*/  HMMA.1688.F32.TF32 R232, R236.reuse, R20, R156 ;  /* 0x00000014ece8723c */ /* 0x040ff0000008109c */
[----:B------:R-:W-:Y:S08]  /*39e80*/  HMMA.1688.F32.TF32 R236, R236, R60, R152 ;  /* 0x0000003cecec723c */ /* 0x000ff00000081098 */
[C---:B------:R-:W-:Y:S08]  /*39e90*/  HMMA.1688.F32.TF32 R148, R244.reuse, R72, R148 ;  /* 0x00000048f494723c */ /* 0x040ff00000081094 */
[C---:B------:R-:W-:Y:S01]  /*39ea0*/  HMMA.1688.F32.TF32 R144, R244.reuse, R68, R144 ;  /* 0x00000044f490723c */ /* 0x040fe20000081090 */
[----:B------:R-:W-:Y:S07]  /*39eb0*/  STL.64 [R1+0x4698], R226 ;  /* 0x004698e201007387 */ /* 0x000fee0000100a00 */
[C---:B------:R-:W-:Y:S08]  /*39ec0*/  HMMA.1688.F32.TF32 R140, R244.reuse, R64, R140 ;  /* 0x00000040f48c723c */ /* 0x040ff0000008108c */
[----:B------:R-:W-:Y:S01]  /*39ed0*/  HMMA.1688.F32.TF32 R136, R244, R4, R136 ;  /* 0x00000004f488723c */ /* 0x000fe20000081088 */
[----:B------:R-:W-:Y:S04]  /*39ee0*/  STL.64 [R1+0x4690], R224 ;  /* 0x004690e001007387 */ /* 0x000fe80000100a00 */
[----:B------:R-:W-:Y:S04]  /*39ef0*/  STL.64 [R1+0x46a8], R230 ;  /* 0x0046a8e601007387 */ /* 0x000fe80000100a00 */
[----:B------:R-:W-:Y:S04]  /*39f00*/  STL.64 [R1+0x46a0], R228 ;  /* 0x0046a0e401007387 */ /* 0x000fe80000100a00 */
[----:B------:R-:W-:Y:S04]  /*39f10*/  STL.64 [R1+0x46b8], R234 ;  /* 0x0046b8ea01007387 */ /* 0x000fe80000100a00 */
[----:B------:R-:W-:Y:S04]  /*39f20*/  STL.64 [R1+0x46b0], R232 ;  /* 0x0046b0e801007387 */ /* 0x000fe80000100a00 */
[----:B------:R-:W-:Y:S01]  /*39f30*/  STL.64 [R1+0x46c8], R238 ;  /* 0x0046c8ee01007387 */ /* 0x000fe20000100a00 */
[----:B------:R-:W-:-:S03]  /*39f40*/  IMAD.MOV.U32 R81, RZ, RZ, R138 ;  /* 0x000000ffff517224 */ /* 0x000fc600078e008a */
[----:B------:R-:W-:Y:S01]  /*39f50*/  STL.64 [R1+0x46c0], R236 ;  /* 0x0046c0ec01007387 */ /* 0x000fe20000100a00 */
[----:B------:R-:W-:-:S03]  /*39f60*/  IMAD.MOV.U32 R85, RZ, RZ, R136 ;  /* 0x000000ffff557224 */ /* 0x000fc600078e0088 */
[----:B------:R-:W-:Y:S01]  /*39f70*/  STL.64 [R1+0x1a90], R148 ;  /* 0x001a909401007387 */ /* 0x000fe20000100a00 */
[----:B------:R-:W-:-:S03]  /*39f80*/  IMAD.MOV.U32 R84, RZ, RZ, R137 ;  /* 0x000000ffff547224 */ /* 0x000fc600078e0089 */
[----:B------:R-:W-:Y:S04]  /*39f90*/  STL.64 [R1+0x1a98], R150 ;  /* 0x001a989601007387 */ /* 0x000fe80000100a00 */
[----:B------:R1:W-:Y:S04]  /*39fa0*/  STL.64 [R1+0x1a60], R144 ;  /* 0x001a609001007387 */ /* 0x0003e80000100a00 */
[----:B------:R3:W-:Y:S04]  /*39fb0*/  STL.64 [R1+0x1a68], R146 ;  /* 0x001a689201007387 */ /* 0x0007e80000100a00 */
[----:B------:R4:W-:Y:S04]  /*39fc0*/  STL.64 [R1+0x1a30], R140 ;  /* 0x001a308c01007387 */ /* 0x0009e80000100a00 */
[----:B------:R1:W-:Y:S04]  /*39fd0*/  STL.64 [R1+0x1a38], R142 ;  /* 0x001a388e01007387 */ /* 0x0003e80000100a00 */
[----:B------:R-:W-:Y:S04]  /*39fe0*/  STL [R1+0x44c8], R81 ;  /* 0x0044c85101007387 */ /* 0x000fe80000100800 */
[----:B------:R-:W-:Y:S04]  /*39ff0*/  STL [R1+0x44c4], R85 ;  /* 0x0044c45501007387 */ /* 0x000fe80000100800 */
[----:B------:R-:W-:Y:S04]  /*3a000*/  STL [R1+0x44c0], R84 ;  /* 0x0044c05401007387 */ /* 0x000fe80000100800 */
[----:B------:R-:W4:Y:S04]  /*3a010*/  LDL.LU R123, [R1+0x4888] ;  /* 0x00488800017b7983 */ /* 0x000f280000300800 */
[----:B------:R-:W4:Y:S04]  /*3a020*/  LDL.LU R2, [R1+0x4884] ;  /* 0x0048840001027983 */ /* 0x000f280000300800 */
[----:B------:R-:W4:Y:S04]  /*3a030*/  LDL.LU R3, [R1+0x4880] ;  /* 0x0048800001037983 */ /* 0x000f280000300800 */
[----:B------:R-:W4:Y:S01]  /*3a040*/  LDL.LU R252, [R1+0x487c] ;  /* 0x00487c0001fc7983 */ /* 0x000f220000300800 */
[----:B--2---:R-:W-:-:S15]  /*3a050*/  HMMA.1688.F32.TF32 R132, R244, R40, R132 ;  /* 0x00000028f484723c */ /* 0x004fde0000081084 */
[----:B------:R-:W-:-:S04]  /*3a060*/  NOP ;  /* 0x0000000000007918 */ /* 0x000fc80000000000 */
[----:B------:R-:W-:Y:S02]  /*3a070*/  IMAD.MOV.U32 R109, RZ, RZ, R132 ;  /* 0x000000ffff6d7224 */ /* 0x000fe400078e0084 */
[----:B------:R-:W-:Y:S02]  /*3a080*/  IMAD.MOV.U32 R108, RZ, RZ, R133 ;  /* 0x000000ffff6c7224 */ /* 0x000fe400078e0085 */
[----:B------:R-:W-:Y:S02]  /*3a090*/  IMAD.MOV.U32 R132, RZ, RZ, R131 ;  /* 0x000000ffff847224 */ /* 0x000fe400078e0083 */
[----:B------:R-:W-:Y:S01]  /*3a0a0*/  IMAD.MOV.U32 R105, RZ, RZ, R134 ;  /* 0x000000ffff697224 */ /* 0x000fe200078e0086 */
[----:B------:R-:W2:Y:S01]  /*3a0b0*/  LDL.LU R131, [R1+0x4878] ;  /* 0x0048780001837983 */ /* 0x000ea20000300800 */
[----:B------:R-:W-:Y:S02]  /*3a0c0*/  IMAD.MOV.U32 R133, RZ, RZ, R126 ;  /* 0x000000ffff857224 */ /* 0x000fe400078e007e */
[----:B------:R-:W-:Y:S01]  /*3a0d0*/  IMAD.MOV.U32 R104, RZ, RZ, R135 ;  /* 0x000000ffff687224 */ /* 0x000fe200078e0087 */
[----:B------:R-:W2:Y:S01]  /*3a0e0*/  LDL.LU R126, [R1+0x4874] ;  /* 0x00487400017e7983 */ /* 0x000ea20000300800 */
[----:B------:R-:W-:-:S02]  /*3a0f0*/  IMAD.MOV.U32 R134, RZ, RZ, R127 ;  /* 0x000000ffff867224 */ /* 0x000fc400078e007f */
[----:B------:R-:W-:Y:S01]  /*3a100*/  IMAD.MOV.U32 R135, RZ, RZ, R130 ;  /* 0x000000ffff877224 */ /* 0x000fe200078e0082 */
[----:B------:R-:W2:Y:S04]  /*3a110*/  LDL.LU R127, [R1+0x4870] ;  /* 0x00487000017f7983 */ /* 0x000ea80000300800 */
[----:B------:R-:W2:Y:S04]  /*3a120*/  LDL.LU R130, [R1+0x486c] ;  /* 0x00486c0001827983 */ /* 0x000ea80000300800 */
        /* <DEDUP_REMOVED lines=24> */
[----:B------:R-:W-:-:S03]  /*3a2b0*/  IMAD.MOV.U32 R80, RZ, RZ, R139 ;  /* 0x000000ffff507224 */ /* 0x000fc600078e008b */
[----:B----4-:R-:W4:Y:S04]  /*3a2c0*/  LDL.LU R140, [R1+0x1110] ;  /* 0x00111000018c7983 */ /* 0x010f280000300800 */
[----:B------:R-:W4:Y:S04]  /*3a2d0*/  LDL.LU R141, [R1+0x1114] ;  /* 0x00111400018d7983 */ /* 0x000f280000300800 */
[----:B------:R-:W4:Y:S04]  /*3a2e0*/  LDL.LU R142, [R1+0x1118] ;  /* 0x00111800018e7983 */ /* 0x000f280000300800 */
[----:B------:R-:W4:Y:S01]  /*3a2f0*/  LDL.LU R143, [R1+0x111c] ;  /* 0x00111c00018f7983 */ /* 0x000f220000300800 */
[----:B------:R-:W-:-:S02]  /*3a300*/  IMAD.MOV.U32 R139, RZ, RZ, R2 ;  /* 0x000000ffff8b7224 */ /* 0x000fc400078e0002 */
[----:B------:R-:W-:Y:S02]  /*3a310*/  IMAD.MOV.U32 R138, RZ, RZ, R3 ;  /* 0x000000ffff8a7224 */ /* 0x000fe400078e0003 */
[----:B--2---:R-:W-:Y:S02]  /*3a320*/  IMAD.MOV.U32 R136, RZ, RZ, R131 ;  /* 0x000000ffff887224 */ /* 0x004fe400078e0083 */
[----:B------:R-:W4:Y:S01]  /*3a330*/  LDL.LU R131, [R1+0x4868] ;  /* 0x0048680001837983 */ /* 0x000f220000300800 */
[----:B---3--:R-:W-:-:S15]  /*3a340*/  HMMA.1688.F32.TF32 R144, R244, R36, R144 ;  /* 0x00000024f490723c */ /* 0x008fde0000081090 */
        /* <DEDUP_REMOVED lines=28> */
[----:B------:R-:W-:-:S03]  /*3a510*/  IMAD.MOV.U32 R137, RZ, RZ, R252 ;  /* 0x000000ffff897224 */ /* 0x000fc600078e00fc */
[----:B------:R-:W-:Y:S04]  /*3a520*/  STL.64 [R1+0x1980], R156 ;  /* 0x0019809c01007387 */ /* 0x000fe80000100a00 */
[----:B------:R-:W-:Y:S04]  /*3a530*/  STL.64 [R1+0x1988], R158 ;  /* 0x0019889e01007387 */ /* 0x000fe80000100a00 */
[----:B------:R-:W-:Y:S04]  /*3a540*/  STL.64 [R1+0x1960], R152 ;  /* 0x0019609801007387 */ /* 0x000fe80000100a00 */
[----:B------:R-:W-:Y:S04]  /*3a550*/  STL.64 [R1+0x1968], R154 ;  /* 0x0019689a01007387 */ /* 0x000fe80000100a00 */
[----:B------:R-:W-:Y:S04]  /*3a560*/  STL.64 [R1+0x1940], R148 ;  /* 0x0019409401007387 */ /* 0x000fe80000100a00 */
[----:B------:R-:W-:Y:S01]  /*3a570*/  STL.64 [R1+0x1948], R150 ;  /* 0x0019489601007387 */ /* 0x000fe20000100a00 */
[----:B----4-:R-:W-:Y:S08]  /*3a580*/  HMMA.1688.F32.TF32 R140, R240, R130, R140 ;  /* 0x00000082f08c723c */ /* 0x010ff0000008108c */
[----:B--2---:R-:W-:-:S15]  /*3a590*/  HMMA.1688.F32.TF32 R144, R244, R60, R144 ;  /* 0x0000003cf490723c */ /* 0x004fde0000081090 */
[----:B------:R-:W-:-:S04]  /*3a5a0*/  NOP ;  /* 0x0000000000007918 */ /* 0x000fc80000000000 */
[----:B------:R-:W-:Y:S04]  /*3a5b0*/  STL.64 [R1+0x1910], R144 ;  /* 0x0019109001007387 */ /* 0x000fe80000100a00 */
[----:B------:R-:W-:Y:S04]  /*3a5c0*/  STL.64 [R1+0x1918], R146 ;  /* 0x0019189201007387 */ /* 0x000fe80000100a00 */
[----:B------:R-:W-:Y:S04]  /*3a5d0*/  STL.64 [R1+0x18f0], R140 ;  /* 0x0018f08c01007387 */ /* 0x000fe80000100a00 */
[----:B------:R1:W-:Y:S02]  /*3a5e0*/  STL.64 [R1+0x18f8], R142 ;  /* 0x0018f88e01007387 */ /* 0x0003e40000100a00 */
[C---:B-1----:R-:W-:Y:S08]  /*3a5f0*/  HMMA.1688.F32.TF32 R140, R240.reuse, R126, R136 ;  /* 0x0000007ef08c723c */ /* 0x042ff00000081088 */
[C---:B------:R-:W-:Y:S08]  /*3a600*/  HMMA.1688.F32.TF32 R136, R240.reuse, R122, R132 ;  /* 0x0000007af088723c */ /* 0x040ff00000081084 */
[----:B------:R-:W-:Y:S03]  /*3a610*/  HMMA.1688.F32.TF32 R132, R240, R118, R248 ;  /* 0x00000076f084723c */ /* 0x000fe600000810f8 */
[----:B------:R-:W-:Y:S01]  /*3a620*/  STL.64 [R1+0x18d0], R140 ;  /* 0x0018d08c01007387 */ /* 0x000fe20000100a00 */
[----:B------:R-:W-:-:S03]  /*3a630*/  IMAD.MOV.U32 R248, RZ, RZ, R111 ;  /* 0x000000fffff87224 */ /* 0x000fc600078e006f */
[----:B------:R-:W-:Y:S04]  /*3a640*/  STL.64 [R1+0x18d8], R142 ;  /* 0x0018d88e01007387 */ /* 0x000fe80000100a00 */
[----:B------:R1:W-:Y:S01]  /*3a650*/  STL.64 [R1+0x18b0], R136 ;  /* 0x0018b08801007387 */ /* 0x0003e20000100a00 */
[----:B------:R-:W-:-:S03]  /*3a660*/  IMAD.MOV.U32 R249, RZ, RZ, R110 ;  /* 0x000000fffff97224 */ /* 0x000fc600078e006e */
[----:B------:R2:W-:Y:S01]  /*3a670*/  STL.64 [R1+0x18b8], R138 ;  /* 0x0018b88a01007387 */ /* 0x0005e20000100a00 */
[----:B------:R-:W-:-:S03]  /*3a680*/  IMAD.MOV.U32 R250, RZ, RZ, R86 ;  /* 0x000000fffffa7224 */ /* 0x000fc600078e0056 */
[----:B------:R-:W3:Y:S01]  /*3a690*/  LDL.LU R111, [R1+0x4864] ;  /* 0x00486400016f7983 */ /* 0x000ee20000300800 */
[----:B------:R-:W-:-:S03]  /*3a6a0*/  IMAD.MOV.U32 R251, RZ, RZ, R87 ;  /* 0x000000fffffb7224 */ /* 0x000fc600078e0057 */
[----:B------:R4:W-:Y:S01]  /*3a6b0*/  STL.64 [R1+0x1890], R132 ;  /* 0x0018908401007387 */ /* 0x0009e20000100a00 */
[----:B-1----:R-:W-:-:S03]  /*3a6c0*/  IMAD.MOV.U32 R136, RZ, RZ, R90 ;  /* 0x000000ffff887224 */ /* 0x002fc600078e005a */
[----:B------:R1:W-:Y:S01]  /*3a6d0*/  STL.64 [R1+0x1898], R134 ;  /* 0x0018988601007387 */ /* 0x0003e20000100a00 */
[----:B------:R-:W-:-:S03]  /*3a6e0*/  IMAD.MOV.U32 R137, RZ, RZ, R91 ;  /* 0x000000ffff897224 */ /* 0x000fc600078e005b */
[----:B------:R-:W3:Y:S01]  /*3a6f0*/  LDL.LU R110, [R1+0x4860] ;  /* 0x00486000016e7983 */ /* 0x000ee20000300800 */
[----:B--2---:R-:W-:-:S03]  /*3a700*/  IMAD.MOV.U32 R138, RZ, RZ, R115 ;  /* 0x000000ffff8a7224 */ /* 0x004fc600078e0073 */
[----:B------:R-:W2:Y:S01]  /*3a710*/  LDL.LU R86, [R1+0x485c] ;  /* 0x00485c0001567983 */ /* 0x000ea20000300800 */
[----:B------:R-:W-:-:S03]  /*3a720*/  IMAD.MOV.U32 R139, RZ, RZ, R114 ;  /* 0x000000ffff8b7224 */ /* 0x000fc600078e0072 */
        /* <DEDUP_REMOVED lines=8> */
[----:B------:R-:W2:Y:S04]  /*3a7b0*/  LDL.LU R114, [R1+0x4848] ;  /* 0x0048480001727983 */ /* 0x000ea80000300800 */
[----:B------:R-:W2:Y:S04]  /*3a7c0*/  LDL.LU R107, [R1+0x4844] ;  /* 0x00484400016b7983 */ /* 0x000ea80000300800 */
[----:B------:R-:W2:Y:S04]  /*3a7d0*/  LDL.LU R106, [R1+0x4840] ;  /* 0x00484000016a7983 */ /* 0x000ea80000300800 */
[----:B------:R-:W2:Y:S04]  /*3a7e0*/  LDL.LU R103, [R1+0x483c] ;  /* 0x00483c0001677983 */ /* 0x000ea80000300800 */
[----:B------:R-:W3:Y:S04]  /*3a7f0*/  LDL.LU R102, [R1+0x4838] ;  /* 0x0048380001667983 */ /* 0x000ee80000300800 */
[----:B------:R-:W4:Y:S04]  /*3a800*/  LDL.LU R172, [R1+0xd50] ;  /* 0x000d500001ac7983 */ /* 0x000f280000300800 */
[----:B------:R-:W4:Y:S04]  /*3a810*/  LDL.LU R173, [R1+0xd54] ;  /* 0x000d540001ad7983 */ /* 0x000f280000300800 */
[----:B------:R-:W4:Y:S04]  /*3a820*/  LDL.LU R174, [R1+0xd58] ;  /* 0x000d580001ae7983 */ /* 0x000f280000300800 */
[----:B------:R-:W4:Y:S01]  /*3a830*/  LDL.LU R175, [R1+0xd5c] ;  /* 0x000d5c0001af7983 */ /* 0x000f220000300800 */
[----:B------:R-:W-:-:S03]  /*3a840*/  IMAD.MOV.U32 R144, RZ, RZ, R99 ;  /* 0x000000ffff907224 */ /* 0x000fc600078e0063 */
[----:B------:R-:W4:Y:S01]  /*3a850*/  LDL.LU R168, [R1+0xcc0] ;  /* 0x000cc00001a87983 */ /* 0x000f220000300800 */
[----:B------:R-:W-:-:S03]  /*3a860*/  IMAD.MOV.U32 R145, RZ, RZ, R98 ;  /* 0x000000ffff917224 */ /* 0x000fc600078e0062 */
[----:B------:R-:W4:Y:S04]  /*3a870*/  LDL.LU R169, [R1+0xcc4] ;  /* 0x000cc40001a97983 */ /* 0x000f280000300800 */
[----:B------:R-:W4:Y:S04]  /*3a880*/  LDL.LU R170, [R1+0xcc8] ;  /* 0x000cc80001aa7983 */ /* 0x000f280000300800 */
[----:B------:R-:W4:Y:S04]  /*3a890*/  LDL.LU R171, [R1+0xccc] ;  /* 0x000ccc0001ab7983 */ /* 0x000f280000300800 */
[----:B------:R-:W4:Y:S04]  /*3a8a0*/  LDL.LU R99, [R1+0x4834] ;  /* 0x0048340001637983 */ /* 0x000f280000300800 */
[----:B------:R-:W4:Y:S01]  /*3a8b0*/  LDL.LU R98, [R1+0x4830] ;  /* 0x0048300001627983 */ /* 0x000f220000300800 */
[----:B------:R-:W-:-:S02]  /*3a8c0*/  IMAD.MOV.U32 R146, RZ, RZ, R94 ;  /* 0x000000ffff927224 */ /* 0x000fc400078e005e */
[----:B------:R-:W-:Y:S01]  /*3a8d0*/  IMAD.MOV.U32 R147, RZ, RZ, R95 ;  /* 0x000000ffff937224 */ /* 0x000fe200078e005f */
[----:B------:R-:W4:Y:S04]  /*3a8e0*/  LDL.LU R94, [R1+0x482c] ;  /* 0x00482c00015e7983 */ /* 0x000f280000300800 */
        /* <DEDUP_REMOVED lines=8> */
[----:B------:R-:W4:Y:S01]  /*3a970*/  LDL.LU R163, [R1+0xadc] ;  /* 0x000adc0001a37983 */ /* 0x000f220000300800 */
[----:B--2---:R-:W-:-:S02]  /*3a980*/  IMAD.MOV.U32 R159, RZ, RZ, R103 ;  /* 0x000000ffff9f7224 */ /* 0x004fc400078e0067 */
[----:B---3--:R-:W-:Y:S02]  /*3a990*/  IMAD.MOV.U32 R158, RZ, RZ, R102 ;  /* 0x000000ffff9e7224 */ /* 0x008fe400078e0066 */
[----:B----4-:R-:W-:Y:S02]  /*3a9a0*/  IMAD.MOV.U32 R157, RZ, RZ, R99 ;  /* 0x000000ffff9d7224 */ /* 0x010fe400078e0063 */
[----:B------:R-:W-:Y:S02]  /*3a9b0*/  IMAD.MOV.U32 R156, RZ, RZ, R98 ;  /* 0x000000ffff9c7224 */ /* 0x000fe400078e0062 */
[----:B------:R-:W2:Y:S04]  /*3a9c0*/  LDL.LU R98, [R1+0x4824] ;  /* 0x0048240001627983 */ /* 0x000ea80000300800 */
[----:B------:R-:W2:Y:S04]  /*3a9d0*/  LDL.LU R99, [R1+0x4820] ;  /* 0x0048200001637983 */ /* 0x000ea80000300800 */
[----:B------:R-:W3:Y:S04]  /*3a9e0*/  LDL.LU R102, [R1+0x481c] ;  /* 0x00481c0001667983 */ /* 0x000ee80000300800 */
[----:B------:R-:W3:Y:S01]  /*3a9f0*/  LDL.LU R103, [R1+0x4818] ;  /* 0x0048180001677983 */ /* 0x000ee20000300800 */
[----:B------:R-:W-:-:S02]  /*3aa00*/  IMAD.MOV.U32 R152, RZ, RZ, R106 ;  /* 0x000000ffff987224 */ /* 0x000fc400078e006a */
[----:B------:R-:W-:Y:S01]  /*3aa10*/  IMAD.MOV.U32 R153, RZ, RZ, R107 ;  /* 0x000000ffff997224 */ /* 0x000fe200078e006b */
[----:B------:R-:W4:Y:S01]  /*3aa20*/  LDL.LU R106, [R1+0x4814] ;  /* 0x00481400016a7983 */ /* 0x000f220000300800 */
[----:B------:R-:W-:Y:S02]  /*3aa30*/  IMAD.MOV.U32 R154, RZ, RZ, R114 ;  /* 0x000000ffff9a7224 */ /* 0x000fe400078e0072 */
[----:B------:R-:W-:Y:S01]  /*3aa40*/  IMAD.MOV.U32 R155, RZ, RZ, R115 ;  /* 0x000000ffff9b7224 */ /* 0x000fe200078e0073 */
[----:B------:R-:W4:Y:S01]  /*3aa50*/  LDL.LU R107, [R1+0x4810] ;  /* 0x00481000016b7983 */ /* 0x000f220000300800 */
[----:B------:R-:W-:-:S03]  /*3aa60*/  IMAD.MOV.U32 R148, RZ, RZ, R110 ;  /* 0x000000ffff947224 */ /* 0x000fc600078e006e */
[----:B------:R-:W4:Y:S01]  /*3aa70*/  LDL.LU R114, [R1+0x480c] ;  /* 0x00480c0001727983 */ /* 0x000f220000300800 */
[----:B------:R-:W-:-:S03]  /*3aa80*/  IMAD.MOV.U32 R149, RZ, RZ, R111 ;  /* 0x000000ffff957224 */ /* 0x000fc600078e006f */
[----:B------:R-:W4:Y:S04]  /*3aa90*/  LDL.LU R115, [R1+0x4808] ;  /* 0x0048080001737983 */ /* 0x000f280000300800 */
[----:B------:R-:W4:Y:S04]  /*3aaa0*/  LDL.LU R110, [R1+0x4804] ;  /* 0x00480400016e7983 */ /* 0x000f280000300800 */
[----:B------:R-:W4:Y:S01]  /*3aab0*/  LDL.LU R111, [R1+0x4800] ;  /* 0x00480000016f7983 */ /* 0x000f220000300800 */
[----:B------:R-:W-:Y:S02]  /*3aac0*/  IMAD.MOV.U32 R150, RZ, RZ, R129 ;  /* 0x000000ffff967224 */ /* 0x000fe400078e0081 */
[----:B------:R-:W-:Y:S01]  /*3aad0*/  IMAD.MOV.U32 R151, RZ, RZ, R128 ;  /* 0x000000ffff977224 */ /* 0x000fe200078e0080 */
[----:B------:R-:W-:Y:S01]  /*3aae0*/  HMMA.1688.F32.TF32 R188, R244, R12, R188 ;  /* 0x0000000cf4bc723c */ /* 0x000fe200000810bc */
[----:B------:R-:W-:-:S02]  /*3aaf0*/  IMAD.MOV.U32 R132, RZ, RZ, R125 ;  /* 0x000000ffff847224 */ /* 0x000fc400078e007d */
[----:B------:R-:W-:Y:S02]  /*3ab00*/  IMAD.MOV.U32 R133, RZ, RZ, R124 ;  /* 0x000000ffff857224 */ /* 0x000fe400078e007c */
[----:B-1----:R-:W-:Y:S02]  /*3ab10*/  IMAD.MOV.U32 R134, RZ, RZ, R121 ;  /* 0x000000ffff867224 */ /* 0x002fe400078e0079 */
[----:B------:R-:W-:Y:S01]  /*3ab20*/  IMAD.MOV.U32 R135, RZ, RZ, R120 ;  /* 0x000000ffff877224 */ /* 0x000fe200078e0078 */
[----:B------:R-:W-:Y:S01]  /*3ab30*/  HMMA.1688.F32.TF32 R184, R244, R52, R184 ;  /* 0x00000034f4b8723c */ /* 0x000fe200000810b8 */
[----:B------:R-:W-:Y:S02]  /*3ab40*/  IMAD.MOV.U32 R180, RZ, RZ, R15 ;  /* 0x000000ffffb47224 */ /* 0x000fe400078e000f */
[----:B------:R-:W-:Y:S02]  /*3ab50*/  IMAD.MOV.U32 R196, RZ, RZ, R31 ;  /* 0x000000ffffc47224 */ /* 0x000fe400078e001f */
[----:B------:R-:W-:-:S02]  /*3ab60*/  IMAD.MOV.U32 R197, RZ, RZ, R30 ;  /* 0x000000ffffc57224 */ /* 0x000fc400078e001e */
[----:B------:R-:W-:Y:S02]  /*3ab70*/  IMAD.MOV.U32 R198, RZ, RZ, R19 ;  /* 0x000000ffffc67224 */ /* 0x000fe400078e0013 */
[----:B------:R-:W-:Y:S02]  /*3ab80*/  IMAD.MOV.U32 R199, RZ, RZ, R18 ;  /* 0x000000ffffc77224 */ /* 0x000fe400078e0012 */
[----:B------:R-:W-:Y:S02]  /*3ab90*/  IMAD.MOV.U32 R200, RZ, RZ, R59 ;  /* 0x000000ffffc87224 */ /* 0x000fe400078e003b */
[----:B------:R-:W-:Y:S02]  /*3aba0*/  IMAD.MOV.U32 R201, RZ, RZ, R58 ;  /* 0x000000ffffc97224 */ /* 0x000fe400078e003a */
[----:B------:R-:W-:Y:S02]  /*3abb0*/  IMAD.MOV.U32 R202, RZ, RZ, R35 ;  /* 0x000000ffffca7224 */ /* 0x000fe400078e0023 */
[----:B------:R-:W-:-:S02]  /*3abc0*/  IMAD.MOV.U32 R203, RZ, RZ, R34 ;  /* 0x000000ffffcb7224 */ /* 0x000fc400078e0022 */
[----:B------:R-:W-:Y:S02]  /*3abd0*/  IMAD.MOV.U32 R192, RZ, RZ, R38 ;  /* 0x000000ffffc07224 */ /* 0x000fe400078e0026 */
[----:B------:R-:W-:Y:S02]  /*3abe0*/  IMAD.MOV.U32 R193, RZ, RZ, R39 ;  /* 0x000000ffffc17224 */ /* 0x000fe400078e0027 */
[----:B------:R-:W-:Y:S02]  /*3abf0*/  IMAD.MOV.U32 R194, RZ, RZ, R42 ;  /* 0x000000ffffc27224 */ /* 0x000fe400078e002a */
[----:B------:R-:W-:Y:S01]  /*3ac00*/  IMAD.MOV.U32 R195, RZ, RZ, R43 ;  /* 0x000000ffffc37224 */ /* 0x000fe200078e002b */
[----:B------:R-:W-:Y:S01]  /*3ac10*/  LOP3.LUT R41, R0, 0x20, RZ, 0x3c, !PT ;  /* 0x0000002000297812 */ /* 0x000fe200078e3cff */
[----:B------:R-:W-:Y:S01]  /*3ac20*/  IMAD.MOV.U32 R181, RZ, RZ, R14 ;  /* 0x000000ffffb57224 */ /* 0x000fe200078e000e */
[----:B------:R-:W-:Y:S01]  /*3ac30*/  LDS R244, [R0+UR13+0x22080] ;  /* 0x0220800d00f47984 */ /* 0x000fe20008000800 */
[----:B------:R-:W-:-:S02]  /*3ac40*/  IMAD.MOV.U32 R182, RZ, RZ, R55 ;  /* 0x000000ffffb67224 */ /* 0x000fc400078e0037 */
[----:B------:R-:W-:Y:S01]  /*3ac50*/  IMAD.MOV.U32 R81, RZ, RZ, R184 ;  /* 0x000000ffff517224 */ /* 0x000fe200078e00b8 */
[----:B------:R-:W-:Y:S01]  /*3ac60*/  LDS R246, [R0+UR13+0x23080] ;  /* 0x0230800d00f67984 */ /* 0x000fe20008000800 */
[----:B------:R-:W-:Y:S02]  /*3ac70*/  IMAD.MOV.U32 R183, RZ, RZ, R54 ;  /* 0x000000ffffb77224 */ /* 0x000fe400078e0036 */
[----:B------:R-:W-:Y:S01]  /*3ac80*/  IMAD.MOV.U32 R85, RZ, RZ, R185 ;  /* 0x000000ffff557224 */ /* 0x000fe200078e00b9 */
[----:B------:R-:W-:Y:S01]  /*3ac90*/  LDS R245, [R41+UR13+0x22080] ;  /* 0x0220800d29f57984 */ /* 0x000fe20008000800 */
[----:B------:R-:W-:Y:S02]  /*3aca0*/  IMAD.MOV.U32 R184, RZ, RZ, R10 ;  /* 0x000000ffffb87224 */ /* 0x000fe400078e000a */
[----:B------:R-:W-:Y:S01]  /*3acb0*/  IMAD.MOV.U32 R84, RZ, RZ, R186 ;  /* 0x000000ffff547224 */ /* 0x000fe200078e00ba */
[----:B------:R-:W1:Y:S01]  /*3acc0*/  LDS R247, [R41+UR13+0x23080] ;  /* 0x0230800d29f77984 */ /* 0x000e620008000800 */
[----:B------:R-:W-:-:S02]  /*3acd0*/  IMAD.MOV.U32 R185, RZ, RZ, R11 ;  /* 0x000000ffffb97224 */ /* 0x000fc400078e000b */
[----:B------:R-:W-:Y:S02]  /*3ace0*/  IMAD.MOV.U32 R252, RZ, RZ, R187 ;  /* 0x000000fffffc7224 */ /* 0x000fe400078e00bb */
[----:B------:R-:W-:Y:S02]  /*3acf0*/  IMAD.MOV.U32 R186, RZ, RZ, R50 ;  /* 0x000000ffffba7224 */ /* 0x000fe400078e0032 */
[----:B------:R-:W-:Y:S01]  /*3ad00*/  IMAD.MOV.U32 R187, RZ, RZ, R51 ;  /* 0x000000ffffbb7224 */ /* 0x000fe200078e0033 */
[C---:B--2---:R-:W-:Y:S08]  /*3ad10*/  HMMA.1688.F32.TF32 R156, R240.reuse, R98, R156 ;  /* 0x00000062f09c723c */ /* 0x044ff0000008109c */
[----:B---3--:R-:W-:Y:S11]  /*3ad20*/  HMMA.1688.F32.TF32 R160, R240, R102, R160 ;  /* 0x00000066f0a0723c */ /* 0x008ff600000810a0 */
        /* <DEDUP_REMOVED lines=25> */
[----:B------:R-:W2:Y:S04]  /*3aec0*/  LDL.LU R132, [R1+0x950] ;  /* 0x0009500001847983 */ /* 0x000ea80000300800 */
[----:B------:R-:W-:Y:S04]  /*3aed0*/  STL.64 [R1+0x1aa0], R140 ;  /* 0x001aa08c01007387 */ /* 0x000fe80000100a00 */
[----:B------:R-:W-:Y:S04]  /*3aee0*/  STL.64 [R1+0x1aa8], R142 ;  /* 0x001aa88e01007387 */ /* 0x000fe80000100a00 */
[----:B------:R3:W-:Y:S04]  /*3aef0*/  STL.64 [R1+0x1a70], R136 ;  /* 0x001a708801007387 */ /* 0x0007e80000100a00 */
[----:B------:R1:W-:Y:S01]  /*3af00*/  STL.64 [R1+0x1a78], R138 ;  /* 0x001a788a01007387 */ /* 0x0003e20000100a00 */
[C---:B----4-:R-:W-:Y:S03]  /*3af10*/  HMMA.1688.F32.TF32 R168, R240.reuse, R110, R168 ;  /* 0x0000006ef0a8723c */ /* 0x050fe600000810a8 */
[----:B------:R-:W2:Y:S04]  /*3af20*/  LDL.LU R133, [R1+0x954] ;  /* 0x0009540001857983 */ /* 0x000ea80000300800 */
[----:B------:R-:W2:Y:S04]  /*3af30*/  LDL.LU R134, [R1+0x958] ;  /* 0x0009580001867983 */ /* 0x000ea80000300800 */
[----:B------:R-:W2:Y:S01]  /*3af40*/  LDL.LU R135, [R1+0x95c] ;  /* 0x00095c0001877983 */ /* 0x000ea20000300800 */
[----:B------:R-:W-:Y:S03]  /*3af50*/  HMMA.1688.F32.TF32 R172, R240, R114, R172 ;  /* 0x00000072f0ac723c */ /* 0x000fe600000810ac */
[----:B---3--:R-:W3:Y:S04]  /*3af60*/  LDL.LU R136, [R1+0x9f0] ;  /* 0x0009f00001887983 */ /* 0x008ee80000300800 */
[----:B------:R-:W3:Y:S04]  /*3af70*/  LDL.LU R137, [R1+0x9f4] ;  /* 0x0009f40001897983 */ /* 0x000ee80000300800 */
[----:B-1----:R-:W3:Y:S04]  /*3af80*/  LDL.LU R138, [R1+0x9f8] ;  /* 0x0009f800018a7983 */ /* 0x002ee80000300800 */
[----:B------:R-:W3:Y:S04]  /*3af90*/  LDL.LU R139, [R1+0x9fc] ;  /* 0x0009fc00018b7983 */ /* 0x000ee80000300800 */
[----:B------:R-:W4:Y:S04]  /*3afa0*/  LDL.LU R140, [R1+0xae0] ;  /* 0x000ae000018c7983 */ /* 0x000f280000300800 */
[----:B------:R-:W4:Y:S04]  /*3afb0*/  LDL.LU R141, [R1+0xae4] ;  /* 0x000ae400018d7983 */ /* 0x000f280000300800 */
[----:B------:R-:W4:Y:S04]  /*3afc0*/  LDL.LU R142, [R1+0xae8] ;  /* 0x000ae800018e7983 */ /* 0x000f280000300800 */
[----:B------:R-:W4:Y:S04]  /*3afd0*/  LDL.LU R143, [R1+0xaec] ;  /* 0x000aec00018f7983 */ /* 0x000f280000300800 */
[----:B------:R-:W2:Y:S04]  /*3afe0*/  LDL.LU R148, [R1+0xcd0] ;  /* 0x000cd00001947983 */ /* 0x000ea80000300800 */
[----:B------:R-:W2:Y:S04]  /*3aff0*/  LDL.LU R149, [R1+0xcd4] ;  /* 0x000cd40001957983 */ /* 0x000ea80000300800 */
[----:B------:R-:W2:Y:S04]  /*3b000*/  LDL.LU R150, [R1+0xcd8] ;  /* 0x000cd80001967983 */ /* 0x000ea80000300800 */
[----:B------:R-:W2:Y:S04]  /*3b010*/  LDL.LU R151, [R1+0xcdc] ;  /* 0x000cdc0001977983 */ /* 0x000ea80000300800 */
[----:B------:R-:W2:Y:S04]  /*3b020*/  LDL.LU R152, [R1+0xd70] ;  /* 0x000d700001987983 */ /* 0x000ea80000300800 */
[----:B------:R-:W2:Y:S04]  /*3b030*/  LDL.LU R153, [R1+0xd74] ;  /* 0x000d740001997983 */ /* 0x000ea80000300800 */
[----:B------:R-:W2:Y:S04]  /*3b040*/  LDL.LU R154, [R1+0xd78] ;  /* 0x000d7800019a7983 */ /* 0x000ea80000300800 */
        /* <DEDUP_REMOVED lines=15> */
[----:B------:R-:W-:Y:S02]  /*3b140*/  IMAD.MOV.U32 R125, RZ, RZ, R174 ;  /* 0x000000ffff7d7224 */ /* 0x000fe400078e00ae */
[----:B------:R-:W-:Y:S01]  /*3b150*/  IMAD.MOV.U32 R173, RZ, RZ, R27 ;  /* 0x000000ffffad7224 */ /* 0x000fe200078e001b */
[----:B------:R-:W2:Y:S01]  /*3b160*/  LDL.LU R171, [R1+0x110c] ;  /* 0x00110c0001ab7983 */ /* 0x000ea20000300800 */
[----:B------:R-:W-:Y:S02]  /*3b170*/  IMAD.MOV.U32 R124, RZ, RZ, R175 ;  /* 0x000000ffff7c7224 */ /* 0x000fe400078e00af */
[----:B------:R-:W-:Y:S01]  /*3b180*/  IMAD.MOV.U32 R174, RZ, RZ, R46 ;  /* 0x000000ffffae7224 */ /* 0x000fe200078e002e */
[----:B------:R-:W2:Y:S01]  /*3b190*/  LDL.LU R26, [R1+0x47fc] ;  /* 0x0047fc00011a7983 */ /* 0x000ea20000300800 */
[----:B------:R-:W-:-:S03]  /*3b1a0*/  IMAD.MOV.U32 R175, RZ, RZ, R47 ;  /* 0x000000ffffaf7224 */ /* 0x000fc600078e002f */
[----:B------:R-:W3:Y:S04]  /*3b1b0*/  LDL.LU R27, [R1+0x47f8] ;  /* 0x0047f800011b7983 */ /* 0x000ee80000300800 */
        /* <DEDUP_REMOVED lines=10> */
[----:B------:R-:W-:-:S02]  /*3b260*/  IMAD.MOV.U32 R117, RZ, RZ, R188 ;  /* 0x000000ffff757224 */ /* 0x000fc400078e00bc */
[----:B------:R-:W-:Y:S02]  /*3b270*/  IMAD.MOV.U32 R116, RZ, RZ, R189 ;  /* 0x000000ffff747224 */ /* 0x000fe400078e00bd */
[----:B------:R-:W-:Y:S02]  /*3b280*/  IMAD.MOV.U32 R188, RZ, RZ, R23 ;  /* 0x000000ffffbc7224 */ /* 0x000fe400078e0017 */
[----:B------:R-:W-:Y:S01]  /*3b290*/  IMAD.MOV.U32 R113, RZ, RZ, R190 ;  /* 0x000000ffff717224 */ /* 0x000fe200078e00be */
[----:B------:R-:W4:Y:S01]  /*3b2a0*/  LDL.LU R23, [R1+0x47cc] ;  /* 0x0047cc0001177983 */ /* 0x000f220000300800 */
[----:B------:R-:W-:Y:S02]  /*3b2b0*/  IMAD.MOV.U32 R189, RZ, RZ, R22 ;  /* 0x000000ffffbd7224 */ /* 0x000fe400078e0016 */
[----:B------:R-:W-:Y:S01]  /*3b2c0*/  IMAD.MOV.U32 R112, RZ, RZ, R191 ;  /* 0x000000ffff707224 */ /* 0x000fe200078e00bf */
        /* <DEDUP_REMOVED lines=18> */
[----:B------:R-:W3:Y:S04]  /*3b3f0*/  LDL.LU R46, [R1+0x4798] ;  /* 0x00479800012e7983 */ /* 0x000ee80000300800 */
[----:B------:R-:W4:Y:S04]  /*3b400*/  LDL.LU R27, [R1+0x4794] ;  /* 0x00479400011b7983 */ /* 0x000f280000300800 */
[----:B------:R-:W4:Y:S01]  /*3b410*/  LDL.LU R26, [R1+0x4790] ;  /* 0x00479000011a7983 */ /* 0x000f220000300800 */
[----:B------:R-:W-:-:S02]  /*3b420*/  IMAD.MOV.U32 R215, RZ, RZ, R10 ;  /* 0x000000ffffd77224 */ /* 0x000fc400078e000a */
[----:B------:R-:W-:Y:S02]  /*3b430*/  IMAD.MOV.U32 R214, RZ, RZ, R11 ;  /* 0x000000ffffd67224 */ /* 0x000fe400078e000b */
[----:B------:R-:W-:Y:S02]  /*3b440*/  IMAD.MOV.U32 R213, RZ, RZ, R50 ;  /* 0x000000ffffd57224 */ /* 0x000fe400078e0032 */
[----:B------:R-:W-:Y:S02]  /*3b450*/  IMAD.MOV.U32 R212, RZ, RZ, R51 ;  /* 0x000000ffffd47224 */ /* 0x000fe400078e0033 */
[----:B------:R-:W4:Y:S04]  /*3b460*/  LDL.LU R51, [R1+0x478c] ;  /* 0x00478c0001337983 */ /* 0x000f280000300800 */
[----:B------:R-:W4:Y:S04]  /*3b470*/  LDL.LU R50, [R1+0x4788] ;  /* 0x0047880001327983 */ /* 0x000f280000300800 */
[----:B------:R-:W4:Y:S04]  /*3b480*/  LDL.LU R11, [R1+0x4784] ;  /* 0x00478400010b7983 */ /* 0x000f280000300800 */
[----:B------:R-:W4:Y:S01]  /*3b490*/  LDL.LU R10, [R1+0x4780] ;  /* 0x00478000010a7983 */ /* 0x000f220000300800 */
[----:B------:R-:W-:-:S02]  /*3b4a0*/  IMAD.MOV.U32 R218, RZ, RZ, R22 ;  /* 0x000000ffffda7224 */ /* 0x000fc400078e0016 */
[----:B------:R-:W-:Y:S02]  /*3b4b0*/  IMAD.MOV.U32 R217, RZ, RZ, R63 ;  /* 0x000000ffffd97224 */ /* 0x000fe400078e003f */
[----:B------:R-:W-:Y:S02]  /*3b4c0*/  IMAD.MOV.U32 R216, RZ, RZ, R62 ;  /* 0x000000ffffd87224 */ /* 0x000fe400078e003e */
[----:B------:R-:W4:Y:S01]  /*3b4d0*/  LDL.LU R62, [R1+0x477c] ;  /* 0x00477c00013e7983 */ /* 0x000f220000300800 */
[----:B------:R-:W-:-:S03]  /*3b4e0*/  IMAD.MOV.U32 R219, RZ, RZ, R23 ;  /* 0x000000ffffdb7224 */ /* 0x000fc600078e0017 */
[----:B------:R-:W4:Y:S04]  /*3b4f0*/  LDL.LU R63, [R1+0x4778] ;  /* 0x00477800013f7983 */ /* 0x000f280000300800 */
        /* <DEDUP_REMOVED lines=22> */
[----:B------:R-:W-:-:S15]  /*3b660*/  HMMA.1688.F32.TF32 R164, R240, R106, R164 ;  /* 0x0000006af0a4723c */ /* 0x000fde00000810a4 */
[----:B------:R-:W-:-:S04]  /*3b670*/  NOP ;  /* 0x0000000000007918 */ /* 0x000fc80000000000 */
[----:B------:R-:W-:Y:S02]  /*3b680*/  IMAD.MOV.U32 R9, RZ, RZ, R164 ;  /* 0x000000ffff097224 */ /* 0x000fe400078e00a4 */
[----:B------:R-:W-:Y:S02]  /*3b690*/  IMAD.MOV.U32 R8, RZ, RZ, R165 ;  /* 0x000000ffff087224 */ /* 0x000fe400078e00a5 */
[----:B------:R-:W-:Y:S02]  /*3b6a0*/  IMAD.MOV.U32 R5, RZ, RZ, R166 ;  /* 0x000000ffff057224 */ /* 0x000fe400078e00a6 */
[----:B------:R-:W-:Y:S02]  /*3b6b0*/  IMAD.MOV.U32 R4, RZ, RZ, R167 ;  /* 0x000000ffff047224 */ /* 0x000fe400078e00a7 */
[----:B--2---:R-:W-:Y:S02]  /*3b6c0*/  IMAD.MOV.U32 R231, RZ, RZ, R47 ;  /* 0x000000ffffe77224 */ /* 0x004fe400078e002f */
[----:B---3--:R-:W-:-:S02]  /*3b6d0*/  IMAD.MOV.U32 R230, RZ, RZ, R46 ;  /* 0x000000ffffe67224 */ /* 0x008fc400078e002e */
[----:B----4-:R-:W-:Y:S02]  /*3b6e0*/  IMAD.MOV.U32 R229, RZ, RZ, R27 ;  /* 0x000000ffffe57224 */ /* 0x010fe400078e001b */
[----:B------:R-:W-:Y:S02]  /*3b6f0*/  IMAD.MOV.U32 R228, RZ, RZ, R26 ;  /* 0x000000ffffe47224 */ /* 0x000fe400078e001a */
[----:B------:R-:W2:Y:S04]  /*3b700*/  LDL.LU R26, [R1+0x475c] ;  /* 0x00475c00011a7983 */ /* 0x000ea80000300800 */
[----:B------:R-:W2:Y:S04]  /*3b710*/  LDL.LU R27, [R1+0x4758] ;  /* 0x00475800011b7983 */ /* 0x000ea80000300800 */
[----:B------:R-:W3:Y:S04]  /*3b720*/  LDL.LU R46, [R1+0x4754] ;  /* 0x00475400012e7983 */ /* 0x000ee80000300800 */
[----:B------:R-:W3:Y:S01]  /*3b730*/  LDL.LU R47, [R1+0x4750] ;  /* 0x00475000012f7983 */ /* 0x000ee20000300800 */
[----:B------:R-:W-:-:S02]  /*3b740*/  IMAD.MOV.U32 R235, RZ, RZ, R51 ;  /* 0x000000ffffeb7224 */ /* 0x000fc400078e0033 */
[----:B------:R-:W-:Y:S02]  /*3b750*/  IMAD.MOV.U32 R234, RZ, RZ, R50 ;  /* 0x000000ffffea7224 */ /* 0x000fe400078e0032 */
[----:B------:R-:W-:Y:S02]  /*3b760*/  IMAD.MOV.U32 R233, RZ, RZ, R11 ;  /* 0x000000ffffe97224 */ /* 0x000fe400078e000b */
[----:B------:R-:W-:Y:S02]  /*3b770*/  IMAD.MOV.U32 R232, RZ, RZ, R10 ;  /* 0x000000ffffe87224 */ /* 0x000fe400078e000a */
        /* <DEDUP_REMOVED lines=36> */
[C---:B------:R-:W-:Y:S08]  /*3b9c0*/  HMMA.1688.F32.TF32 R184, R240.reuse, R30, R184 ;  /* 0x0000001ef0b8723c */ /* 0x040ff000000810b8 */
[C---:B------:R-:W-:Y:S08]  /*3b9d0*/  HMMA.1688.F32.TF32 R180, R240.reuse, R18, R180 ;  /* 0x00000012f0b4723c */ /* 0x040ff000000810b4 */
[C---:B------:R-:W-:Y:S08]  /*3b9e0*/  HMMA.1688.F32.TF32 R176, R240.reuse, R22, R176 ;  /* 0x00000016f0b0723c */ /* 0x040ff000000810b0 */
[----:B------:R-:W-:Y:S08]  /*3b9f0*/  HMMA.1688.F32.TF32 R172, R240, R62, R172 ;  /* 0x0000003ef0ac723c */ /* 0x000ff000000810ac */
[----:B------:R-:W-:Y:S08]  /*3ba00*/  HMMA.1688.F32.TF32 R168, R244, R130, R168 ;  /* 0x00000082f4a8723c */ /* 0x000ff000000810a8 */
[C---:B--2---:R-:W-:Y:S08]  /*3ba10*/  HMMA.1688.F32.TF32 R188, R240.reuse, R26, R188 ;  /* 0x0000001af0bc723c */ /* 0x044ff000000810bc */
[C---:B---3--:R-:W-:Y:S08]  /*3ba20*/  HMMA.1688.F32.TF32 R192, R240.reuse, R46, R192 ;  /* 0x0000002ef0c0723c */ /* 0x048ff000000810c0 */
[C---:B----4-:R-:W-:Y:S08]  /*3ba30*/  HMMA.1688.F32.TF32 R196, R240.reuse, R10, R196 ;  /* 0x0000000af0c4723c */ /* 0x050ff000000810c4 */
[C---:B------:R-:W-:Y:S08]  /*3ba40*/  HMMA.1688.F32.TF32 R200, R240.reuse, R50, R200 ;  /* 0x00000032f0c8723c */ /* 0x040ff000000810c8 */
[C---:B------:R-:W-:Y:S08]  /*3ba50*/  HMMA.1688.F32.TF32 R204, R240.reuse, R34, R204 ;  /* 0x00000022f0cc723c */ /* 0x040ff000000810cc */
[C---:B------:R-:W-:Y:S08]  /*3ba60*/  HMMA.1688.F32.TF32 R208, R240.reuse, R58, R208 ;  /* 0x0000003af0d0723c */ /* 0x040ff000000810d0 */
[C---:B------:R-:W-:Y:S08]  /*3ba70*/  HMMA.1688.F32.TF32 R212, R240.reuse, R54, R212 ;  /* 0x00000036f0d4723c */ /* 0x040ff000000810d4 */
[C---:B------:R-:W-:Y:S08]  /*3ba80*/  HMMA.1688.F32.TF32 R216, R240.reuse, R14, R216 ;  /* 0x0000000ef0d8723c */ /* 0x040ff000000810d8 */
[C---:B------:R-:W-:Y:S08]  /*3ba90*/  HMMA.1688.F32.TF32 R220, R240.reuse, R38, R220 ;  /* 0x00000026f0dc723c */ /* 0x040ff000000810dc */
[C---:B------:R-:W-:Y:S08]  /*3baa0*/  HMMA.1688.F32.TF32 R224, R240.reuse, R42, R224 ;  /* 0x0000002af0e0723c */ /* 0x040ff000000810e0 */
[C---:B------:R-:W-:Y:S08]  /*3bab0*/  HMMA.1688.F32.TF32 R228, R240.reuse, R6, R228 ;  /* 0x00000006f0e4723c */ /* 0x040ff000000810e4 */
[----:B------:R-:W-:Y:S01]  /*3bac0*/  HMMA.1688.F32.TF32 R232, R240, R66, R232 ;  /* 0x00000042f0e8723c */ /* 0x000fe200000810e8 */
[----:B------:R-:W-:Y:S04]  /*3bad0*/  LDS R240, [R0+UR13+0x22100] ;  /* 0x0221000d00f07984 */ /* 0x000fe80008000800 */
[----:B------:R-:W-:Y:S04]  /*3bae0*/  LDS R242, [R0+UR13+0x23100] ;  /* 0x0231000d00f27984 */ /* 0x000fe80008000800 */
[----:B------:R-:W-:Y:S04]  /*3baf0*/  LDS R241, [R41+UR13+0x22100] ;  /* 0x0221000d29f17984 */ /* 0x000fe80008000800 */
[----:B------:R-:W1:Y:S06]  /*3bb00*/  LDS R243, [R41+UR13+0x23100] ;  /* 0x0231000d29f37984 */ /* 0x000e6c0008000800 */
        /* <DEDUP_REMOVED lines=33> */
[----:B------:R2:W-:Y:S02]  /*3bd20*/  STL.64 [R1+0x1848], R170 ;  /* 0x001848aa01007387 */ /* 0x0005e40000100a00 */
[C---:B--2---:R-:W-:Y:S08]  /*3bd30*/  HMMA.1688.F32.TF32 R168, R244.reuse, R126, R164 ;  /* 0x0000007ef4a8723c */ /* 0x044ff000000810a4 */
        /* <DEDUP_REMOVED lines=25> */
[----:B--2---:R-:W1:Y:S04]  /*3bed0*/  LDL.LU R140, [R1+0x10e0] ;  /* 0x0010e000018c7983 */ /* 0x004e680000300800 */
[----:B------:R-:W-:Y:S04]  /*3bee0*/  STL.64 [R1+0x17b0], R136 ;  /* 0x0017b08801007387 */ /* 0x000fe80000100a00 */
[----:B------:R-:W-:Y:S04]  /*3bef0*/  STL.64 [R1+0x17b8], R138 ;  /* 0x0017b88a01007387 */ /* 0x000fe80000100a00 */
[----:B------:R2:W-:Y:S04]  /*3bf00*/  STL.64 [R1+0x17a0], R132 ;  /* 0x0017a08401007387 */ /* 0x0005e80000100a00 */
[----:B------:R4:W-:Y:S04]  /*3bf10*/  STL.64 [R1+0x17a8], R134 ;  /* 0x0017a88601007387 */ /* 0x0009e80000100a00 */
[----:B------:R-:W1:Y:S04]  /*3bf20*/  LDL.LU R141, [R1+0x10e4] ;  /* 0x0010e400018d7983 */ /* 0x000e680000300800 */
[----:B---3--:R-:W1:Y:S04]  /*3bf30*/  LDL.LU R142, [R1+0x10e8] ;  /* 0x0010e800018e7983 */ /* 0x008e680000300800 */
[----:B------:R-:W1:Y:S04]  /*3bf40*/  LDL.LU R143, [R1+0x10ec] ;  /* 0x0010ec00018f7983 */ /* 0x000e680000300800 */
[----:B------:R-:W3:Y:S04]  /*3bf50*/  LDL.LU R144, [R1+0x5c0] ;  /* 0x0005c00001907983 */ /* 0x000ee80000300800 */
[----:B------:R-:W3:Y:S04]  /*3bf60*/  LDL.LU R145, [R1+0x5c4] ;  /* 0x0005c40001917983 */ /* 0x000ee80000300800 */
[----:B------:R-:W3:Y:S04]  /*3bf70*/  LDL.LU R146, [R1+0x5c8] ;  /* 0x0005c80001927983 */ /* 0x000ee80000300800 */
[----:B------:R-:W3:Y:S04]  /*3bf80*/  LDL.LU R147, [R1+0x5cc] ;  /* 0x0005cc0001937983 */ /* 0x000ee80000300800 */
[----:B------:R-:W2:Y:S04]  /*3bf90*/  LDL.LU R148, [R1+0x5d0] ;  /* 0x0005d00001947983 */ /* 0x000ea80000300800 */
[----:B------:R-:W2:Y:S04]  /*3bfa0*/  LDL.LU R149, [R1+0x5d4] ;  /* 0x0005d40001957983 */ /* 0x000ea80000300800 */
[----:B------:R-:W2:Y:S04]  /*3bfb0*/  LDL.LU R150, [R1+0x5d8] ;  /* 0x0005d80001967983 */ /* 0x000ea80000300800 */
[----:B------:R-:W2:Y:S04]  /*3bfc0*/  LDL.LU R151, [R1+0x5dc] ;  /* 0x0005dc0001977983 */ /* 0x000ea80000300800 */
[----:B------:R-:W2:Y:S04]  /*3bfd0*/  LDL.LU R156, [R1+0x5f0] ;  /* 0x0005f000019c7983 */ /* 0x000ea80000300800 */
[----:B------:R-:W2:Y:S04]  /*3bfe0*/  LDL.LU R157, [R1+0x5f4] ;  /* 0x0005f400019d7983 */ /* 0x000ea80000300800 */
[----:B------:R-:W3:Y:S04]  /*3bff0*/  LDL.LU R158, [R1+0x5f8] ;  /* 0x0005f800019e7983 */ /* 0x000ee80000300800 */
        /* <DEDUP_REMOVED lines=73> */
[----:B--2---:R-:W2:Y:S04]  /*3c490*/  LDL.LU R132, [R1+0xfd0] ;  /* 0x000fd00001847983 */ /* 0x004ea80000300800 */
[----:B------:R-:W2:Y:S04]  /*3c4a0*/  LDL.LU R133, [R1+0xfd4] ;  /* 0x000fd40001857983 */ /* 0x000ea80000300800 */
[----:B----4-:R-:W2:Y:S04]  /*3c4b0*/  LDL.LU R134, [R1+0xfd8] ;  /* 0x000fd80001867983 */ /* 0x010ea80000300800 */
[----:B------:R-:W2:Y:S04]  /*3c4c0*/  LDL.LU R135, [R1+0xfdc] ;  /* 0x000fdc0001877983 */ /* 0x000ea80000300800 */
[----:B------:R-:W4:Y:S04]  /*3c4d0*/  LDL.LU R136, [R1+0x1040] ;  /* 0x0010400001887983 */ /* 0x000f280000300800 */
[----:B------:R-:W4:Y:S04]  /*3c4e0*/  LDL.LU R137, [R1+0x1044] ;  /* 0x0010440001897983 */ /* 0x000f280000300800 */
[----:B------:R-:W4:Y:S04]  /*3c4f0*/  LDL.LU R138, [R1+0x1048] ;  /* 0x00104800018a7983 */ /* 0x000f280000300800 */
[----:B------:R-:W4:Y:S04]  /*3c500*/  LDL.LU R139, [R1+0x104c] ;  /* 0x00104c00018b7983 */ /* 0x000f280000300800 */
[----:B------:R-:W2:Y:S04]  /*3c510*/  LDL.LU R248, [R1+0xe60] ;  /* 0x000e600001f87983 */ /* 0x000ea80000300800 */
[----:B------:R-:W2:Y:S04]  /*3c520*/  LDL.LU R249, [R1+0xe64] ;  /* 0x000e640001f97983 */ /* 0x000ea80000300800 */
[----:B------:R-:W2:Y:S04]  /*3c530*/  LDL.LU R250, [R1+0xe68] ;  /* 0x000e680001fa7983 */ /* 0x000ea80000300800 */
[----:B------:R-:W2:Y:S01]  /*3c540*/  LDL.LU R251, [R1+0xe6c] ;  /* 0x000e6c0001fb7983 */ /* 0x000ea20000300800 */
[C---:B---3--:R-:W-:Y:S08]  /*3c550*/  HMMA.1688.F32.TF32 R164, R244.reuse, R46, R164 ;  /* 0x0000002ef4a4723c */ /* 0x048ff000000810a4 */
        /* <DEDUP_REMOVED lines=12> */
[C---:B------:R-:W-:Y:S11]  /*3c620*/  HMMA.1688.F32.TF32 R216, R244.reuse, R78, R216 ;  /* 0x0000004ef4d8723c */ /* 0x040ff600000810d8 */
[----:B------:R-:W-:Y:S04]  /*3c630*/  STL.64 [R1+0x1790], R224 ;  /* 0x001790e001007387 */ /* 0x000fe80000100a00 */
[----:B------:R-:W-:Y:S01]  /*3c640*/  STL.64 [R1+0x1798], R226 ;  /* 0x001798e201007387 */ /* 0x000fe20000100a00 */
[C---:B------:R-:W-:Y:S03]  /*3c650*/  HMMA.1688.F32.TF32 R200, R244.reuse, R6, R200 ;  /* 0x00000006f4c8723c */ /* 0x040fe600000810c8 */
[----:B------:R-:W-:Y:S04]  /*3c660*/  STL.64 [R1+0x1780], R220 ;  /* 0x001780dc01007387 */ /* 0x000fe80000100a00 */
[----:B------:R-:W-:Y:S04]  /*3c670*/  STL.64 [R1+0x1788], R222 ;  /* 0x001788de01007387 */ /* 0x000fe80000100a00 */
[----:B------:R-:W-:Y:S01]  /*3c680*/  STL.64 [R1+0x1770], R216 ;  /* 0x001770d801007387 */ /* 0x000fe20000100a00 */
[C---:B------:R-:W-:Y:S03]  /*3c690*/  HMMA.1688.F32.TF32 R184, R244.reuse, R54, R184 ;  /* 0x00000036f4b8723c */ /* 0x040fe600000810b8 */
[----:B------:R-:W-:Y:S04]  /*3c6a0*/  STL.64 [R1+0x1778], R218 ;  /* 0x001778da01007387 */ /* 0x000fe80000100a00 */
[----:B------:R-:W-:Y:S04]  /*3c6b0*/  STL.64 [R1+0x1760], R212 ;  /* 0x001760d401007387 */ /* 0x000fe80000100a00 */
        /* <DEDUP_REMOVED lines=15> */
[----:B------:R-:W-:Y:S03]  /*3c7b0*/  HMMA.1688.F32.TF32 R144, R244, R62, R144 ;  /* 0x0000003ef490723c */ /* 0x000fe60000081090 */
[----:B------:R-:W-:Y:S04]  /*3c7c0*/  STL.64 [R1+0x1700], R188 ;  /* 0x001700bc01007387 */ /* 0x000fe80000100a00 */
[----:B------:R-:W-:Y:S01]  /*3c7d0*/  STL.64 [R1+0x1708], R190 ;  /* 0x001708be01007387 */ /* 0x000fe20000100a00 */
[C---:B-1----:R-:W-:Y:S03]  /*3c7e0*/  HMMA.1688.F32.TF32 R140, R240.reuse, R130, R140 ;  /* 0x00000082f08c723c */ /* 0x042fe6000008108c */
        /* <DEDUP_REMOVED lines=23> */
[C---:B--2---:R-:W-:Y:S03]  /*3c960*/  HMMA.1688.F32.TF32 R132, R240.reuse, R122, R132 ;  /* 0x0000007af084723c */ /* 0x044fe60000081084 */
[----:B------:R-:W-:Y:S04]  /*3c970*/  STL.64 [R1+0x1630], R140 ;  /* 0x0016308c01007387 */ /* 0x000fe80000100a00 */
[----:B------:R-:W-:Y:S04]  /*3c980*/  STL.64 [R1+0x1638], R142 ;  /* 0x0016388e01007387 */ /* 0x000fe80000100a00 */
[----:B------:R-:W-:Y:S04]  /*3c990*/  STL.64 [R1+0x46f8], R122 ;  /* 0x0046f87a01007387 */ /* 0x000fe80000100a00 */
[----:B------:R-:W-:Y:S04]  /*3c9a0*/  STL.64 [R1+0x1620], R136 ;  /* 0x0016208801007387 */ /* 0x000fe80000100a00 */
[----:B------:R-:W-:Y:S04]  /*3c9b0*/  STL.64 [R1+0x1628], R138 ;  /* 0x0016288a01007387 */ /* 0x000fe80000100a00 */
[----:B------:R1:W-:Y:S04]  /*3c9c0*/  STL.64 [R1+0x46f0], R120 ;  /* 0x0046f07801007387 */ /* 0x0003e80000100a00 */
[----:B------:R-:W-:Y:S04]  /*3c9d0*/  LDS R244, [R0+UR13+0x22180] ;  /* 0x0221800d00f47984 */ /* 0x000fe80008000800 */
[----:B------:R-:W-:Y:S01]  /*3c9e0*/  LDS R246, [R0+UR13+0x23180] ;  /* 0x0231800d00f67984 */ /* 0x000fe20008000800 */
[C---:B-1----:R-:W-:Y:S03]  /*3c9f0*/  HMMA.1688.F32.TF32 R120, R240.reuse, R118, R248 ;  /* 0x00000076f078723c */ /* 0x042fe600000810f8 */
[----:B------:R1:W-:Y:S04]  /*3ca00*/  STL.64 [R1+0x1610], R132 ;  /* 0x0016108401007387 */ /* 0x0003e80000100a00 */
[----:B------:R2:W-:Y:S04]  /*3ca10*/  STL.64 [R1+0x1618], R134 ;  /* 0x0016188601007387 */ /* 0x0005e80000100a00 */
[----:B------:R-:W3:Y:S04]  /*3ca20*/  LDL.LU R248, [R1+0x10c0] ;  /* 0x0010c00001f87983 */ /* 0x000ee80000300800 */
[----:B------:R-:W-:Y:S04]  /*3ca30*/  LDS R245, [R41+UR13+0x22180] ;  /* 0x0221800d29f57984 */ /* 0x000fe80008000800 */
[----:B------:R-:W3:Y:S04]  /*3ca40*/  LDS R247, [R41+UR13+0x23180] ;  /* 0x0231800d29f77984 */ /* 0x000ee80008000800 */
[----:B------:R4:W-:Y:S04]  /*3ca50*/  STL.64 [R1+0x1600], R120 ;  /* 0x0016007801007387 */ /* 0x0009e80000100a00 */
[----:B------:R1:W-:Y:S04]  /*3ca60*/  STL.64 [R1+0x1608], R122 ;  /* 0x0016087a01007387 */ /* 0x0003e80000100a00 */
[----:B------:R-:W3:Y:S04]  /*3ca70*/  LDL.LU R249, [R1+0x10c4] ;  /* 0x0010c40001f97983 */ /* 0x000ee80000300800 */
[----:B------:R-:W3:Y:S04]  /*3ca80*/  LDL.LU R250, [R1+0x10c8] ;  /* 0x0010c80001fa7983 */ /* 0x000ee80000300800 */
[----:B------:R-:W3:Y:S04]  /*3ca90*/  LDL.LU R251, [R1+0x10cc] ;  /* 0x0010cc0001fb7983 */ /* 0x000ee80000300800 */
[----:B-1----:R-:W3:Y:S04]  /*3caa0*/  LDL.LU R132, [R1+0x480] ;  /* 0x0004800001847983 */ /* 0x002ee80000300800 */
[----:B------:R-:W3:Y:S04]  /*3cab0*/  LDL.LU R133, [R1+0x484] ;  /* 0x0004840001857983 */ /* 0x000ee80000300800 */
[----:B--2---:R-:W3:Y:S04]  /*3cac0*/  LDL.LU R134, [R1+0x488] ;  /* 0x0004880001867983 */ /* 0x004ee80000300800 */
[----:B------:R-:W3:Y:S04]  /*3cad0*/  LDL.LU R135, [R1+0x48c] ;  /* 0x00048c0001877983 */ /* 0x000ee80000300800 */
[----:B------:R-:W2:Y:S04]  /*3cae0*/  LDL.LU R140, [R1+0x4a0] ;  /* 0x0004a000018c7983 */ /* 0x000ea80000300800 */
        /* <DEDUP_REMOVED lines=75> */
[----:B----4-:R-:W4:Y:S04]  /*3cfa0*/  LDL.LU R120, [R1+0xda0] ;  /* 0x000da00001787983 */ /* 0x010f280000300800 */
[----:B------:R-:W4:Y:S04]  /*3cfb0*/  LDL.LU R121, [R1+0xda4] ;  /* 0x000da40001797983 */ /* 0x000f280000300800 */
[----:B------:R-:W4:Y:S04]  /*3cfc0*/  LDL.LU R122, [R1+0xda8] ;  /* 0x000da800017a7983 */ /* 0x000f280000300800 */
[----:B------:R-:W4:Y:S04]  /*3cfd0*/  LDL.LU R123, [R1+0xdac] ;  /* 0x000dac00017b7983 */ /* 0x000f280000300800 */
        /* <DEDUP_REMOVED lines=28> */
[----:B------:R-:W-:Y:S04]  /*3d1a0*/  STL.64 [R1+0x46e8], R118 ;  /* 0x0046e87601007387 */ /* 0x000fe80000100a00 */
[----:B------:R4:W-:Y:S04]  /*3d1b0*/  STL.64 [R1+0x46e0], R116 ;  /* 0x0046e07401007387 */ /* 0x0009e80000100a00 */
[----:B------:R-:W-:Y:S04]  /*3d1c0*/  STL.64 [R1+0x46d8], R114 ;  /* 0x0046d87201007387 */ /* 0x000fe80000100a00 */
[----:B------:R2:W-:Y:S01]  /*3d1d0*/  STL.64 [R1+0x46d0], R112 ;  /* 0x0046d07001007387 */ /* 0x0005e20000100a00 */
[C---:B----4-:R-:W-:Y:S08]  /*3d1e0*/  HMMA.1688.F32.TF32 R116, R240.reuse, R114, R120 ;  /* 0x00000072f074723c */ /* 0x050ff00000081078 */
[C---:B--2---:R-:W-:Y:S08]  /*3d1f0*/  HMMA.1688.F32.TF32 R112, R240.reuse, R110, R236 ;  /* 0x0000006ef070723c */ /* 0x044ff000000810ec */
[C---:B---3--:R-:W-:Y:S03]  /*3d200*/  HMMA.1688.F32.TF32 R120, R240.reuse, R106, R232 ;  /* 0x0000006af078723c */ /* 0x048fe600000810e8 */
[----:B------:R-:W-:Y:S04]  /*3d210*/  STL.64 [R1+0x15f0], R116 ;  /* 0x0015f07401007387 */ /* 0x000fe80000100a00 */
[----:B------:R1:W-:Y:S04]  /*3d220*/  STL.64 [R1+0x15f8], R118 ;  /* 0x0015f87601007387 */ /* 0x0003e80000100a00 */
[----:B------:R-:W-:Y:S04]  /*3d230*/  STL.64 [R1+0x15e0], R112 ;  /* 0x0015e07001007387 */ /* 0x000fe80000100a00 */
[----:B------:R2:W-:Y:S01]  /*3d240*/  STL.64 [R1+0x15e8], R114 ;  /* 0x0015e87201007387 */ /* 0x0005e20000100a00 */
[C---:B-1----:R-:W-:Y:S08]  /*3d250*/  HMMA.1688.F32.TF32 R116, R240.reuse, R102, R228 ;  /* 0x00000066f074723c */ /* 0x042ff000000810e4 */
[C---:B--2---:R-:W-:Y:S01]  /*3d260*/  HMMA.1688.F32.TF32 R112, R240.reuse, R98, R224 ;  /* 0x00000062f070723c */ /* 0x044fe200000810e0 */
[----:B------:R-:W-:Y:S04]  /*3d270*/  STL.64 [R1+0x15d0], R120 ;  /* 0x0015d07801007387 */ /* 0x000fe80000100a00 */
[----:B------:R1:W-:Y:S06]  /*3d280*/  STL.64 [R1+0x15d8], R122 ;  /* 0x0015d87a01007387 */ /* 0x0003ec0000100a00 */
[----:B------:R-:W-:Y:S04]  /*3d290*/  STL.64 [R1+0x15c0], R116 ;  /* 0x0015c07401007387 */ /* 0x000fe80000100a00 */
[----:B------:R2:W-:Y:S01]  /*3d2a0*/  STL.64 [R1+0x15c8], R118 ;  /* 0x0015c87601007387 */ /* 0x0005e20000100a00 */
[C---:B-1----:R-:W-:Y:S03]  /*3d2b0*/  HMMA.1688.F32.TF32 R120, R240.reuse, R94, R220 ;  /* 0x0000005ef078723c */ /* 0x042fe600000810dc */
[----:B------:R-:W-:Y:S04]  /*3d2c0*/  STL.64 [R1+0x15b0], R112 ;  /* 0x0015b07001007387 */ /* 0x000fe80000100a00 */
[----:B------:R1:W-:Y:S01]  /*3d2d0*/  STL.64 [R1+0x15b8], R114 ;  /* 0x0015b87201007387 */ /* 0x0003e20000100a00 */
[C---:B--2---:R-:W-:Y:S08]  /*3d2e0*/  HMMA.1688.F32.TF32 R116, R240.reuse, R90, R216 ;  /* 0x0000005af074723c */ /* 0x044ff000000810d8 */
[C---:B-1----:R-:W-:Y:S03]  /*3d2f0*/  HMMA.1688.F32.TF32 R112, R240.reuse, R86, R212 ;  /* 0x00000056f070723c */ /* 0x042fe600000810d4 */
[----:B------:R-:W-:Y:S04]  /*3d300*/  STL.64 [R1+0x15a0], R120 ;  /* 0x0015a07801007387 */ /* 0x000fe80000100a00 */
[----:B------:R1:W-:Y:S04]  /*3d310*/  STL.64 [R1+0x15a8], R122 ;  /* 0x0015a87a01007387 */ /* 0x0003e80000100a00 */
        /* <DEDUP_REMOVED lines=59> */
[----:B--2---:R-:W-:Y:S03]  /*3d6d0*/  HMMA.1688.F32.TF32 R116, R240, R62, R132 ;  /* 0x0000003ef074723c */ /* 0x004fe60000081084 */
[----:B------:R-:W-:Y:S04]  /*3d6e0*/  LDS R240, [R0+UR13+0x22200] ;  /* 0x0222000d00f07984 */ /* 0x000fe80008000800 */
[----:B------:R-:W-:Y:S01]  /*3d6f0*/  LDS R242, [R0+UR13+0x23200] ;  /* 0x0232000d00f27984 */ /* 0x000fe20008000800 */
[C---:B-1----:R-:W-:Y:S03]  /*3d700*/  HMMA.1688.F32.TF32 R112, R244.reuse, R130, R248 ;  /* 0x00000082f470723c */ /* 0x042fe600000810f8 */
[----:B------:R-:W-:Y:S04]  /*3d710*/  STL.64 [R1+0x13e0], R120 ;  /* 0x0013e07801007387 */ /* 0x000fe80000100a00 */
[----:B------:R-:W-:Y:S04]  /*3d720*/  STL.64 [R1+0x13e8], R122 ;  /* 0x0013e87a01007387 */ /* 0x000fe80000100a00 */
[----:B------:R-:W2:Y:S04]  /*3d730*/  LDL.LU R248, [R1+0x340] ;  /* 0x0003400001f87983 */ /* 0x000ea80000300800 */
[----:B------:R1:W-:Y:S04]  /*3d740*/  STL.64 [R1+0x13d0], R116 ;  /* 0x0013d07401007387 */ /* 0x0003e80000100a00 */
[----:B------:R3:W-:Y:S04]  /*3d750*/  STL.64 [R1+0x13d8], R118 ;  /* 0x0013d87601007387 */ /* 0x0007e80000100a00 */
[----:B------:R4:W-:Y:S04]  /*3d760*/  STL.64 [R1+0x13c0], R112 ;  /* 0x0013c07001007387 */ /* 0x0009e80000100a00 */
[----:B------:R1:W-:Y:S04]  /*3d770*/  STL.64 [R1+0x13c8], R114 ;  /* 0x0013c87201007387 */ /* 0x0003e80000100a00 */
        /* <DEDUP_REMOVED lines=87> */
[----:B-1----:R-:W2:Y:S04]  /*3dcf0*/  LDL.LU R116, [R1+0xff0] ;  /* 0x000ff00001747983 */ /* 0x002ea80000300800 */
[----:B------:R-:W2:Y:S04]  /*3dd00*/  LDL.LU R117, [R1+0xff4] ;  /* 0x000ff40001757983 */ /* 0x000ea80000300800 */
[----:B---3--:R-:W2:Y:S04]  /*3dd10*/  LDL.LU R118, [R1+0xff8] ;  /* 0x000ff80001767983 */ /* 0x008ea80000300800 */
[----:B------:R-:W2:Y:S04]  /*3dd20*/  LDL.LU R119, [R1+0xffc] ;  /* 0x000ffc0001777983 */ /* 0x000ea80000300800 */
[----:B------:R-:W3:Y:S04]  /*3dd30*/  LDL.LU R120, [R1+0x1030] ;  /* 0x0010300001787983 */ /* 0x000ee80000300800 */
[----:B------:R-:W3:Y:S04]  /*3dd40*/  LDL.LU R121, [R1+0x1034] ;  /* 0x0010340001797983 */ /* 0x000ee80000300800 */
[----:B------:R-:W3:Y:S04]  /*3dd50*/  LDL.LU R122, [R1+0x1038] ;  /* 0x00103800017a7983 */ /* 0x000ee80000300800 */
[----:B------:R-:W3:Y:S04]  /*3dd60*/  LDL.LU R123, [R1+0x103c] ;  /* 0x00103c00017b7983 */ /* 0x000ee80000300800 */
[----:B----4-:R-:W4:Y:S04]  /*3dd70*/  LDL.LU R112, [R1+0xe90] ;  /* 0x000e900001707983 */ /* 0x010f280000300800 */
        /* <DEDUP_REMOVED lines=27> */
[----:B------:R-:W-:Y:S04]  /*3df30*/  LDS R241, [R41+UR13+0x22200] ;  /* 0x0222000d29f17984 */ /* 0x000fe80008000800 */
[----:B------:R-:W1:Y:S01]  /*3df40*/  LDS R243, [R41+UR13+0x23200] ;  /* 0x0232000d29f37984 */ /* 0x000e620008000800 */
[----:B---3--:R-:W-:-:S15]  /*3df50*/  HMMA.1688.F32.TF32 R120, R244, R126, R120 ;  /* 0x0000007ef478723c */ /* 0x008fde0000081078 */
[----:B------:R-:W-:-:S04]  /*3df60*/  NOP ;  /* 0x0000000000007918 */ /* 0x000fc80000000000 */
[----:B------:R-:W-:Y:S04]  /*3df70*/  STL.64 [R1+0x13b0], R120 ;  /* 0x0013b07801007387 */ /* 0x000fe80000100a00 */
[----:B------:R3:W-:Y:S04]  /*3df80*/  STL.64 [R1+0x13b8], R122 ;  /* 0x0013b87a01007387 */ /* 0x0007e80000100a00 */
[----:B---3--:R-:W2:Y:S04]  /*3df90*/  LDL.LU.64 R122, [R1+0x46f8] ;  /* 0x0046f800017a7983 */ /* 0x008ea80000300a00 */
[----:B------:R-:W3:Y:S01]  /*3dfa0*/  LDL.LU.64 R120, [R1+0x46f0] ;  /* 0x0046f00001787983 */ /* 0x000ee20000300a00 */
[----:B--2---:R-:W-:-:S15]  /*3dfb0*/  HMMA.1688.F32.TF32 R116, R244, R122, R116 ;  /* 0x0000007af474723c */ /* 0x004fde0000081074 */
[----:B------:R-:W-:-:S04]  /*3dfc0*/  NOP ;  /* 0x0000000000007918 */ /* 0x000fc80000000000 */
[----:B------:R-:W-:Y:S04]  /*3dfd0*/  STL.64 [R1+0x13a0], R116 ;  /* 0x0013a07401007387 */ /* 0x000fe80000100a00 */
[----:B------:R2:W-:Y:S04]  /*3dfe0*/  STL.64 [R1+0x13a8], R118 ;  /* 0x0013a87601007387 */ /* 0x0005e80000100a00 */
[----:B--2---:R-:W4:Y:S04]  /*3dff0*/  LDL.LU.64 R118, [R1+0x46e8] ;  /* 0x0046e80001767983 */ /* 0x004f280000300a00 */
[----:B------:R-:W2:Y:S01]  /*3e000*/  LDL.LU.64 R116, [R1+0x46e0] ;  /* 0x0046e00001747983 */ /* 0x000ea20000300a00 */
[----:B----4-:R-:W-:-:S15]  /*3e010*/  HMMA.1688.F32.TF32 R112, R244, R118, R112 ;  /* 0x00000076f470723c */ /* 0x010fde0000081070 */
[----:B------:R-:W-:-:S04]  /*3e020*/  NOP ;  /* 0x0000000000007918 */ /* 0x000fc80000000000 */
[----:B------:R-:W-:Y:S04]  /*3e030*/  STL.64 [R1+0x1390], R112 ;  /* 0x0013907001007387 */ /* 0x000fe80000100a00 */
[----:B------:R4:W-:Y:S04]  /*3e040*/  STL.64 [R1+0x1398], R114 ;  /* 0x0013987201007387 */ /* 0x0009e80000100a00 */
[----:B----4-:R-:W4:Y:S01]  /*3e050*/  LDL.LU.64 R114, [R1+0x46d8] ;  /* 0x0046d80001727983 */ /* 0x010f220000300a00 */
[C---:B------:R-:W-:Y:S03]  /*3e060*/  HMMA.1688.F32.TF32 R232, R244.reuse, R110, R232 ;  /* 0x0000006ef4e8723c */ /* 0x040fe600000810e8 */
[----:B------:R-:W2:Y:S05]  /*3e070*/  LDL.LU.64 R112, [R1+0x46d0] ;  /* 0x0046d00001707983 */ /* 0x000eaa0000300a00 */
[C---:B------:R-:W-:Y:S08]  /*3e080*/  HMMA.1688.F32.TF32 R228, R244.reuse, R106, R228 ;  /* 0x0000006af4e4723c */ /* 0x040ff000000810e4 */
[C---:B------:R-:W-:Y:S08]  /*3e090*/  HMMA.1688.F32.TF32 R224, R244.reuse, R102, R224 ;  /* 0x00000066f4e0723c */ /* 0x040ff000000810e0 */
[----:B----4-:R-:W-:-:S15]  /*3e0a0*/  HMMA.1688.F32.TF32 R236, R244, R114, R236 ;  /* 0x00000072f4ec723c */ /* 0x010fde00000810ec */
[----:B------:R-:W-:-:S04]  /*3e0b0*/  NOP ;  /* 0x0000000000007918 */ /* 0x000fc80000000000 */
[----:B------:R-:W-:Y:S04]  /*3e0c0*/  STL.64 [R1+0x1380], R236 ;  /* 0x001380ec01007387 */ /* 0x000fe80000100a00 */
[----:B------:R4:W-:Y:S04]  /*3e0d0*/  STL.64 [R1+0x1388], R238 ;  /* 0x001388ee01007387 */ /* 0x0009e80000100a00 */
[----:B----4-:R-:W4:Y:S04]  /*3e0e0*/  LDL.LU.64 R238, [R1+0x46c8] ;  /* 0x0046c80001ee7983 */ /* 0x010f280000300a00 */
[----:B------:R-:W4:Y:S04]  /*3e0f0*/  LDL.LU.64 R236, [R1+0x46c0] ;  /* 0x0046c00001ec7983 */ /* 0x000f280000300a00 */
[----:B------:R-:W-:Y:S04]  /*3e100*/  STL.64 [R1+0x1370], R232 ;  /* 0x001370e801007387 */ /* 0x000fe80000100a00 */
[----:B------:R1:W-:Y:S04]  /*3e110*/  STL.64 [R1+0x1378], R234 ;  /* 0x001378ea01007387 */ /* 0x0003e80000100a00 */
[----:B-1----:R-:W2:Y:S04]  /*3e120*/  LDL.LU.64 R234, [R1+0x46b8] ;  /* 0x0046b80001ea7983 */ /* 0x002ea80000300a00 */
[----:B------:R-:W2:Y:S04]  /*3e130*/  LDL.LU.64 R232, [R1+0x46b0] ;  /* 0x0046b00001e87983 */ /* 0x000ea80000300a00 */
[----:B------:R-:W-:Y:S04]  /*3e140*/  STL.64 [R1+0x1360], R228 ;  /* 0x001360e401007387 */ /* 0x000fe80000100a00 */
[----:B------:R1:W-:Y:S04]  /*3e150*/  STL.64 [R1+0x1368], R230 ;  /* 0x001368e601007387 */ /* 0x0003e80000100a00 */
[----:B------:R-:W-:Y:S04]  /*3e160*/  STL.64 [R1+0x1350], R224 ;  /* 0x001350e001007387 */ /* 0x000fe80000100a00 */
[----:B------:R3:W-:Y:S01]  /*3e170*/  STL.64 [R1+0x1358], R226 ;  /* 0x001358e201007387 */ /* 0x0007e20000100a00 */
[C---:B-1----:R-:W-:Y:S08]  /*3e180*/  HMMA.1688.F32.TF32 R228, R244.reuse, R98, R220 ;  /* 0x00000062f4e4723c */ /* 0x042ff000000810dc */
[C---:B---3--:R-:W-:Y:S08]  /*3e190*/  HMMA.1688.F32.TF32 R224, R244.reuse, R94, R216 ;  /* 0x0000005ef4e0723c */ /* 0x048ff000000810d8 */
        /* <DEDUP_REMOVED lines=66> */
[----:B------:R-:W3:Y:S04]  /*3e5c0*/  LDL.LU R132, [R1+0x260] ;  /* 0x0002600001847983 */ /* 0x000ee80000300800 */
[----:B------:R-:W-:Y:S04]  /*3e5d0*/  STL.64 [R1+0x10e0], R140 ;  /* 0x0010e08c01007387 */ /* 0x000fe80000100a00 */
[----:B------:R-:W-:Y:S04]  /*3e5e0*/  STL.64 [R1+0x10e8], R142 ;  /* 0x0010e88e01007387 */ /* 0x000fe80000100a00 */
[----:B------:R1:W-:Y:S04]  /*3e5f0*/  STL.64 [R1+0x10b0], R136 ;  /* 0x0010b08801007387 */ /* 0x0003e80000100a00 */
[----:B------:R1:W-:Y:S04]  /*3e600*/  STL.64 [R1+0x10b8], R138 ;  /* 0x0010b88a01007387 */ /* 0x0003e80000100a00 */
[----:B------:R-:W3:Y:S04]  /*3e610*/  LDL.LU R133, [R1+0x264] ;  /* 0x0002640001857983 */ /* 0x000ee80000300800 */
[----:B------:R-:W3:Y:S04]  /*3e620*/  LDL.LU R134, [R1+0x268] ;  /* 0x0002680001867983 */ /* 0x000ee80000300800 */
[----:B------:R-:W3:Y:S04]  /*3e630*/  LDL.LU R135, [R1+0x26c] ;  /* 0x00026c0001877983 */ /* 0x000ee80000300800 */
[----:B-1----:R-:W2:Y:S04]  /*3e640*/  LDL.LU R136, [R1+0x270] ;  /* 0x0002700001887983 */ /* 0x002ea80000300800 */
        /* <DEDUP_REMOVED lines=103> */
[C---:B--2---:R-:W-:Y:S08]  /*3ecc0*/  HMMA.1688.F32.TF32 R244, R240.reuse, R130, R244 ;  /* 0x00000082f0f4723c */ /* 0x044ff000000810f4 */
[C---:B---3--:R-:W-:Y:S11]  /*3ecd0*/  HMMA.1688.F32.TF32 R228, R240.reuse, R126, R228 ;  /* 0x0000007ef0e4723c */ /* 0x048ff600000810e4 */
[----:B------:R-:W-:Y:S04]  /*3ece0*/  STL.64 [R1+0x1040], R244 ;  /* 0x001040f401007387 */ /* 0x000fe80000100a00 */
[----:B------:R-:W-:Y:S04]  /*3ecf0*/  STL.64 [R1+0x1048], R246 ;  /* 0x001048f601007387 */ /* 0x000fe80000100a00 */
[----:B------:R-:W-:Y:S04]  /*3ed00*/  LDS R244, [R0+UR13+0x22280] ;  /* 0x0222800d00f47984 */ /* 0x000fe80008000800 */
[----:B------:R-:W-:Y:S04]  /*3ed10*/  LDS R246, [R0+UR13+0x23280] ;  /* 0x0232800d00f67984 */ /* 0x000fe80008000800 */
[----:B------:R-:W-:Y:S04]  /*3ed20*/  STL.64 [R1+0x10c0], R228 ;  /* 0x0010c0e401007387 */ /* 0x000fe80000100a00 */
[----:B------:R4:W-:Y:S04]  /*3ed30*/  STL.64 [R1+0x10c8], R230 ;  /* 0x0010c8e601007387 */ /* 0x0009e80000100a00 */
[----:B------:R-:W-:Y:S04]  /*3ed40*/  LDS R245, [R41+UR13+0x22280] ;  /* 0x0222800d29f57984 */ /* 0x000fe80008000800 */
[----:B------:R-:W1:Y:S01]  /*3ed50*/  LDS R247, [R41+UR13+0x23280] ;  /* 0x0232800d29f77984 */ /* 0x000e620008000800 */
[C---:B----4-:R-:W-:Y:S08]  /*3ed60*/  HMMA.1688.F32.TF32 R228, R240.reuse, R122, R224 ;  /* 0x0000007af0e4723c */ /* 0x050ff000000810e0 */
        /* <DEDUP_REMOVED lines=70> */
[----:B--2---:R-:W2:Y:S04]  /*3f1d0*/  LDL.LU R140, [R1+0xaa0] ;  /* 0x000aa000018c7983 */ /* 0x004ea80000300800 */
[----:B------:R-:W-:Y:S04]  /*3f1e0*/  STL.64 [R1+0xc70], R136 ;  /* 0x000c708801007387 */ /* 0x000fe80000100a00 */
[----:B------:R-:W-:Y:S04]  /*3f1f0*/  STL.64 [R1+0xc78], R138 ;  /* 0x000c788a01007387 */ /* 0x000fe80000100a00 */
[----:B------:R4:W-:Y:S04]  /*3f200*/  STL.64 [R1+0xc40], R132 ;  /* 0x000c408401007387 */ /* 0x0009e80000100a00 */
[----:B------:R1:W-:Y:S04]  /*3f210*/  STL.64 [R1+0xc48], R134 ;  /* 0x000c488601007387 */ /* 0x0003e80000100a00 */
[----:B------:R-:W2:Y:S04]  /*3f220*/  LDL.LU R141, [R1+0xaa4] ;  /* 0x000aa400018d7983 */ /* 0x000ea80000300800 */
[----:B---3--:R-:W2:Y:S04]  /*3f230*/  LDL.LU R142, [R1+0xaa8] ;  /* 0x000aa800018e7983 */ /* 0x008ea80000300800 */
[----:B------:R-:W2:Y:S04]  /*3f240*/  LDL.LU R143, [R1+0xaac] ;  /* 0x000aac00018f7983 */ /* 0x000ea80000300800 */
        /* <DEDUP_REMOVED lines=28> */
[----:B----4-:R-:W4:Y:S04]  /*3f410*/  LDL.LU R132, [R1+0x2070] ;  /* 0x0020700001847983 */ /* 0x010f280000300800 */
[----:B------:R-:W4:Y:S04]  /*3f420*/  LDL.LU R133, [R1+0x2074] ;  /* 0x0020740001857983 */ /* 0x000f280000300800 */
[----:B-1----:R-:W4:Y:S04]  /*3f430*/  LDL.LU R134, [R1+0x2078] ;  /* 0x0020780001867983 */ /* 0x002f280000300800 */
        /* <DEDUP_REMOVED lines=25> */
[----:B--2---:R-:W-:Y:S08]  /*3f5d0*/  HMMA.1688.F32.TF32 R164, R244, R130, R164 ;  /* 0x00000082f4a4723c */ /* 0x004ff000000810a4 */
[C---:B---3--:R-:W-:Y:S08]  /*3f5e0*/  HMMA.1688.F32.TF32 R168, R240.reuse, R62, R168 ;  /* 0x0000003ef0a8723c */ /* 0x048ff000000810a8 */
[C---:B------:R-:W-:Y:S08]  /*3f5f0*/  HMMA.1688.F32.TF32 R172, R240.reuse, R22, R172 ;  /* 0x00000016f0ac723c */ /* 0x040ff000000810ac */
[C---:B------:R-:W-:Y:S08]  /*3f600*/  HMMA.1688.F32.TF32 R180, R240.reuse, R30, R180 ;  /* 0x0000001ef0b4723c */ /* 0x040ff000000810b4 */
[C---:B------:R-:W-:Y:S08]  /*3f610*/  HMMA.1688.F32.TF32 R184, R240.reuse, R26, R184 ;  /* 0x0000001af0b8723c */ /* 0x040ff000000810b8 */
[----:B------:R-:W-:Y:S01]  /*3f620*/  HMMA.1688.F32.TF32 R176, R240, R18, R176 ;  /* 0x00000012f0b0723c */ /* 0x000fe200000810b0 */
[----:B------:R-:W-:Y:S01]  /*3f630*/  IMAD.MOV.U32 R48, RZ, RZ, R164 ;  /* 0x000000ffff307224 */ /* 0x000fe200078e00a4 */
[----:B------:R-:W-:Y:S09]  /*3f640*/  LDS R240, [R0+UR13+0x22300] ;  /* 0x0223000d00f07984 */ /* 0x000ff20008000800 */
        /* <DEDUP_REMOVED lines=11> */
[----:B------:R4:W-:Y:S01]  /*3f700*/  STL.64 [R1+0x2218], R166 ;  /* 0x002218a601007387 */ /* 0x0009e20000100a00 */
[C---:B------:R-:W-:Y:S03]  /*3f710*/  HMMA.1688.F32.TF32 R144, R244.reuse, R102, R144 ;  /* 0x00000066f490723c */ /* 0x040fe60000081090 */
[----:B------:R-:W-:Y:S04]  /*3f720*/  LDS R242, [R0+UR13+0x23300] ;  /* 0x0233000d00f27984 */ /* 0x000fe80008000800 */
[----:B------:R-:W-:Y:S01]  /*3f730*/  LDS R241, [R41+UR13+0x22300] ;  /* 0x0223000d29f17984 */ /* 0x000fe20008000800 */
[C---:B----4-:R-:W-:Y:S03]  /*3f740*/  HMMA.1688.F32.TF32 R164, R244.reuse, R126, R160 ;  /* 0x0000007ef4a4723c */ /* 0x050fe600000810a0 */
[----:B------:R-:W1:Y:S05]  /*3f750*/  LDS R243, [R41+UR13+0x23300] ;  /* 0x0233000d29f37984 */ /* 0x000e6a0008000800 */
[C---:B------:R-:W-:Y:S08]  /*3f760*/  HMMA.1688.F32.TF32 R160, R244.reuse, R122, R156 ;  /* 0x0000007af4a0723c */ /* 0x040ff0000008109c */
[C---:B------:R-:W-:Y:S01]  /*3f770*/  HMMA.1688.F32.TF32 R156, R244.reuse, R118, R132 ;  /* 0x00000076f49c723c */ /* 0x040fe20000081084 */
[----:B------:R-:W-:Y:S04]  /*3f780*/  STL [R1+0x4160], R49 ;  /* 0x0041603101007387 */ /* 0x000fe80000100800 */
[----:B------:R-:W-:Y:S04]  /*3f790*/  STL [R1+0x415c], R48 ;  /* 0x00415c3001007387 */ /* 0x000fe80000100800 */
[----:B------:R-:W-:Y:S04]  /*3f7a0*/  STL.64 [R1+0x2460], R164 ;  /* 0x002460a401007387 */ /* 0x000fe80000100a00 */
[----:B------:R-:W-:Y:S04]  /*3f7b0*/  STL.64 [R1+0x2468], R166 ;  /* 0x002468a601007387 */ /* 0x000fe80000100a00 */
[----:B------:R-:W2:Y:S04]  /*3f7c0*/  LDL.LU R132, [R1+0x930] ;  /* 0x0009300001847983 */ /* 0x000ea80000300800 */
[----:B------:R-:W-:Y:S04]  /*3f7d0*/  STL.64 [R1+0x2450], R160 ;  /* 0x002450a001007387 */ /* 0x000fe80000100a00 */
[----:B------:R-:W-:Y:S04]  /*3f7e0*/  STL.64 [R1+0x2458], R162 ;  /* 0x002458a201007387 */ /* 0x000fe80000100a00 */
[----:B------:R-:W-:Y:S04]  /*3f7f0*/  STL.64 [R1+0x2440], R156 ;  /* 0x0024409c01007387 */ /* 0x000fe80000100a00 */
[----:B------:R3:W-:Y:S04]  /*3f800*/  STL.64 [R1+0x2448], R158 ;  /* 0x0024489e01007387 */ /* 0x0007e80000100a00 */
[----:B------:R-:W2:Y:S04]  /*3f810*/  LDL.LU R133, [R1+0x934] ;  /* 0x0009340001857983 */ /* 0x000ea80000300800 */
[----:B------:R-:W2:Y:S01]  /*3f820*/  LDL.LU R134, [R1+0x938] ;  /* 0x0009380001867983 */ /* 0x000ea20000300800 */
[----:B---3--:R-:W-:Y:S03]  /*3f830*/  HMMA.1688.F32.TF32 R156, R244, R114, R248 ;  /* 0x00000072f49c723c */ /* 0x008fe600000810f8 */
[----:B------:R-:W2:Y:S04]  /*3f840*/  LDL.LU R135, [R1+0x93c] ;  /* 0x00093c0001877983 */ /* 0x000ea80000300800 */
[----:B------:R-:W3:-:S12]  /*3f850*/  LDL.LU R248, [R1+0x8b0] ;  /* 0x0008b00001f87983 */ /* 0x000ed80000300800 */
[----:B------:R4:W-:Y:S04]  /*3f860*/  STL.64 [R1+0x2430], R156 ;  /* 0x0024309c01007387 */ /* 0x0009e80000100a00 */
[----:B------:R1:W-:Y:S04]  /*3f870*/  STL.64 [R1+0x2438], R158 ;  /* 0x0024389e01007387 */ /* 0x0003e80000100a00 */
[----:B------:R-:W3:Y:S04]  /*3f880*/  LDL.LU R249, [R1+0x8b4] ;  /* 0x0008b40001f97983 */ /* 0x000ee80000300800 */
[----:B------:R-:W3:Y:S04]  /*3f890*/  LDL.LU R250, [R1+0x8b8] ;  /* 0x0008b80001fa7983 */ /* 0x000ee80000300800 */
[----:B------:R-:W3:Y:S01]  /*3f8a0*/  LDL.LU R251, [R1+0x8bc] ;  /* 0x0008bc0001fb7983 */ /* 0x000ee20000300800 */
[C---:B------:R-:W-:Y:S08]  /*3f8b0*/  HMMA.1688.F32.TF32 R152, R244.reuse, R110, R152 ;  /* 0x0000006ef498723c */ /* 0x040ff00000081098 */
[C---:B------:R-:W-:Y:S08]  /*3f8c0*/  HMMA.1688.F32.TF32 R148, R244.reuse, R106, R148 ;  /* 0x0000006af494723c */ /* 0x040ff00000081094 */
        /* <DEDUP_REMOVED lines=8> */
[----:B----4-:R-:W4:Y:S04]  /*3f950*/  LDL.LU R156, [R1+0x1f0] ;  /* 0x0001f000019c7983 */ /* 0x010f280000300800 */
[----:B------:R1:W-:Y:S04]  /*3f960*/  STL.64 [R1+0x23f0], R140 ;  /* 0x0023f08c01007387 */ /* 0x0003e80000100a00 */
[----:B------:R1:W-:Y:S04]  /*3f970*/  STL.64 [R1+0x23f8], R142 ;  /* 0x0023f88e01007387 */ /* 0x0003e80000100a00 */
[----:B------:R1:W-:Y:S04]  /*3f980*/  STL.64 [R1+0x23e0], R136 ;  /* 0x0023e08801007387 */ /* 0x0003e80000100a00 */
[----:B------:R2:W-:Y:S04]  /*3f990*/  STL.64 [R1+0x23e8], R138 ;  /* 0x0023e88a01007387 */ /* 0x0005e80000100a00 */
        /* <DEDUP_REMOVED lines=20> */
[----:B--2---:R-:W-:-:S15]  /*3fae0*/  HMMA.1688.F32.TF32 R132, R244, R90, R132 ;  /* 0x0000005af484723c */ /* 0x004fde0000081084 */
[----:B------:R-:W-:-:S04]  /*3faf0*/  NOP ;  /* 0x0000000000007918 */ /* 0x000fc80000000000 */
[----:B------:R1:W-:Y:S01]  /*3fb00*/  STL.64 [R1+0x23d0], R132 ;  /* 0x0023d08401007387 */ /* 0x0003e20000100a00 */
[C---:B---3--:R-:W-:Y:S03]  /*3fb10*/  HMMA.1688.F32.TF32 R160, R244.reuse, R86, R248 ;  /* 0x00000056f4a0723c */ /* 0x048fe600000810f8 */
[----:B------:R2:W-:Y:S04]  /*3fb20*/  STL.64 [R1+0x23d8], R134 ;  /* 0x0023d88601007387 */ /* 0x0005e80000100a00 */
[----:B------:R-:W3:Y:S04]  /*3fb30*/  LDL.LU R137, [R1+0x1a4] ;  /* 0x0001a40001897983 */ /* 0x000ee80000300800 */
[----:B------:R-:W3:Y:S04]  /*3fb40*/  LDL.LU R138, [R1+0x1a8] ;  /* 0x0001a800018a7983 */ /* 0x000ee80000300800 */
[----:B------:R-:W3:Y:S04]  /*3fb50*/  LDL.LU R139, [R1+0x1ac] ;  /* 0x0001ac00018b7983 */ /* 0x000ee80000300800 */
[----:B-1----:R-:W3:Y:S04]  /*3fb60*/  LDL.LU R132, [R1+0x190] ;  /* 0x0001900001847983 */ /* 0x002ee80000300800 */
[----:B------:R-:W-:Y:S04]  /*3fb70*/  STL.64 [R1+0x23c0], R160 ;  /* 0x0023c0a001007387 */ /* 0x000fe80000100a00 */
[----:B------:R-:W-:Y:S04]  /*3fb80*/  STL.64 [R1+0x23c8], R162 ;  /* 0x0023c8a201007387 */ /* 0x000fe80000100a00 */
[----:B------:R-:W3:Y:S04]  /*3fb90*/  LDL.LU R133, [R1+0x194] ;  /* 0x0001940001857983 */ /* 0x000ee80000300800 */
[----:B--2---:R-:W2:Y:S04]  /*3fba0*/  LDL.LU R134, [R1+0x198] ;  /* 0x0001980001867983 */ /* 0x004ea80000300800 */
[----:B------:R-:W2:Y:S04]  /*3fbb0*/  LDL.LU R135, [R1+0x19c] ;  /* 0x00019c0001877983 */ /* 0x000ea80000300800 */
[----:B------:R-:W2:Y:S04]  /*3fbc0*/  LDL.LU R248, [R1+0x180] ;  /* 0x0001800001f87983 */ /* 0x000ea80000300800 */
[----:B------:R-:W2:Y:S01]  /*3fbd0*/  LDL.LU R249, [R1+0x184] ;  /* 0x0001840001f97983 */ /* 0x000ea20000300800 */
[C---:B----4-:R-:W-:Y:S08]  /*3fbe0*/  HMMA.1688.F32.TF32 R156, R244.reuse, R82, R156 ;  /* 0x00000052f49c723c */ /* 0x050ff0000008109c */
[C---:B------:R-:W-:Y:S11]  /*3fbf0*/  HMMA.1688.F32.TF32 R152, R244.reuse, R78, R152 ;  /* 0x0000004ef498723c */ /* 0x040ff60000081098 */
[----:B------:R-:W-:Y:S01]  /*3fc00*/  IMAD.MOV.U32 R53, RZ, RZ, R157 ;  /* 0x000000ffff357224 */ /* 0x000fe200078e009d */
[----:B------:R-:W-:Y:S01]  /*3fc10*/  HMMA.1688.F32.TF32 R148, R244, R74, R148 ;  /* 0x0000004af494723c */ /* 0x000fe20000081094 */
[----:B------:R-:W-:Y:S01]  /*3fc20*/  IMAD.MOV.U32 R52, RZ, RZ, R156 ;  /* 0x000000ffff347224 */ /* 0x000fe200078e009c */
[----:B------:R-:W-:Y:S05]  /*3fc30*/  STL.64 [R1+0x23b8], R158 ;  /* 0x0023b89e01007387 */ /* 0x000fea0000100a00 */
[----:B------:R-:W-:-:S02]  /*3fc40*/  IMAD.MOV.U32 R57, RZ, RZ, R153 ;  /* 0x000000ffff397224 */ /* 0x000fc400078e0099 */
[----:B------:R-:W-:Y:S01]  /*3fc50*/  IMAD.MOV.U32 R56, RZ, RZ, R152 ;  /* 0x000000ffff387224 */ /* 0x000fe200078e0098 */
[C---:B------:R-:W-:Y:S01]  /*3fc60*/  HMMA.1688.F32.TF32 R144, R244.reuse, R70, R144 ;  /* 0x00000046f490723c */ /* 0x040fe20000081090 */
[----:B------:R-:W-:Y:S07]  /*3fc70*/  STL [R1+0x4124], R53 ;  /* 0x0041243501007387 */ /* 0x000fee0000100800 */
[----:B------:R-:W-:Y:S01]  /*3fc80*/  HMMA.1688.F32.TF32 R140, R244, R66, R140 ;  /* 0x00000042f48c723c */ /* 0x000fe2000008108c */
[----:B------:R-:W-:Y:S01]  /*3fc90*/  STL [R1+0x4120], R52 ;  /* 0x0041203401007387 */ /* 0x000fe20000100800 */
[----:B------:R-:W-:-:S02]  /*3fca0*/  IMAD.MOV.U32 R61, RZ, RZ, R149 ;  /* 0x000000ffff3d7224 */ /* 0x000fc400078e0095 */
[----:B------:R-:W-:Y:S01]  /*3fcb0*/  IMAD.MOV.U32 R60, RZ, RZ, R148 ;  /* 0x000000ffff3c7224 */ /* 0x000fe200078e0094 */
[----:B------:R-:W-:Y:S04]  /*3fcc0*/  STL.64 [R1+0x23a8], R154 ;  /* 0x0023a89a01007387 */ /* 0x000fe80000100a00 */
[----:B------:R-:W-:Y:S04]  /*3fcd0*/  STL [R1+0x412c], R57 ;  /* 0x00412c3901007387 */ /* 0x000fe80000100800 */
[----:B------:R-:W-:Y:S04]  /*3fce0*/  STL [R1+0x4128], R56 ;  /* 0x0041283801007387 */ /* 0x000fe80000100800 */
[----:B------:R-:W-:Y:S02]  /*3fcf0*/  STL.64 [R1+0x2398], R150 ;  /* 0x0023989601007387 */ /* 0x000fe40000100a00 */
[----:B------:R-:W-:-:S02]  /*3fd00*/  IMAD.MOV.U32 R69, RZ, RZ, R141 ;  /* 0x000000ffff457224 */ /* 0x000fc400078e008d */
[----:B------:R-:W-:Y:S01]  /*3fd10*/  STL [R1+0x413c], R61 ;  /* 0x00413c3d01007387 */ /* 0x000fe20000100800 */
[----:B------:R-:W-:-:S03]  /*3fd20*/  IMAD.MOV.U32 R68, RZ, RZ, R140 ;  /* 0x000000ffff447224 */ /* 0x000fc600078e008c */
[----:B------:R-:W-:Y:S01]  /*3fd30*/  STL [R1+0x4138], R60 ;  /* 0x0041383c01007387 */ /* 0x000fe20000100800 */
[----:B------:R-:W-:-:S03]  /*3fd40*/  IMAD.MOV.U32 R250, RZ, RZ, R89 ;  /* 0x000000fffffa7224 */ /* 0x000fc600078e0059 */
[----:B------:R-:W-:Y:S01]  /*3fd50*/  STL.64 [R1+0x2380], R144 ;  /* 0x0023809001007387 */ /* 0x000fe20000100a00 */
[----:B------:R-:W-:-:S03]  /*3fd60*/  IMAD.MOV.U32 R251, RZ, RZ, R88 ;  /* 0x000000fffffb7224 */ /* 0x000fc600078e0058 */
[----:B------:R-:W-:Y:S04]  /*3fd70*/  STL.64 [R1+0x2388], R146 ;  /* 0x0023889201007387 */ /* 0x000fe80000100a00 */
[----:B------:R-:W-:Y:S04]  /*3fd80*/  STL.64 [R1+0x2378], R142 ;  /* 0x0023788e01007387 */ /* 0x000fe80000100a00 */
[----:B------:R-:W-:Y:S04]  /*3fd90*/  STL [R1+0x4144], R69 ;  /* 0x0041444501007387 */ /* 0x000fe80000100800 */
[----:B------:R-:W-:Y:S01]  /*3fda0*/  STL [R1+0x4140], R68 ;  /* 0x0041404401007387 */ /* 0x000fe20000100800 */
[C---:B---3--:R-:W-:Y:S08]  /*3fdb0*/  HMMA.1688.F32.TF32 R136, R244.reuse, R6, R136 ;  /* 0x00000006f488723c */ /* 0x048ff00000081088 */
[----:B--2---:R-:W-:Y:S11]  /*3fdc0*/  HMMA.1688.F32.TF32 R132, R244, R42, R132 ;  /* 0x0000002af484723c */ /* 0x004ff60000081084 */
[----:B------:R-:W-:-:S02]  /*3fdd0*/  IMAD.MOV.U32 R73, RZ, RZ, R137 ;  /* 0x000000ffff497224 */ /* 0x000fc400078e0089 */
[----:B------:R-:W-:Y:S01]  /*3fde0*/  IMAD.MOV.U32 R72, RZ, RZ, R136 ;  /* 0x000000ffff487224 */ /* 0x000fe200078e0088 */
[----:B------:R-:W-:Y:S04]  /*3fdf0*/  STL.64 [R1+0x2368], R138 ;  /* 0x0023688a01007387 */ /* 0x000fe80000100a00 */
[----:B------:R-:W-:Y:S04]  /*3fe00*/  STL [R1+0x4114], R73 ;  /* 0x0041144901007387 */ /* 0x000fe80000100800 */
[----:B------:R-:W-:Y:S01]  /*3fe10*/  STL [R1+0x4110], R72 ;  /* 0x0041104801007387 */ /* 0x000fe20000100800 */
[----:B------:R-:W-:-:S03]  /*3fe20*/  IMAD.MOV.U32 R76, RZ, RZ, R132 ;  /* 0x000000ffff4c7224 */ /* 0x000fc600078e0084 */
[----:B------:R1:W-:Y:S01]  /*3fe30*/  STL.64 [R1+0x2358], R134 ;  /* 0x0023588601007387 */ /* 0x0003e20000100a00 */
[----:B------:R-:W-:Y:S02]  /*3fe40*/  IMAD.MOV.U32 R77, RZ, RZ, R133 ;  /* 0x000000ffff4d7224 */ /* 0x000fe400078e0085 */
[----:B-1----:R-:W-:Y:S03]  /*3fe50*/  HMMA.1688.F32.TF32 R132, R244, R38, R248 ;  /* 0x00000026f484723c */ /* 0x002fe600000810f8 */
[----:B------:R-:W-:Y:S04]  /*3fe60*/  STL [R1+0x411c], R77 ;  /* 0x00411c4d01007387 */ /* 0x000fe80000100800 */
[----:B------:R-:W-:-:S12]  /*3fe70*/  STL [R1+0x4118], R76 ;  /* 0x0041184c01007387 */ /* 0x000fd80000100800 */
[----:B------:R1:W-:Y:S04]  /*3fe80*/  STL.64 [R1+0x2348], R134 ;  /* 0x0023488601007387 */ /* 0x0003e80000100a00 */
        /* <DEDUP_REMOVED lines=33> */
[----:B------:R-:W-:Y:S02]  /*400a0*/  IMAD.MOV.U32 R133, RZ, RZ, R96 ;  /* 0x000000ffff857224 */ /* 0x000fe400078e0060 */
[----:B-1----:R-:W-:Y:S02]  /*400b0*/  IMAD.MOV.U32 R134, RZ, RZ, R93 ;  /* 0x000000ffff867224 */ /* 0x002fe400078e005d */
[----:B------:R-:W-:Y:S02]  /*400c0*/  IMAD.MOV.U32 R135, RZ, RZ, R92 ;  /* 0x000000ffff877224 */ /* 0x000fe400078e005c */
[----:B------:R-:W-:-:S02]  /*400d0*/  IMAD.MOV.U32 R250, RZ, RZ, R101 ;  /* 0x000000fffffa7224 */ /* 0x000fc400078e0065 */
[----:B------:R-:W-:Y:S01]  /*400e0*/  IMAD.MOV.U32 R251, RZ, RZ, R100 ;  /* 0x000000fffffb7224 */ /* 0x000fe200078e0064 */
[----:B------:R-:W-:Y:S04]  /*400f0*/  STL [R1+0x410c], R89 ;  /* 0x00410c5901007387 */ /* 0x000fe80000100800 */
[----:B------:R1:W-:Y:S01]  /*40100*/  STL [R1+0x4108], R88 ;  /* 0x0041085801007387 */ /* 0x0003e20000100800 */
[C---:B--2---:R-:W-:Y:S08]  /*40110*/  HMMA.1688.F32.TF32 R140, R244.reuse, R10, R140 ;  /* 0x0000000af48c723c */ /* 0x044ff0000008108c */
[C---:B---3--:R-:W-:Y:S08]  /*40120*/  HMMA.1688.F32.TF32 R160, R244.reuse, R14, R160 ;  /* 0x0000000ef4a0723c */ /* 0x048ff000000810a0 */
[C---:B----4-:R-:W-:Y:S08]  /*40130*/  HMMA.1688.F32.TF32 R156, R244.reuse, R54, R156 ;  /* 0x00000036f49c723c */ /* 0x050ff0000008109c */
[----:B------:R-:W-:Y:S03]  /*40140*/  HMMA.1688.F32.TF32 R152, R244, R58, R152 ;  /* 0x0000003af498723c */ /* 0x000fe60000081098 */
[----:B------:R-:W-:-:S02]  /*40150*/  IMAD.MOV.U32 R93, RZ, RZ, R161 ;  /* 0x000000ffff5d7224 */ /* 0x000fc400078e00a1 */
[----:B------:R-:W-:Y:S01]  /*40160*/  IMAD.MOV.U32 R92, RZ, RZ, R160 ;  /* 0x000000ffff5c7224 */ /* 0x000fe200078e00a0 */
[----:B------:R-:W-:Y:S05]  /*40170*/  STL.64 [R1+0x2338], R162 ;  /* 0x002338a201007387 */ /* 0x000fea0000100a00 */
[----:B------:R-:W-:Y:S02]  /*40180*/  IMAD.MOV.U32 R97, RZ, RZ, R157 ;  /* 0x000000ffff617224 */ /* 0x000fe400078e009d */
[----:B------:R-:W-:Y:S01]  /*40190*/  IMAD.MOV.U32 R96, RZ, RZ, R156 ;  /* 0x000000ffff607224 */ /* 0x000fe200078e009c */
[----:B------:R-:W-:Y:S01]  /*401a0*/  HMMA.1688.F32.TF32 R144, R244, R50, R144 ;  /* 0x00000032f490723c */ /* 0x000fe20000081090 */
[----:B------:R-:W-:Y:S04]  /*401b0*/  STL [R1+0x414c], R93 ;  /* 0x00414c5d01007387 */ /* 0x000fe80000100800 */
[----:B-1----:R-:W-:-:S03]  /*401c0*/  IMAD.MOV.U32 R88, RZ, RZ, R155 ;  /* 0x000000ffff587224 */ /* 0x002fc600078e009b */
[C---:B------:R-:W-:Y:S08]  /*401d0*/  HMMA.1688.F32.TF32 R148, R244.reuse, R34, R148 ;  /* 0x00000022f494723c */ /* 0x040ff00000081094 */
[----:B------:R-:W-:Y:S01]  /*401e0*/  HMMA.1688.F32.TF32 R136, R244, R46, R136 ;  /* 0x0000002ef488723c */ /* 0x000fe20000081088 */
[----:B------:R-:W-:Y:S01]  /*401f0*/  STL [R1+0x4148], R92 ;  /* 0x0041485c01007387 */ /* 0x000fe20000100800 */
[----:B------:R-:W-:-:S03]  /*40200*/  IMAD.MOV.U32 R89, RZ, RZ, R154 ;  /* 0x000000ffff597224 */ /* 0x000fc600078e009a */
[----:B------:R-:W-:Y:S04]  /*40210*/  STL.64 [R1+0x2328], R158 ;  /* 0x0023289e01007387 */ /* 0x000fe80000100a00 */
[----:B------:R-:W-:Y:S04]  /*40220*/  STL [R1+0x4154], R97 ;  /* 0x0041546101007387 */ /* 0x000fe80000100800 */
[----:B------:R-:W-:Y:S06]  /*40230*/  STL [R1+0x4150], R96 ;  /* 0x0041506001007387 */ /* 0x000fec0000100800 */
[----:B------:R-:W-:-:S02]  /*40240*/  IMAD.MOV.U32 R77, RZ, RZ, R136 ;  /* 0x000000ffff4d7224 */ /* 0x000fc400078e0088 */
[----:B------:R-:W-:Y:S02]  /*40250*/  IMAD.MOV.U32 R76, RZ, RZ, R137 ;  /* 0x000000ffff4c7224 */ /* 0x000fe400078e0089 */
[----:B------:R-:W-:Y:S02]  /*40260*/  IMAD.MOV.U32 R73, RZ, RZ, R138 ;  /* 0x000000ffff497224 */ /* 0x000fe400078e008a */
[----:B------:R-:W-:Y:S02]  /*40270*/  IMAD.MOV.U32 R72, RZ, RZ, R139 ;  /* 0x000000ffff487224 */ /* 0x000fe400078e008b */
[C---:B------:R-:W-:Y:S01]  /*40280*/  HMMA.1688.F32.TF32 R136, R244.reuse, R26, R132 ;  /* 0x0000001af488723c */ /* 0x040fe20000081084 */
[----:B------:R-:W-:Y:S07]  /*40290*/  STL [R1+0x4164], R88 ;  /* 0x0041645801007387 */ /* 0x000fee0000100800 */
[----:B------:R-:W-:Y:S01]  /*402a0*/  HMMA.1688.F32.TF32 R132, R244, R30, R248 ;  /* 0x0000001ef484723c */ /* 0x000fe200000810f8 */
[----:B------:R-:W-:Y:S04]  /*402b0*/  STL [R1+0x4158], R89 ;  /* 0x0041585901007387 */ /* 0x000fe80000100800 */
[----:B------:R-:W-:Y:S04]  /*402c0*/  STL.64 [R1+0x22f0], R148 ;  /* 0x0022f09401007387 */ /* 0x000fe80000100a00 */
[----:B------:R-:W-:Y:S04]  /*402d0*/  STL.64 [R1+0x22f8], R150 ;  /* 0x0022f89601007387 */ /* 0x000fe80000100a00 */
[----:B------:R-:W-:Y:S04]  /*402e0*/  STL.64 [R1+0x22d0], R144 ;  /* 0x0022d09001007387 */ /* 0x000fe80000100a00 */
[----:B------:R-:W-:Y:S04]  /*402f0*/  STL.64 [R1+0x22d8], R146 ;  /* 0x0022d89201007387 */ /* 0x000fe80000100a00 */
[----:B------:R-:W-:Y:S04]  /*40300*/  STL.64 [R1+0x22a0], R140 ;  /* 0x0022a08c01007387 */ /* 0x000fe80000100a00 */
[----:B------:R-:W-:Y:S04]  /*40310*/  STL.64 [R1+0x22a8], R142 ;  /* 0x0022a88e01007387 */ /* 0x000fe80000100a00 */
[----:B------:R-:W-:Y:S04]  /*40320*/  STL [R1+0x4174], R72 ;  /* 0x0041744801007387 */ /* 0x000fe80000100800 */
[----:B------:R-:W-:Y:S04]  /*40330*/  STL [R1+0x4170], R73 ;  /* 0x0041704901007387 */ /* 0x000fe80000100800 */
[----:B------:R-:W-:Y:S04]  /*40340*/  STL [R1+0x416c], R76 ;  /* 0x00416c4c01007387 */ /* 0x000fe80000100800 */
[----:B------:R-:W-:Y:S04]  /*40350*/  STL [R1+0x4168], R77 ;  /* 0x0041684d01007387 */ /* 0x000fe80000100800 */
        /* <DEDUP_REMOVED lines=23> */
[----:B------:R-:W3:Y:S01]  /*404d0*/  LDL.LU R143, [R1+0x6c] ;  /* 0x00006c00018f7983 */ /* 0x000ee20000300800 */
[----:B------:R-:W-:-:S03]  /*404e0*/  IMAD.MOV.U32 R100, RZ, RZ, R152 ;  /* 0x000000ffff647224 */ /* 0x000fc600078e0098 */
[----:B------:R-:W2:Y:S01]  /*404f0*/  LDL.LU R144, [R1+0x70] ;  /* 0x0000700001907983 */ /* 0x000ea20000300800 */
[----:B------:R-:W-:-:S03]  /*40500*/  IMAD.MOV.U32 R101, RZ, RZ, R153 ;  /* 0x000000ffff657224 */ /* 0x000fc600078e0099 */
        /* <DEDUP_REMOVED lines=79> */
[----:B------:R-:W4:Y:S04]  /*40a00*/  LDL.LU R160, [R1] ;  /* 0x0000000001a07983 */ /* 0x000f280000300800 */
[----:B------:R-:W4:Y:S04]  /*40a10*/  LDL.LU R161, [R1+0x4] ;  /* 0x0000040001a17983 */ /* 0x000f280000300800 */
[----:B------:R-:W4:Y:S04]  /*40a20*/  LDL.LU R162, [R1+0x8] ;  /* 0x0000080001a27983 */ /* 0x000f280000300800 */
[----:B------:R-:W4:Y:S01]  /*40a30*/  LDL.LU R163, [R1+0xc] ;  /* 0x00000c0001a37983 */ /* 0x000f220000300800 */
[C---:B--2---:R-:W-:Y:S08]  /*40a40*/  HMMA.1688.F32.TF32 R224, R244.reuse, R22, R224 ;  /* 0x00000016f4e0723c */ /* 0x044ff000000810e0 */
[C---:B---3--:R-:W-:Y:S08]  /*40a50*/  HMMA.1688.F32.TF32 R228, R244.reuse, R18, R228 ;  /* 0x00000012f4e4723c */ /* 0x048ff000000810e4 */
[----:B------:R-:W-:Y:S11]  /*40a60*/  HMMA.1688.F32.TF32 R244, R244, R62, R220 ;  /* 0x0000003ef4f4723c */ /* 0x000ff600000810dc */
[----:B------:R-:W-:Y:S04]  /*40a70*/  STL.64 [R1+0x2230], R228 ;  /* 0x002230e401007387 */ /* 0x000fe80000100a00 */
[----:B------:R1:W-:Y:S04]  /*40a80*/  STL.64 [R1+0x2238], R230 ;  /* 0x002238e601007387 */ /* 0x0003e80000100a00 */
[----:B-1----:R-:W2:Y:S04]  /*40a90*/  LDL.LU.64 R230, [R1+0x46a8] ;  /* 0x0046a80001e67983 */ /* 0x002ea80000300a00 */
[----:B------:R-:W2:Y:S04]  /*40aa0*/  LDL.LU.64 R228, [R1+0x46a0] ;  /* 0x0046a00001e47983 */ /* 0x000ea80000300a00 */
[----:B------:R-:W-:Y:S04]  /*40ab0*/  STL.64 [R1+0x2220], R224 ;  /* 0x002220e001007387 */ /* 0x000fe80000100a00 */
[----:B------:R1:W-:Y:S04]  /*40ac0*/  STL.64 [R1+0x2228], R226 ;  /* 0x002228e201007387 */ /* 0x0003e80000100a00 */
[----:B-1----:R-:W3:Y:S04]  /*40ad0*/  LDL.LU.64 R226, [R1+0x4698] ;  /* 0x0046980001e27983 */ /* 0x002ee80000300a00 */
[----:B------:R-:W3:Y:S04]  /*40ae0*/  LDL.LU.64 R224, [R1+0x4690] ;  /* 0x0046900001e07983 */ /* 0x000ee80000300a00 */
[----:B------:R-:W2:Y:S04]  /*40af0*/  LDL.LU.64 R222, [R1+0x4688] ;  /* 0x0046880001de7983 */ /* 0x000ea80000300a00 */
[----:B------:R-:W2:Y:S04]  /*40b00*/  LDL.LU.64 R220, [R1+0x4680] ;  /* 0x0046800001dc7983 */ /* 0x000ea80000300a00 */
[----:B------:R1:W-:Y:S04]  /*40b10*/  STL.64 [R1+0x2200], R244 ;  /* 0x002200f401007387 */ /* 0x0003e80000100a00 */
[----:B------:R1:W-:Y:S04]  /*40b20*/  STL.64 [R1+0x2208], R246 ;  /* 0x002208f601007387 */ /* 0x0003e80000100a00 */
[----:B-1----:R-:W2:Y:S04]  /*40b30*/  LDL.LU R244, [R1+0x2a50] ;  /* 0x002a500001f47983 */ /* 0x002ea80000300800 */
[----:B------:R-:W2:Y:S04]  /*40b40*/  LDL.LU R245, [R1+0x2a54] ;  /* 0x002a540001f57983 */ /* 0x000ea80000300800 */
[----:B------:R-:W2:Y:S04]  /*40b50*/  LDL.LU R246, [R1+0x2a58] ;  /* 0x002a580001f67983 */ /* 0x000ea80000300800 */
[----:B------:R-:W2:Y:S01]  /*40b60*/  LDL.LU R247, [R1+0x2a5c] ;  /* 0x002a5c0001f77983 */ /* 0x000ea20000300800 */
        /* <DEDUP_REMOVED lines=18> */
[C---:B----4-:R-:W-:Y:S08]  /*40c90*/  HMMA.1688.F32.TF32 R132, R240.reuse, R38, R132 ;  /* 0x00000026f084723c */ /* 0x050ff00000081084 */
[C---:B------:R-:W-:Y:S08]  /*40ca0*/  HMMA.1688.F32.TF32 R248, R240.reuse, R14, R248 ;  /* 0x0000000ef0f8723c */ /* 0x040ff000000810f8 */
[----:B--2---:R-:W-:-:S15]  /*40cb0*/  HMMA.1688.F32.TF32 R244, R240, R130, R244 ;  /* 0x00000082f0f4723c */ /* 0x004fde00000810f4 */
[----:B------:R-:W-:-:S04]  /*40cc0*/  NOP ;  /* 0x0000000000007918 */ /* 0x000fc80000000000 */
[----:B------:R-:W-:Y:S04]  /*40cd0*/  STL.64 [R1+0x2470], R244 ;  /* 0x002470f401007387 */ /* 0x000fe80000100a00 */
[----:B------:R-:W-:Y:S04]  /*40ce0*/  STL.64 [R1+0x2478], R246 ;  /* 0x002478f601007387 */ /* 0x000fe80000100a00 */
[----:B------:R-:W-:Y:S04]  /*40cf0*/  STL.64 [R1+0x2650], R216 ;  /* 0x002650d801007387 */ /* 0x000fe80000100a00 */
[----:B------:R1:W-:Y:S01]  /*40d00*/  STL.64 [R1+0x2658], R218 ;  /* 0x002658da01007387 */ /* 0x0003e20000100a00 */
[C---:B------:R-:W-:Y:S03]  /*40d10*/  HMMA.1688.F32.TF32 R168, R240.reuse, R54, R168 ;  /* 0x00000036f0a8723c */ /* 0x040fe600000810a8 */
[----:B------:R-:W-:Y:S04]  /*40d20*/  LDS R244, [R0+UR13+0x22380] ;  /* 0x0223800d00f47984 */ /* 0x000fe80008000800 */
[----:B------:R-:W-:Y:S04]  /*40d30*/  LDS R246, [R0+UR13+0x23380] ;  /* 0x0233800d00f67984 */ /* 0x000fe80008000800 */
[----:B-1----:R-:W2:Y:S04]  /*40d40*/  LDL.LU.64 R218, [R1+0x4678] ;  /* 0x0046780001da7983 */ /* 0x002ea80000300a00 */
[----:B------:R-:W2:Y:S04]  /*40d50*/  LDL.LU.64 R216, [R1+0x4670] ;  /* 0x0046700001d87983 */ /* 0x000ea80000300a00 */
[----:B------:R-:W-:Y:S04]  /*40d60*/  STL.64 [R1+0x2640], R212 ;  /* 0x002640d401007387 */ /* 0x000fe80000100a00 */
[----:B------:R1:W-:Y:S01]  /*40d70*/  STL.64 [R1+0x2648], R214 ;  /* 0x002648d601007387 */ /* 0x0003e20000100a00 */
[C---:B------:R-:W-:Y:S03]  /*40d80*/  HMMA.1688.F32.TF32 R164, R240.reuse, R58, R164 ;  /* 0x0000003af0a4723c */ /* 0x040fe600000810a4 */
[----:B------:R-:W-:Y:S04]  /*40d90*/  LDS R245, [R41+UR13+0x22380] ;  /* 0x0223800d29f57984 */ /* 0x000fe80008000800 */
[----:B------:R-:W4:Y:S04]  /*40da0*/  LDS R247, [R41+UR13+0x23380] ;  /* 0x0233800d29f77984 */ /* 0x000f280008000800 */
[----:B-1----:R-:W2:Y:S04]  /*40db0*/  LDL.LU.64 R214, [R1+0x4668] ;  /* 0x0046680001d67983 */ /* 0x002ea80000300a00 */
[----:B------:R-:W2:Y:S04]  /*40dc0*/  LDL.LU.64 R212, [R1+0x4660] ;  /* 0x0046600001d47983 */ /* 0x000ea80000300a00 */
[----:B------:R-:W-:Y:S04]  /*40dd0*/  STL.64 [R1+0x2630], R208 ;  /* 0x002630d001007387 */ /* 0x000fe80000100a00 */
[----:B------:R1:W-:Y:S04]  /*40de0*/  STL.64 [R1+0x2638], R210 ;  /* 0x002638d201007387 */ /* 0x0003e80000100a00 */
        /* <DEDUP_REMOVED lines=62> */
[----:B------:R-:W-:Y:S04]  /*411d0*/  STL.64 [R1+0x2530], R132 ;  /* 0x0025308401007387 */ /* 0x000fe80000100a00 */
[----:B------:R1:W-:Y:S04]  /*411e0*/  STL.64 [R1+0x2538], R134 ;  /* 0x0025388601007387 */ /* 0x0003e80000100a00 */
[----:B-1----:R-:W3:Y:S04]  /*411f0*/  LDL.LU.64 R134, [R1+0x4558] ;  /* 0x0045580001867983 */ /* 0x002ee80000300a00 */
[----:B------:R-:W3:Y:S04]  /*41200*/  LDL.LU.64 R132, [R1+0x4550] ;  /* 0x0045500001847983 */ /* 0x000ee80000300a00 */
[----:B------:R-:W-:Y:S04]  /*41210*/  STL.64 [R1+0x2520], R248 ;  /* 0x002520f801007387 */ /* 0x000fe80000100a00 */
[----:B------:R1:W-:Y:S04]  /*41220*/  STL.64 [R1+0x2528], R250 ;  /* 0x002528fa01007387 */ /* 0x0003e80000100a00 */
[----:B-1----:R-:W4:Y:S04]  /*41230*/  LDL.LU.64 R250, [R1+0x4548] ;  /* 0x0045480001fa7983 */ /* 0x002f280000300a00 */
[----:B------:R-:W4:Y:S04]  /*41240*/  LDL.LU.64 R248, [R1+0x4540] ;  /* 0x0045400001f87983 */ /* 0x000f280000300a00 */
[----:B------:R-:W-:Y:S04]  /*41250*/  STL.64 [R1+0x2510], R168 ;  /* 0x002510a801007387 */ /* 0x000fe80000100a00 */
[----:B------:R1:W-:Y:S04]  /*41260*/  STL.64 [R1+0x2518], R170 ;  /* 0x002518aa01007387 */ /* 0x0003e80000100a00 */
[----:B------:R-:W-:Y:S04]  /*41270*/  STL.64 [R1+0x2500], R164 ;  /* 0x002500a401007387 */ /* 0x000fe80000100a00 */
[----:B------:R4:W-:Y:S01]  /*41280*/  STL.64 [R1+0x2508], R166 ;  /* 0x002508a601007387 */ /* 0x0009e20000100a00 */
[----:B-1----:R-:W-:-:S15]  /*41290*/  HMMA.1688.F32.TF32 R168, R240, R34, R160 ;  /* 0x00000022f0a8723c */ /* 0x002fde00000810a0 */
[----:B------:R-:W-:-:S04]  /*412a0*/  NOP ;  /* 0x0000000000007918 */ /* 0x000fc80000000000 */
[----:B------:R-:W-:Y:S04]  /*412b0*/  STL.64 [R1+0x24f0], R168 ;  /* 0x0024f0a801007387 */ /* 0x000fe80000100a00 */
[----:B------:R-:W-:Y:S01]  /*412c0*/  STL.64 [R1+0x24f8], R170 ;  /* 0x0024f8aa01007387 */ /* 0x000fe20000100a00 */
[C---:B--2---:R-:W-:Y:S08]  /*412d0*/  HMMA.1688.F32.TF32 R140, R240.reuse, R26, R140 ;  /* 0x0000001af08c723c */ /* 0x044ff0000008108c */
[C---:B---3--:R-:W-:Y:S08]  /*412e0*/  HMMA.1688.F32.TF32 R160, R240.reuse, R10, R132 ;  /* 0x0000000af0a0723c */ /* 0x048ff00000081084 */
[C---:B------:R-:W-:Y:S08]  /*412f0*/  HMMA.1688.F32.TF32 R132, R240.reuse, R46, R136 ;  /* 0x0000002ef084723c */ /* 0x040ff00000081088 */
[C---:B----4-:R-:W-:Y:S08]  /*41300*/  HMMA.1688.F32.TF32 R164, R240.reuse, R50, R248 ;  /* 0x00000032f0a4723c */ /* 0x050ff000000810f8 */
[C---:B------:R-:W-:Y:S11]  /*41310*/  HMMA.1688.F32.TF32 R136, R240.reuse, R30, R144 ;  /* 0x0000001ef088723c */ /* 0x040ff60000081090 */
[----:B------:R-:W-:Y:S04]  /*41320*/  STL.64 [R1+0x24e0], R164 ;  /* 0x0024e0a401007387 */ /* 0x000fe80000100a00 */
[----:B------:R-:W-:Y:S04]  /*41330*/  STL.64 [R1+0x24e8], R166 ;  /* 0x0024e8a601007387 */ /* 0x000fe80000100a00 */
[----:B------:R-:W-:Y:S04]  /*41340*/  STL.64 [R1+0x24d0], R160 ;  /* 0x0024d0a001007387 */ /* 0x000fe80000100a00 */
[----:B------:R-:W-:Y:S04]  /*41350*/  STL.64 [R1+0x24d8], R162 ;  /* 0x0024d8a201007387 */ /* 0x000fe80000100a00 */
[----:B------:R-:W-:Y:S04]  /*41360*/  STL.64 [R1+0x24c0], R132 ;  /* 0x0024c08401007387 */ /* 0x000fe80000100a00 */
[----:B------:R1:W-:Y:S02]  /*41370*/  STL.64 [R1+0x24c8], R134 ;  /* 0x0024c88601007387 */ /* 0x0003e40000100a00 */
[C---:B-1----:R-:W-:Y:S02]  /*41380*/  HMMA.1688.F32.TF32 R132, R240.reuse, R18, R148 ;  /* 0x00000012f084723c */ /* 0x042fe40000081094 */
[----:B------:R1:W-:Y:S04]  /*41390*/  STL.64 [R1+0x24b0], R140 ;  /* 0x0024b08c01007387 */ /* 0x0003e80000100a00 */
[----:B------:R2:W-:Y:S04]  /*413a0*/  STL.64 [R1+0x24b8], R142 ;  /* 0x0024b88e01007387 */ /* 0x0005e80000100a00 */
[----:B------:R-:W3:Y:S04]  /*413b0*/  LDL.LU R248, [R1+0xb00] ;  /* 0x000b000001f87983 */ /* 0x000ee80000300800 */
[----:B------:R4:W-:Y:S04]  /*413c0*/  STL.64 [R1+0x24a0], R136 ;  /* 0x0024a08801007387 */ /* 0x0009e80000100a00 */
[----:B------:R1:W-:Y:S04]  /*413d0*/  STL.64 [R1+0x24a8], R138 ;  /* 0x0024a88a01007387 */ /* 0x0003e80000100a00 */
        /* <DEDUP_REMOVED lines=9> */
[----:B----4-:R-:W2:Y:S04]  /*41470*/  LDL.LU R136, [R1+0xc00] ;  /* 0x000c000001887983 */ /* 0x010ea80000300800 */
[----:B------:R-:W2:Y:S04]  /*41480*/  LDL.LU R137, [R1+0xc04] ;  /* 0x000c040001897983 */ /* 0x000ea80000300800 */
[----:B------:R-:W2:Y:S04]  /*41490*/  LDL.LU R138, [R1+0xc08] ;  /* 0x000c0800018a7983 */ /* 0x000ea80000300800 */
        /* <DEDUP_REMOVED lines=16> */
[----:B------:R-:W3:Y:S01]  /*415a0*/  LDL.LU R167, [R1+0x225c] ;  /* 0x00225c0001a77983 */ /* 0x000ee20000300800 */
[C---:B------:R-:W-:Y:S03]  /*415b0*/  HMMA.1688.F32.TF32 R152, R240.reuse, R22, R152 ;  /* 0x00000016f098723c */ /* 0x040fe60000081098 */
[----:B------:R-:W3:Y:S04]  /*415c0*/  LDL.LU R144, [R1+0x870] ;  /* 0x0008700001907983 */ /* 0x000ee80000300800 */
[----:B------:R-:W3:Y:S01]  /*415d0*/  LDL.LU R145, [R1+0x874] ;  /* 0x0008740001917983 */ /* 0x000ee20000300800 */
[----:B------:R-:W-:Y:S03]  /*415e0*/  HMMA.1688.F32.TF32 R156, R240, R62, R156 ;  /* 0x0000003ef09c723c */ /* 0x000fe6000008109c */
[----:B------:R-:W3:Y:S04]  /*415f0*/  LDL.LU R146, [R1+0x878] ;  /* 0x0008780001927983 */ /* 0x000ee80000300800 */
[----:B------:R-:W3:Y:S04]  /*41600*/  LDL.LU R147, [R1+0x87c] ;  /* 0x00087c0001937983 */ /* 0x000ee80000300800 */
[----:B------:R-:W3:Y:S04]  /*41610*/  LDL.LU R148, [R1+0x8f0] ;  /* 0x0008f00001947983 */ /* 0x000ee80000300800 */
[----:B------:R-:W3:Y:S04]  /*41620*/  LDL.LU R149, [R1+0x8f4] ;  /* 0x0008f40001957983 */ /* 0x000ee80000300800 */
[----:B------:R-:W3:Y:S04]  /*41630*/  LDL.LU R150, [R1+0x8f8] ;  /* 0x0008f80001967983 */ /* 0x000ee80000300800 */
[----:B------:R-:W3:Y:S04]  /*41640*/  LDL.LU R151, [R1+0x8fc] ;  /* 0x0008fc0001977983 */ /* 0x000ee80000300800 */
[----:B------:R1:W-:Y:S04]  /*41650*/  STL.64 [R1+0x2480], R152 ;  /* 0x0024809801007387 */ /* 0x0003e80000100a00 */
[----:B------:R1:W-:Y:S04]  /*41660*/  STL.64 [R1+0x2488], R154 ;  /* 0x0024889a01007387 */ /* 0x0003e80000100a00 */
[----:B-1----:R-:W3:Y:S04]  /*41670*/  LDL.LU R152, [R1+0x970] ;  /* 0x0009700001987983 */ /* 0x002ee80000300800 */
[----:B------:R-:W3:Y:S04]  /*41680*/  LDL.LU R153, [R1+0x974] ;  /* 0x0009740001997983 */ /* 0x000ee80000300800 */
[----:B------:R-:W3:Y:S04]  /*41690*/  LDL.LU R154, [R1+0x978] ;  /* 0x00097800019a7983 */ /* 0x000ee80000300800 */
[----:B------:R-:W3:Y:S04]  /*416a0*/  LDL.LU R155, [R1+0x97c] ;  /* 0x00097c00019b7983 */ /* 0x000ee80000300800 */
[----:B------:R-:W3:Y:S04]  /*416b0*/  LDL.LU R240, [R1+0xd60] ;  /* 0x000d600001f07983 */ /* 0x000ee80000300800 */
[----:B------:R1:W-:Y:S04]  /*416c0*/  STL.64 [R1+0x2260], R156 ;  /* 0x0022609c01007387 */ /* 0x0003e80000100a00 */
[----:B------:R1:W-:Y:S04]  /*416d0*/  STL.64 [R1+0x2268], R158 ;  /* 0x0022689e01007387 */ /* 0x0003e80000100a00 */
[----:B------:R-:W3:Y:S04]  /*416e0*/  LDL.LU R241, [R1+0xd64] ;  /* 0x000d640001f17983 */ /* 0x000ee80000300800 */
[----:B------:R-:W3:Y:S04]  /*416f0*/  LDL.LU R242, [R1+0xd68] ;  /* 0x000d680001f27983 */ /* 0x000ee80000300800 */
[----:B------:R-:W3:Y:S04]  /*41700*/  LDL.LU R243, [R1+0xd6c] ;  /* 0x000d6c0001f37983 */ /* 0x000ee80000300800 */
[----:B-1----:R-:W3:Y:S04]  /*41710*/  LDL.LU R156, [R1+0xa30] ;  /* 0x000a3000019c7983 */ /* 0x002ee80000300800 */
[----:B------:R-:W3:Y:S04]  /*41720*/  LDL.LU R157, [R1+0xa34] ;  /* 0x000a3400019d7983 */ /* 0x000ee80000300800 */
[----:B------:R-:W3:Y:S04]  /*41730*/  LDL.LU R158, [R1+0xa38] ;  /* 0x000a3800019e7983 */ /* 0x000ee80000300800 */
[----:B------:R-:W3:Y:S01]  /*41740*/  LDL.LU R159, [R1+0xa3c] ;  /* 0x000a3c00019f7983 */ /* 0x000ee20000300800 */
[C---:B----4-:R-:W-:Y:S08]  /*41750*/  HMMA.1688.F32.TF32 R160, R244.reuse, R118, R160 ;  /* 0x00000076f4a0723c */ /* 0x050ff000000810a0 */
[C---:B--2---:R-:W-:Y:S08]  /*41760*/  HMMA.1688.F32.TF32 R132, R244.reuse, R130, R132 ;  /* 0x00000082f484723c */ /* 0x044ff00000081084 */
[C---:B---3--:R-:W-:Y:S11]  /*41770*/  HMMA.1688.F32.TF32 R168, R244.reuse, R126, R168 ;  /* 0x0000007ef4a8723c */ /* 0x048ff600000810a8 */
[----:B------:R-:W-:Y:S01]  /*41780*/  STL.64 [R1+0x2660], R132 ;  /* 0x0026608401007387 */ /* 0x000fe20000100a00 */
[C---:B------:R-:W-:Y:S03]  /*41790*/  HMMA.1688.F32.TF32 R164, R244.reuse, R122, R164 ;  /* 0x0000007af4a4723c */ /* 0x040fe600000810a4 */
[----:B------:R-:W-:Y:S04]  /*417a0*/  STL.64 [R1+0x2668], R134 ;  /* 0x0026688601007387 */ /* 0x000fe80000100a00 */
        /* <DEDUP_REMOVED lines=10> */
[----:B-1----:R-:W4:Y:S04]  /*41850*/  LDL.LU.64 R162, [R1+0x4518] ;  /* 0x0045180001a27983 */ /* 0x002f280000300a00 */
[----:B------:R-:W4:Y:S01]  /*41860*/  LDL.LU.64 R160, [R1+0x4510] ;  /* 0x0045100001a07983 */ /* 0x000f220000300a00 */
[C---:B------:R-:W-:Y:S08]  /*41870*/  HMMA.1688.F32.TF32 R140, R244.reuse, R110, R140 ;  /* 0x0000006ef48c723c */ /* 0x040ff0000008108c */
[----:B------:R-:W-:-:S15]  /*41880*/  HMMA.1688.F32.TF32 R240, R244, R114, R240 ;  /* 0x00000072f4f0723c */ /* 0x000fde00000810f0 */
[----:B------:R-:W-:-:S04]  /*41890*/  NOP ;  /* 0x0000000000007918 */ /* 0x000fc80000000000 */
[----:B------:R-:W-:Y:S04]  /*418a0*/  STL.64 [R1+0x2810], R240 ;  /* 0x002810f001007387 */ /* 0x000fe80000100a00 */
[----:B------:R1:W-:Y:S04]  /*418b0*/  STL.64 [R1+0x2818], R242 ;  /* 0x002818f201007387 */ /* 0x0003e80000100a00 */
[----:B------:R-:W-:Y:S04]  /*418c0*/  STL.64 [R1+0x2800], R140 ;  /* 0x0028008c01007387 */ /* 0x000fe80000100a00 */
[----:B------:R1:W-:Y:S02]  /*418d0*/  STL.64 [R1+0x2808], R142 ;  /* 0x0028088e01007387 */ /* 0x0003e40000100a00 */
[C---:B-1----:R-:W-:Y:S02]  /*418e0*/  HMMA.1688.F32.TF32 R240, R244.reuse, R106, R136 ;  /* 0x0000006af4f0723c */ /* 0x042fe40000081088 */
[----:B------:R-:W4:Y:S06]  /*418f0*/  LDL.LU R136, [R1+0x2b30] ;  /* 0x002b300001887983 */ /* 0x000f2c0000300800 */
[C---:B------:R-:W-:Y:S11]  /*41900*/  HMMA.1688.F32.TF32 R140, R244.reuse, R102, R248 ;  /* 0x00000066f48c723c */ /* 0x040ff600000810f8 */
[----:B------:R-:W-:Y:S04]  /*41910*/  STL.64 [R1+0x27f0], R240 ;  /* 0x0027f0f001007387 */ /* 0x000fe80000100a00 */
[----:B------:R-:W-:Y:S04]  /*41920*/  STL.64 [R1+0x27f8], R242 ;  /* 0x0027f8f201007387 */ /* 0x000fe80000100a00 */
[----:B------:R1:W-:Y:S04]  /*41930*/  STL.64 [R1+0x27e0], R140 ;  /* 0x0027e08c01007387 */ /* 0x0003e80000100a00 */
[----:B------:R1:W-:Y:S04]  /*41940*/  STL.64 [R1+0x27e8], R142 ;  /* 0x0027e88e01007387 */ /* 0x0003e80000100a00 */
[----:B------:R-:W4:Y:S04]  /*41950*/  LDL.LU R137, [R1+0x2b34] ;  /* 0x002b340001897983 */ /* 0x000f280000300800 */
[----:B------:R-:W4:Y:S04]  /*41960*/  LDL.LU R138, [R1+0x2b38] ;  /* 0x002b3800018a7983 */ /* 0x000f280000300800 */
        /* <DEDUP_REMOVED lines=22> */
[C---:B---3--:R-:W-:Y:S08]  /*41ad0*/  HMMA.1688.F32.TF32 R148, R244.reuse, R78, R164 ;  /* 0x0000004ef494723c */ /* 0x048ff000000810a4 */
[----:B----4-:R-:W-:-:S15]  /*41ae0*/  HMMA.1688.F32.TF32 R152, R244, R82, R160 ;  /* 0x00000052f498723c */ /* 0x010fde00000810a0 */
[----:B------:R-:W-:-:S04]  /*41af0*/  NOP ;  /* 0x0000000000007918 */ /* 0x000fc80000000000 */
        /* <DEDUP_REMOVED lines=26> */
[----:B-1----:R-:W-:Y:S03]  /*41ca0*/  HMMA.1688.F32.TF32 R144, R244, R34, R204 ;  /* 0x00000022f490723c */ /* 0x002fe600000810cc */
[----:B------:R-:W-:Y:S01]  /*41cb0*/  STL.64 [R1+0x2700], R152 ;  /* 0x0027009801007387 */ /* 0x000fe20000100a00 */
[----:B------:R-:W-:-:S03]  /*41cc0*/  LOP3.LUT R45, R0, 0x40, RZ, 0x3c, !PT ;  /* 0x00000040002d7812 */ /* 0x000fc600078e3cff */
[----:B------:R1:W-:Y:S01]  /*41cd0*/  STL.64 [R1+0x2708], R154 ;  /* 0x0027089a01007387 */ /* 0x0003e20000100a00 */
[----:B------:R-:W-:-:S03]  /*41ce0*/  LOP3.LUT R41, R0, 0x60, RZ, 0x3c, !PT ;  /* 0x0000006000297812 */ /* 0x000fc600078e3cff */
[----:B------:R-:W-:Y:S04]  /*41cf0*/  STL.64 [R1+0x26f0], R148 ;  /* 0x0026f09401007387 */ /* 0x000fe80000100a00 */
[----:B------:R2:W-:Y:S01]  /*41d00*/  STL.64 [R1+0x26f8], R150 ;  /* 0x0026f89601007387 */ /* 0x0005e20000100a00 */
[C---:B-1----:R-:W-:Y:S03]  /*41d10*/  HMMA.1688.F32.TF32 R152, R244.reuse, R50, R208 ;  /* 0x00000032f498723c */ /* 0x042fe600000810d0 */
[----:B------:R-:W-:Y:S04]  /*41d20*/  STL.64 [R1+0x26e0], R144 ;  /* 0x0026e09001007387 */ /* 0x000fe80000100a00 */
[----:B------:R1:W-:Y:S01]  /*41d30*/  STL.64 [R1+0x26e8], R146 ;  /* 0x0026e89201007387 */ /* 0x0003e20000100a00 */
[C---:B--2---:R-:W-:Y:S03]  /*41d40*/  HMMA.1688.F32.TF32 R148, R244.reuse, R10, R212 ;  /* 0x0000000af494723c */ /* 0x044fe600000810d4 */
[----:B------:R-:W-:Y:S04]  /*41d50*/  LDS R132, [R45+UR13+0x22000] ;  /* 0x0220000d2d847984 */ /* 0x000fe80008000800 */
[----:B------:R-:W-:Y:S01]  /*41d60*/  LDS R134, [R45+UR13+0x23000] ;  /* 0x0230000d2d867984 */ /* 0x000fe20008000800 */
[C---:B-1----:R-:W-:Y:S03]  /*41d70*/  HMMA.1688.F32.TF32 R144, R244.reuse, R46, R216 ;  /* 0x0000002ef490723c */ /* 0x042fe600000810d8 */
[----:B------:R-:W-:Y:S04]  /*41d80*/  LDS R133, [R41+UR13+0x22000] ;  /* 0x0220000d29857984 */ /* 0x000fe80008000800 */
[----:B------:R-:W1:Y:S04]  /*41d90*/  LDS R135, [R41+UR13+0x23000] ;  /* 0x0230000d29877984 */ /* 0x000e680008000800 */
[----:B------:R-:W-:Y:S04]  /*41da0*/  STL.64 [R1+0x26d0], R152 ;  /* 0x0026d09801007387 */ /* 0x000fe80000100a00 */
[----:B------:R2:W-:Y:S04]  /*41db0*/  STL.64 [R1+0x26d8], R154 ;  /* 0x0026d89a01007387 */ /* 0x0005e80000100a00 */
[----:B------:R-:W-:Y:S04]  /*41dc0*/  STL.64 [R1+0x26c0], R148 ;  /* 0x0026c09401007387 */ /* 0x000fe80000100a00 */
[----:B------:R3:W-:Y:S01]  /*41dd0*/  STL.64 [R1+0x26c8], R150 ;  /* 0x0026c89601007387 */ /* 0x0007e20000100a00 */
[C---:B--2---:R-:W-:Y:S03]  /*41de0*/  HMMA.1688.F32.TF32 R152, R244.reuse, R26, R220 ;  /* 0x0000001af498723c */ /* 0x044fe600000810dc */
[----:B------:R-:W-:Y:S04]  /*41df0*/  STL.64 [R1+0x26b0], R144 ;  /* 0x0026b09001007387 */ /* 0x000fe80000100a00 */
[----:B------:R2:W-:Y:S01]  /*41e00*/  STL.64 [R1+0x26b8], R146 ;  /* 0x0026b89201007387 */ /* 0x0005e20000100a00 */
[C---:B---3--:R-:W-:Y:S08]  /*41e10*/  HMMA.1688.F32.TF32 R148, R244.reuse, R30, R224 ;  /* 0x0000001ef494723c */ /* 0x048ff000000810e0 */
[C---:B--2---:R-:W-:Y:S03]  /*41e20*/  HMMA.1688.F32.TF32 R144, R244.reuse, R18, R228 ;  /* 0x00000012f490723c */ /* 0x044fe600000810e4 */
[----:B------:R-:W-:Y:S04]  /*41e30*/  STL.64 [R1+0x26a0], R152 ;  /* 0x0026a09801007387 */ /* 0x000fe80000100a00 */
[----:B------:R2:W-:Y:S04]  /*41e40*/  STL.64 [R1+0x26a8], R154 ;  /* 0x0026a89a01007387 */ /* 0x0005e80000100a00 */
[----:B------:R-:W-:Y:S04]  /*41e50*/  STL.64 [R1+0x2690], R148 ;  /* 0x0026909401007387 */ /* 0x000fe80000100a00 */
[----:B------:R3:W-:Y:S01]  /*41e60*/  STL.64 [R1+0x2698], R150 ;  /* 0x0026989601007387 */ /* 0x0007e20000100a00 */
[C---:B--2---:R-:W-:Y:S03]  /*41e70*/  HMMA.1688.F32.TF32 R152, R244.reuse, R22, R232 ;  /* 0x00000016f498723c */ /* 0x044fe600000810e8 */
[----:B------:R-:W-:Y:S04]  /*41e80*/  STL.64 [R1+0x2680], R144 ;  /* 0x0026809001007387 */ /* 0x000fe80000100a00 */
[----:B------:R1:W-:Y:S01]  /*41e90*/  STL.64 [R1+0x2688], R146 ;  /* 0x0026889201007387 */ /* 0x0003e20000100a00 */
[----:B---3--:R-:W-:Y:S08]  /*41ea0*/  HMMA.1688.F32.TF32 R148, R244, R62, R236 ;  /* 0x0000003ef494723c */ /* 0x008ff000000810ec */
[C---:B-1----:R-:W-:Y:S01]  /*41eb0*/  HMMA.1688.F32.TF32 R144, R132.reuse, R130, R136 ;  /* 0x000000828490723c */ /* 0x042fe20000081088 */
[----:B------:R-:W-:Y:S04]  /*41ec0*/  LDS R136, [R45+UR13+0x22080] ;  /* 0x0220800d2d887984 */ /* 0x000fe80008000800 */
[----:B------:R-:W-:Y:S04]  /*41ed0*/  STL.64 [R1+0x2670], R152 ;  /* 0x0026709801007387 */ /* 0x000fe80000100a00 */
[----:B------:R-:W-:Y:S04]  /*41ee0*/  STL.64 [R1+0x2678], R154 ;  /* 0x0026789a01007387 */ /* 0x000fe80000100a00 */
[----:B------:R1:W-:Y:S04]  /*41ef0*/  STL.64 [R1+0x2250], R148 ;  /* 0x0022509401007387 */ /* 0x0003e80000100a00 */
[----:B------:R-:W-:Y:S04]  /*41f00*/  STL.64 [R1+0x2258], R150 ;  /* 0x0022589601007387 */ /* 0x000fe80000100a00 */
[----:B------:R-:W-:Y:S04]  /*41f10*/  STL.64 [R1+0xa0], R144 ;  /* 0x0000a09001007387 */ /* 0x000fe80000100a00 */
[----:B------:R2:W-:Y:S04]  /*41f20*/  STL.64 [R1+0xa8], R146 ;  /* 0x0000a89201007387 */ /* 0x0005e80000100a00 */
[----:B-1----:R-:W3:Y:S04]  /*41f30*/  LDL.LU R148, [R1+0xb90] ;  /* 0x000b900001947983 */ /* 0x002ee80000300800 */
[----:B------:R-:W-:Y:S01]  /*41f40*/  LDS R138, [R45+UR13+0x23080] ;  /* 0x0230800d2d8a7984 */ /* 0x000fe20008000800 */
[C---:B--2---:R-:W-:Y:S03]  /*41f50*/  HMMA.1688.F32.TF32 R144, R132.reuse, R126, R140 ;  /* 0x0000007e8490723c */ /* 0x044fe6000008108c */
[----:B------:R-:W-:Y:S04]  /*41f60*/  LDS R137, [R41+UR13+0x22080] ;  /* 0x0220800d29897984 */ /* 0x000fe80008000800 */
[----:B------:R-:W1:Y:S01]  /*41f70*/  LDS R139, [R41+UR13+0x23080] ;  /* 0x0230800d298b7984 */ /* 0x000e620008000800 */
[C---:B------:R-:W-:Y:S11]  /*41f80*/  HMMA.1688.F32.TF32 R140, R132.reuse, R122, R248 ;  /* 0x0000007a848c723c */ /* 0x040ff600000810f8 */
[----:B------:R2:W-:Y:S04]  /*41f90*/  STL.64 [R1+0x2d0], R144 ;  /* 0x0002d09001007387 */ /* 0x0005e80000100a00 */
[----:B------:R4:W-:Y:S04]  /*41fa0*/  STL.64 [R1+0x2d8], R146 ;  /* 0x0002d89201007387 */ /* 0x0009e80000100a00 */
[----:B------:R1:W-:Y:S04]  /*41fb0*/  STL.64 [R1+0x2c0], R140 ;  /* 0x0002c08c01007387 */ /* 0x0003e80000100a00 */
[----:B------:R1:W-:Y:S04]  /*41fc0*/  STL.64 [R1+0x2c8], R142 ;  /* 0x0002c88e01007387 */ /* 0x0003e80000100a00 */
        /* <DEDUP_REMOVED lines=87> */
[----:B-1----:R-:W4:Y:S04]  /*42540*/  LDL.LU R140, [R1+0xbb0] ;  /* 0x000bb000018c7983 */ /* 0x002f280000300800 */
[----:B------:R-:W4:Y:S04]  /*42550*/  LDL.LU R141, [R1+0xbb4] ;  /* 0x000bb400018d7983 */ /* 0x000f280000300800 */
[----:B------:R-:W4:Y:S04]  /*42560*/  LDL.LU R142, [R1+0xbb8] ;  /* 0x000bb800018e7983 */ /* 0x000f280000300800 */
[----:B------:R-:W4:Y:S01]  /*42570*/  LDL.LU R143, [R1+0xbbc] ;  /* 0x000bbc00018f7983 */ /* 0x000f220000300800 */
[----:B---3--:R-:W-:Y:S03]  /*42580*/  HMMA.1688.F32.TF32 R224, R132, R118, R248 ;  /* 0x0000007684e0723c */ /* 0x008fe600000810f8 */
[----:B------:R-:W3:-:S15]  /*42590*/  LDL.LU R248, [R1+0xbf0] ;  /* 0x000bf00001f87983 */ /* 0x000ede0000300800 */
[----:B------:R-:W-:Y:S01]  /*425a0*/  NOP ;  /* 0x0000000000007918 */ /* 0x000fe20000000000 */
[----:B------:R-:W-:Y:S04]  /*425b0*/  STL.64 [R1+0x2b0], R224 ;  /* 0x0002b0e001007387 */ /* 0x000fe80000100a00 */
[----:B------:R1:W-:Y:S04]  /*425c0*/  STL.64 [R1+0x2b8], R226 ;  /* 0x0002b8e201007387 */ /* 0x0003e80000100a00 */
[----:B------:R-:W3:Y:S04]  /*425d0*/  LDL.LU R249, [R1+0xbf4] ;  /* 0x000bf40001f97983 */ /* 0x000ee80000300800 */
[----:B------:R-:W3:Y:S04]  /*425e0*/  LDL.LU R250, [R1+0xbf8] ;  /* 0x000bf80001fa7983 */ /* 0x000ee80000300800 */
[----:B------:R-:W3:Y:S01]  /*425f0*/  LDL.LU R251, [R1+0xbfc] ;  /* 0x000bfc0001fb7983 */ /* 0x000ee20000300800 */
        /* <DEDUP_REMOVED lines=37> */
[----:B------:R-:W-:Y:S07]  /*42850*/  STL.64 [R1+0x218], R190 ;  /* 0x000218be01007387 */ /* 0x000fee0000100a00 */
[C---:B------:R-:W-:Y:S01]  /*42860*/  HMMA.1688.F32.TF32 R148, R132.reuse, R34, R148 ;  /* 0x000000228494723c */ /* 0x040fe20000081094 */
[----:B------:R-:W-:Y:S07]  /*42870*/  STL.64 [R1+0x200], R184 ;  /* 0x000200b801007387 */ /* 0x000fee0000100a00 */
[C---:B------:R-:W-:Y:S01]  /*42880*/  HMMA.1688.F32.TF32 R152, R132.reuse, R58, R152 ;  /* 0x0000003a8498723c */ /* 0x040fe20000081098 */
[----:B------:R-:W-:Y:S04]  /*42890*/  STL.64 [R1+0x208], R186 ;  /* 0x000208ba01007387 */ /* 0x000fe80000100a00 */
[----:B------:R-:W-:Y:S03]  /*428a0*/  STL.64 [R1+0x1f0], R180 ;  /* 0x0001f0b401007387 */ /* 0x000fe60000100a00 */
[C---:B--2---:R-:W-:Y:S01]  /*428b0*/  HMMA.1688.F32.TF32 R144, R132.reuse, R50, R144 ;  /* 0x000000328490723c */ /* 0x044fe20000081090 */
[----:B------:R-:W-:Y:S04]  /*428c0*/  STL.64 [R1+0x1f8], R182 ;  /* 0x0001f8b601007387 */ /* 0x000fe80000100a00 */
[----:B------:R-:W-:Y:S03]  /*428d0*/  STL.64 [R1+0x1e0], R176 ;  /* 0x0001e0b001007387 */ /* 0x000fe60000100a00 */
[----:B----4-:R-:W-:Y:S01]  /*428e0*/  HMMA.1688.F32.TF32 R140, R132, R10, R140 ;  /* 0x0000000a848c723c */ /* 0x010fe2000008108c */
        /* <DEDUP_REMOVED lines=9> */
[----:B------:R-:W-:Y:S04]  /*42980*/  STL.64 [R1+0x130], R160 ;  /* 0x000130a001007387 */ /* 0x000fe80000100a00 */
[----:B------:R-:W-:Y:S04]  /*42990*/  STL.64 [R1+0x138], R162 ;  /* 0x000138a201007387 */ /* 0x000fe80000100a00 */
[----:B------:R-:W-:Y:S04]  /*429a0*/  STL.64 [R1+0x120], R156 ;  /* 0x0001209c01007387 */ /* 0x000fe80000100a00 */
[----:B------:R-:W-:Y:S04]  /*429b0*/  STL.64 [R1+0x128], R158 ;  /* 0x0001289e01007387 */ /* 0x000fe80000100a00 */
[----:B------:R-:W-:Y:S04]  /*429c0*/  STL.64 [R1+0x110], R152 ;  /* 0x0001109801007387 */ /* 0x000fe80000100a00 */
[----:B------:R-:W-:Y:S04]  /*429d0*/  STL.64 [R1+0x118], R154 ;  /* 0x0001189a01007387 */ /* 0x000fe80000100a00 */
[----:B------:R-:W-:Y:S04]  /*429e0*/  STL.64 [R1+0x100], R148 ;  /* 0x0001009401007387 */ /* 0x000fe80000100a00 */
[----:B------:R1:W-:Y:S04]  /*429f0*/  STL [R1+0x44b4], R32 ;  /* 0x0044b42001007387 */ /* 0x0003e80000100800 */
[----:B------:R2:W-:Y:S04]  /*42a00*/  STL [R1+0x44b0], R33 ;  /* 0x0044b02101007387 */ /* 0x0005e80000100800 */
[----:B------:R-:W-:Y:S01]  /*42a10*/  STL.64 [R1+0xf0], R144 ;  /* 0x0000f09001007387 */ /* 0x000fe20000100a00 */
[----:B-1----:R-:W-:-:S03]  /*42a20*/  IMAD.MOV.U32 R32, RZ, RZ, R142 ;  /* 0x000000ffff207224 */ /* 0x002fc600078e008e */
[----:B------:R-:W-:Y:S01]  /*42a30*/  STL.64 [R1+0xf8], R146 ;  /* 0x0000f89201007387 */ /* 0x000fe20000100a00 */
[----:B--2---:R-:W-:-:S03]  /*42a40*/  IMAD.MOV.U32 R33, RZ, RZ, R143 ;  /* 0x000000ffff217224 */ /* 0x004fc600078e008f */
[----:B------:R3:W-:Y:S04]  /*42a50*/  STL.64 [R1+0x90], R140 ;  /* 0x0000908c01007387 */ /* 0x0007e80000100a00 */
[----:B------:R-:W-:Y:S04]  /*42a60*/  STL [R1+0x44bc], R33 ;  /* 0x0044bc2101007387 */ /* 0x000fe80000100800 */
[----:B------:R-:W-:Y:S01]  /*42a70*/  STL [R1+0x44b8], R32 ;  /* 0x0044b82001007387 */ /* 0x000fe20000100800 */
[----:B---3--:R-:W-:Y:S03]  /*42a80*/  HMMA.1688.F32.TF32 R140, R132, R46, R248 ;  /* 0x0000002e848c723c */ /* 0x008fe600000810f8 */
[----:B------:R-:W2:-:S15]  /*42a90*/  LDL.LU R248, [R1+0xee0] ;  /* 0x000ee00001f87983 */ /* 0x000e9e0000300800 */
[----:B------:R-:W-:Y:S01]  /*42aa0*/  NOP ;  /* 0x0000000000007918 */ /* 0x000fe20000000000 */
[----:B------:R1:W-:Y:S04]  /*42ab0*/  STL.64 [R1+0x80], R140 ;  /* 0x0000808c01007387 */ /* 0x0003e80000100a00 */
[----:B------:R3:W-:Y:S04]  /*42ac0*/  STL.64 [R1+0x88], R142 ;  /* 0x0000888e01007387 */ /* 0x0007e80000100a00 */
[----:B------:R-:W2:Y:S04]  /*42ad0*/  LDL.LU R249, [R1+0xee4] ;  /* 0x000ee40001f97983 */ /* 0x000ea80000300800 */
[----:B------:R-:W2:Y:S04]  /*42ae0*/  LDL.LU R250, [R1+0xee8] ;  /* 0x000ee80001fa7983 */ /* 0x000ea80000300800 */
[----:B------:R-:W2:Y:S04]  /*42af0*/  LDL.LU R251, [R1+0xeec] ;  /* 0x000eec0001fb7983 */ /* 0x000ea80000300800 */
[----:B-1----:R-:W4:Y:S04]  /*42b00*/  LDL.LU R140, [R1+0xed0] ;  /* 0x000ed000018c7983 */ /* 0x002f280000300800 */
[----:B------:R-:W4:Y:S04]  /*42b10*/  LDL.LU R141, [R1+0xed4] ;  /* 0x000ed400018d7983 */ /* 0x000f280000300800 */
[----:B---3--:R-:W4:Y:S04]  /*42b20*/  LDL.LU R142, [R1+0xed8] ;  /* 0x000ed800018e7983 */ /* 0x008f280000300800 */
[----:B------:R-:W4:Y:S04]  /*42b30*/  LDL.LU R143, [R1+0xedc] ;  /* 0x000edc00018f7983 */ /* 0x000f280000300800 */
        /* <DEDUP_REMOVED lines=101> */
[C---:B---3--:R-:W-:Y:S08]  /*43190*/  HMMA.1688.F32.TF32 R188, R136.reuse, R98, R188 ;  /* 0x0000006288bc723c */ /* 0x048ff000000810bc */
[C---:B----4-:R-:W-:Y:S08]  /*431a0*/  HMMA.1688.F32.TF32 R200, R136.reuse, R110, R200 ;  /* 0x0000006e88c8723c */ /* 0x050ff000000810c8 */
[----:B------:R-:W-:Y:S08]  /*431b0*/  HMMA.1688.F32.TF32 R212, R136, R122, R212 ;  /* 0x0000007a88d4723c */ /* 0x000ff000000810d4 */
[C---:B------:R-:W-:Y:S08]  /*431c0*/  HMMA.1688.F32.TF32 R224, R132.reuse, R22, R224 ;  /* 0x0000001684e0723c */ /* 0x040ff000000810e0 */
[C---:B------:R-:W-:Y:S08]  /*431d0*/  HMMA.1688.F32.TF32 R228, R132.reuse, R18, R228 ;  /* 0x0000001284e4723c */ /* 0x040ff000000810e4 */
[C---:B------:R-:W-:Y:S08]  /*431e0*/  HMMA.1688.F32.TF32 R236, R132.reuse, R26, R236 ;  /* 0x0000001a84ec723c */ /* 0x040ff000000810ec */
[C---:B------:R-:W-:Y:S11]  /*431f0*/  HMMA.1688.F32.TF32 R232, R132.reuse, R30, R232 ;  /* 0x0000001e84e8723c */ /* 0x040ff600000810e8 */
[----:B------:R-:W-:Y:S01]  /*43200*/  STL.64 [R1+0x70], R236 ;  /* 0x000070ec01007387 */ /* 0x000fe20000100a00 */
[----:B------:R-:W-:Y:S08]  /*43210*/  HMMA.1688.F32.TF32 R220, R132, R62, R220 ;  /* 0x0000003e84dc723c */ /* 0x000ff000000810dc */
[C---:B------:R-:W-:Y:S01]  /*43220*/  HMMA.1688.F32.TF32 R132, R136.reuse, R130, R144 ;  /* 0x000000828884723c */ /* 0x040fe20000081090 */
        /* <DEDUP_REMOVED lines=8> */
[----:B------:R-:W-:Y:S04]  /*432b0*/  STL.64 [R1+0x38], R222 ;  /* 0x000038de01007387 */ /* 0x000fe80000100a00 */
[----:B------:R-:W-:Y:S04]  /*432c0*/  STL.64 [R1+0x20], R132 ;  /* 0x0000208401007387 */ /* 0x000fe80000100a00 */
[----:B------:R1:W-:Y:S01]  /*432d0*/  STL.64 [R1+0x28], R134 ;  /* 0x0000288601007387 */ /* 0x0003e20000100a00 */
[C---:B------:R-:W-:Y:S03]  /*432e0*/  HMMA.1688.F32.TF32 R204, R136.reuse, R114, R204 ;  /* 0x0000007288cc723c */ /* 0x040fe600000810cc */
[----:B------:R-:W-:Y:S04]  /*432f0*/  LDS R144, [R45+UR13+0x22100] ;  /* 0x0221000d2d907984 */ /* 0x000fe80008000800 */
[----:B------:R-:W-:Y:S01]  /*43300*/  LDS R146, [R45+UR13+0x23100] ;  /* 0x0231000d2d927984 */ /* 0x000fe20008000800 */
[C---:B-1----:R-:W-:Y:S03]  /*43310*/  HMMA.1688.F32.TF32 R132, R136.reuse, R118, R208 ;  /* 0x000000768884723c */ /* 0x042fe600000810d0 */
[----:B------:R-:W-:Y:S04]  /*43320*/  STL.64 [R1+0x5e0], R216 ;  /* 0x0005e0d801007387 */ /* 0x000fe80000100a00 */
[----:B------:R-:W-:Y:S04]  /*43330*/  STL.64 [R1+0x5e8], R218 ;  /* 0x0005e8da01007387 */ /* 0x000fe80000100a00 */
[----:B------:R-:W-:Y:S04]  /*43340*/  STL.64 [R1+0x5d0], R212 ;  /* 0x0005d0d401007387 */ /* 0x000fe80000100a00 */
[----:B------:R-:W-:Y:S01]  /*43350*/  STL.64 [R1+0x5d8], R214 ;  /* 0x0005d8d601007387 */ /* 0x000fe20000100a00 */
[C---:B------:R-:W-:Y:S03]  /*43360*/  HMMA.1688.F32.TF32 R192, R136.reuse, R102, R192 ;  /* 0x0000006688c0723c */ /* 0x040fe600000810c0 */
[----:B------:R-:W-:Y:S04]  /*43370*/  LDS R145, [R41+UR13+0x22100] ;  /* 0x0221000d29917984 */ /* 0x000fe80008000800 */
[----:B------:R-:W-:Y:S04]  /*43380*/  STL.64 [R1+0x5c0], R132 ;  /* 0x0005c08401007387 */ /* 0x000fe80000100a00 */
[----:B------:R1:W-:Y:S01]  /*43390*/  STL.64 [R1+0x5c8], R134 ;  /* 0x0005c88601007387 */ /* 0x0003e20000100a00 */
[C---:B------:R-:W-:Y:S03]  /*433a0*/  HMMA.1688.F32.TF32 R176, R136.reuse, R86, R176 ;  /* 0x0000005688b0723c */ /* 0x040fe600000810b0 */
[----:B------:R-:W2:Y:S05]  /*433b0*/  LDS R147, [R41+UR13+0x23100] ;  /* 0x0231000d29937984 */ /* 0x000eaa0008000800 */
[C---:B-1----:R-:W-:Y:S01]  /*433c0*/  HMMA.1688.F32.TF32 R132, R136.reuse, R106, R196 ;  /* 0x0000006a8884723c */ /* 0x042fe200000810c4 */
[----:B------:R-:W-:Y:S04]  /*433d0*/  STL.64 [R1+0x5b0], R204 ;  /* 0x0005b0cc01007387 */ /* 0x000fe80000100a00 */
[----:B------:R-:W-:Y:S04]  /*433e0*/  STL.64 [R1+0x5b8], R206 ;  /* 0x0005b8ce01007387 */ /* 0x000fe80000100a00 */
[----:B------:R-:W-:Y:S04]  /*433f0*/  STL.64 [R1+0x5a0], R200 ;  /* 0x0005a0c801007387 */ /* 0x000fe80000100a00 */
[----:B------:R-:W-:Y:S06]  /*43400*/  STL.64 [R1+0x5a8], R202 ;  /* 0x0005a8ca01007387 */ /* 0x000fec0000100a00 */
[----:B------:R-:W-:Y:S04]  /*43410*/  STL.64 [R1+0x590], R132 ;  /* 0x0005908401007387 */ /* 0x000fe80000100a00 */
[----:B------:R1:W-:Y:S02]  /*43420*/  STL.64 [R1+0x598], R134 ;  /* 0x0005988601007387 */ /* 0x0003e40000100a00 */
[C---:B-1----:R-:W-:Y:S02]  /*43430*/  HMMA.1688.F32.TF32 R132, R136.reuse, R94, R184 ;  /* 0x0000005e8884723c */ /* 0x042fe400000810b8 */
[----:B------:R-:W-:Y:S04]  /*43440*/  STL.64 [R1+0x580], R192 ;  /* 0x000580c001007387 */ /* 0x000fe80000100a00 */
[----:B------:R-:W-:Y:S04]  /*43450*/  STL.64 [R1+0x588], R194 ;  /* 0x000588c201007387 */ /* 0x000fe80000100a00 */
[----:B------:R-:W-:Y:S04]  /*43460*/  STL.64 [R1+0x570], R188 ;  /* 0x000570bc01007387 */ /* 0x000fe80000100a00 */
[----:B------:R-:W-:Y:S05]  /*43470*/  STL.64 [R1+0x578], R190 ;  /* 0x000578be01007387 */ /* 0x000fea0000100a00 */
        /* <DEDUP_REMOVED lines=30> */
[----:B------:R1:W-:Y:S04]  /*43660*/  STL.64 [R1+0x4c0], R148 ;  /* 0x0004c09401007387 */ /* 0x0003e80000100a00 */
[----:B------:R3:W-:Y:S04]  /*43670*/  STL.64 [R1+0x4c8], R150 ;  /* 0x0004c89601007387 */ /* 0x0007e80000100a00 */
[----:B------:R-:W4:Y:S04]  /*43680*/  LDL.LU R160, [R1+0xfa0] ;  /* 0x000fa00001a07983 */ /* 0x000f280000300800 */
[----:B------:R1:W-:Y:S04]  /*43690*/  STL.64 [R1+0x4b0], R140 ;  /* 0x0004b08c01007387 */ /* 0x0003e80000100a00 */
[----:B------:R1:W-:Y:S04]  /*436a0*/  STL.64 [R1+0x4b8], R142 ;  /* 0x0004b88e01007387 */ /* 0x0003e80000100a00 */
[----:B------:R-:W-:Y:S04]  /*436b0*/  STL.64 [R1+0x4a0], R132 ;  /* 0x0004a08401007387 */ /* 0x000fe80000100a00 */
[----:B------:R1:W-:Y:S04]  /*436c0*/  STL.64 [R1+0x4a8], R134 ;  /* 0x0004a88601007387 */ /* 0x0003e80000100a00 */
        /* <DEDUP_REMOVED lines=51> */
[----:B-1----:R-:W4:Y:S04]  /*43a00*/  LDL.LU R148, [R1+0x2ba0] ;  /* 0x002ba00001947983 */ /* 0x002f280000300800 */
[----:B------:R-:W4:Y:S04]  /*43a10*/  LDL.LU R149, [R1+0x2ba4] ;  /* 0x002ba40001957983 */ /* 0x000f280000300800 */
[----:B---3--:R-:W3:Y:S04]  /*43a20*/  LDL.LU R150, [R1+0x2ba8] ;  /* 0x002ba80001967983 */ /* 0x008ee80000300800 */
[----:B------:R-:W3:Y:S04]  /*43a30*/  LDL.LU R151, [R1+0x2bac] ;  /* 0x002bac0001977983 */ /* 0x000ee80000300800 */
[----:B------:R-:W3:Y:S04]  /*43a40*/  LDL.LU R140, [R1+0x2b50] ;  /* 0x002b5000018c7983 */ /* 0x000ee80000300800 */
[----:B------:R-:W3:Y:S04]  /*43a50*/  LDL.LU R141, [R1+0x2b54] ;  /* 0x002b5400018d7983 */ /* 0x000ee80000300800 */
[----:B------:R-:W3:Y:S04]  /*43a60*/  LDL.LU R142, [R1+0x2b58] ;  /* 0x002b5800018e7983 */ /* 0x000ee80000300800 */
[----:B------:R-:W3:Y:S01]  /*43a70*/  LDL.LU R143, [R1+0x2b5c] ;  /* 0x002b5c00018f7983 */ /* 0x000ee20000300800 */
[----:B--2---:R-:W-:Y:S03]  /*43a80*/  HMMA.1688.F32.TF32 R132, R136, R58, R248 ;  /* 0x0000003a8884723c */ /* 0x004fe600000810f8 */
[----:B------:R-:W2:-:S15]  /*43a90*/  LDL.LU R248, [R1+0x2af0] ;  /* 0x002af00001f87983 */ /* 0x000e9e0000300800 */
[----:B------:R-:W-:Y:S01]  /*43aa0*/  NOP ;  /* 0x0000000000007918 */ /* 0x000fe20000000000 */
[----:B------:R-:W-:Y:S04]  /*43ab0*/  STL.64 [R1+0x490], R132 ;  /* 0x0004908401007387 */ /* 0x000fe80000100a00 */
[----:B------:R4:W-:Y:S04]  /*43ac0*/  STL.64 [R1+0x498], R134 ;  /* 0x0004988601007387 */ /* 0x0009e80000100a00 */
[----:B------:R-:W2:Y:S04]  /*43ad0*/  LDL.LU R249, [R1+0x2af4] ;  /* 0x002af40001f97983 */ /* 0x000ea80000300800 */
[----:B------:R-:W2:Y:S04]  /*43ae0*/  LDL.LU R250, [R1+0x2af8] ;  /* 0x002af80001fa7983 */ /* 0x000ea80000300800 */
[----:B------:R-:W2:Y:S01]  /*43af0*/  LDL.LU R251, [R1+0x2afc] ;  /* 0x002afc0001fb7983 */ /* 0x000ea20000300800 */
[C---:B----4-:R-:W-:Y:S08]  /*43b00*/  HMMA.1688.F32.TF32 R132, R136.reuse, R34, R192 ;  /* 0x000000228884723c */ /* 0x050ff000000810c0 */
        /* <DEDUP_REMOVED lines=19> */
[----:B------:R-:W-:Y:S01]  /*43c40*/  HMMA.1688.F32.TF32 R136, R136, R62, R160 ;  /* 0x0000003e8888723c */ /* 0x000fe200000810a0 */
[----:B------:R-:W-:Y:S01]  /*43c50*/  IMAD.MOV.U32 R33, RZ, RZ, R238 ;  /* 0x000000ffff217224 */ /* 0x000fe200078e00ee */
[----:B------:R-:W-:Y:S04]  /*43c60*/  LDS R168, [R45+UR13+0x22180] ;  /* 0x0221800d2da87984 */ /* 0x000fe80008000800 */
[----:B------:R-:W-:Y:S04]  /*43c70*/  STL.64 [R1+0x420], R132 ;  /* 0x0004208401007387 */ /* 0x000fe80000100a00 */
[----:B------:R1:W-:Y:S01]  /*43c80*/  STL.64 [R1+0x428], R134 ;  /* 0x0004288601007387 */ /* 0x0003e20000100a00 */
[----:B------:R-:W-:-:S03]  /*43c90*/  IMAD.MOV.U32 R32, RZ, RZ, R239 ;  /* 0x000000ffff207224 */ /* 0x000fc600078e00ef */
[----:B------:R-:W-:Y:S04]  /*43ca0*/  LDS R170, [R45+UR13+0x23180] ;  /* 0x0231800d2daa7984 */ /* 0x000fe80008000800 */
[----:B------:R-:W-:Y:S01]  /*43cb0*/  LDS R169, [R41+UR13+0x22180] ;  /* 0x0221800d29a97984 */ /* 0x000fe20008000800 */
[----:B-1----:R-:W-:Y:S03]  /*43cc0*/  HMMA.1688.F32.TF32 R132, R144, R130, R240 ;  /* 0x000000829084723c */ /* 0x002fe600000810f0 */
[----:B------:R-:W-:Y:S04]  /*43cd0*/  STL.64 [R1+0x410], R164 ;  /* 0x000410a401007387 */ /* 0x000fe80000100a00 */
[----:B------:R-:W-:Y:S04]  /*43ce0*/  STL.64 [R1+0x418], R166 ;  /* 0x000418a601007387 */ /* 0x000fe80000100a00 */
[----:B------:R-:W-:Y:S04]  /*43cf0*/  STL.64 [R1+0x10], R136 ;  /* 0x0000108801007387 */ /* 0x000fe80000100a00 */
[----:B------:R1:W-:Y:S04]  /*43d00*/  STL.64 [R1+0x18], R138 ;  /* 0x0000188a01007387 */ /* 0x0003e80000100a00 */
[----:B------:R-:W4:Y:S01]  /*43d10*/  LDS R171, [R41+UR13+0x23180] ;  /* 0x0231800d29ab7984 */ /* 0x000f220008000800 */
[----:B------:R-:W-:-:S03]  /*43d20*/  IMAD.MOV.U32 R36, RZ, RZ, R132 ;  /* 0x000000ffff247224 */ /* 0x000fc600078e0084 */
[----:B------:R3:W-:Y:S01]  /*43d30*/  STL.64 [R1+0x8], R134 ;  /* 0x0000088601007387 */ /* 0x0007e20000100a00 */
[----:B------:R-:W-:Y:S01]  /*43d40*/  IMAD.MOV.U32 R37, RZ, RZ, R133 ;  /* 0x000000ffff257224 */ /* 0x000fe200078e0085 */
[C---:B-1----:R-:W-:Y:S08]  /*43d50*/  HMMA.1688.F32.TF32 R136, R144.reuse, R126, R156 ;  /* 0x0000007e9088723c */ /* 0x042ff0000008109c */
[C---:B---3--:R-:W-:Y:S01]  /*43d60*/  HMMA.1688.F32.TF32 R132, R144.reuse, R122, R152 ;  /* 0x0000007a9084723c */ /* 0x048fe20000081098 */
[----:B------:R1:W-:Y:S04]  /*43d70*/  STL [R1+0x4424], R37 ;  /* 0x0044242501007387 */ /* 0x0003e80000100800 */
[----:B------:R3:W-:Y:S06]  /*43d80*/  STL [R1+0x4420], R36 ;  /* 0x0044202401007387 */ /* 0x0007ec0000100800 */
[----:B------:R-:W-:Y:S04]  /*43d90*/  STL.64 [R1+0x400], R136 ;  /* 0x0004008801007387 */ /* 0x000fe80000100a00 */
[----:B------:R4:W-:Y:S04]  /*43da0*/  STL.64 [R1+0x408], R138 ;  /* 0x0004088a01007387 */ /* 0x0009e80000100a00 */
[----:B-1----:R-:W-:Y:S01]  /*43db0*/  IMAD.MOV.U32 R37, RZ, RZ, R134 ;  /* 0x000000ffff257224 */ /* 0x002fe200078e0086 */
[----:B------:R1:W-:Y:S01]  /*43dc0*/  STL.64 [R1+0x3f0], R132 ;  /* 0x0003f08401007387 */ /* 0x0003e20000100a00 */
[----:B---3--:R-:W-:Y:S01]  /*43dd0*/  IMAD.MOV.U32 R36, RZ, RZ, R135 ;  /* 0x000000ffff247224 */ /* 0x008fe200078e0087 */
[C---:B----4-:R-:W-:Y:S08]  /*43de0*/  HMMA.1688.F32.TF32 R136, R144.reuse, R118, R148 ;  /* 0x000000769088723c */ /* 0x050ff00000081094 */
[----:B-1----:R-:W-:Y:S01]  /*43df0*/  HMMA.1688.F32.TF32 R132, R144, R114, R140 ;  /* 0x000000729084723c */ /* 0x002fe2000008108c */
[----:B------:R1:W-:Y:S04]  /*43e00*/  STL [R1+0x442c], R37 ;  /* 0x00442c2501007387 */ /* 0x0003e80000100800 */
[----:B------:R3:W-:Y:S06]  /*43e10*/  STL [R1+0x4428], R36 ;  /* 0x0044282401007387 */ /* 0x0007ec0000100800 */
[----:B------:R-:W-:Y:S04]  /*43e20*/  STL.64 [R1+0x3e0], R136 ;  /* 0x0003e08801007387 */ /* 0x000fe80000100a00 */
[----:B------:R-:W-:Y:S04]  /*43e30*/  STL.64 [R1+0x3e8], R138 ;  /* 0x0003e88a01007387 */ /* 0x000fe80000100a00 */
[----:B-1----:R-:W-:Y:S01]  /*43e40*/  IMAD.MOV.U32 R37, RZ, RZ, R132 ;  /* 0x000000ffff257224 */ /* 0x002fe200078e0084 */
[----:B------:R2:W-:Y:S01]  /*43e50*/  STL.64 [R1+0x3d8], R134 ;  /* 0x0003d88601007387 */ /* 0x0005e20000100a00 */
[----:B---3--:R-:W-:-:S03]  /*43e60*/  IMAD.MOV.U32 R36, RZ, RZ, R133 ;  /* 0x000000ffff247224 */ /* 0x008fc600078e0085 */
[----:B------:R-:W-:Y:S04]  /*43e70*/  STL [R1+0x4434], R37 ;  /* 0x0044342501007387 */ /* 0x000fe80000100800 */
[----:B------:R-:W-:Y:S04]  /*43e80*/  STL [R1+0x4430], R36 ;  /* 0x0044302401007387 */ /* 0x000fe80000100800 */
[----:B------:R-:W3:Y:S01]  /*43e90*/  LDL.LU R148, [R1+0x1080] ;  /* 0x0010800001947983 */ /* 0x000ee20000300800 */
[----:B--2---:R-:W-:-:S15]  /*43ea0*/  HMMA.1688.F32.TF32 R132, R144, R110, R248 ;  /* 0x0000006e9084723c */ /* 0x004fde00000810f8 */
[----:B------:R-:W-:-:S04]  /*43eb0*/  NOP ;  /* 0x0000000000007918 */ /* 0x000fc80000000000 */
[----:B------:R-:W-:Y:S04]  /*43ec0*/  STL.64 [R1+0x3c0], R132 ;  /* 0x0003c08401007387 */ /* 0x000fe80000100a00 */
        /* <DEDUP_REMOVED lines=8> */
[----:B------:R-:W1:Y:S04]  /*43f50*/  LDL.LU R180, [R1+0x2a90] ;  /* 0x002a900001b47983 */ /* 0x000e680000300800 */
[----:B------:R-:W1:Y:S04]  /*43f60*/  LDL.LU R181, [R1+0x2a94] ;  /* 0x002a940001b57983 */ /* 0x000e680000300800 */
[----:B------:R-:W1:Y:S04]  /*43f70*/  LDL.LU R182, [R1+0x2a98] ;  /* 0x002a980001b67983 */ /* 0x000e680000300800 */
[----:B------:R-:W1:Y:S04]  /*43f80*/  LDL.LU R183, [R1+0x2a9c] ;  /* 0x002a9c0001b77983 */ /* 0x000e680000300800 */
        /* <DEDUP_REMOVED lines=32> */
[C---:B-1----:R-:W-:Y:S08]  /*44190*/  HMMA.1688.F32.TF32 R132, R144.reuse, R106, R180 ;  /* 0x0000006a9084723c */ /* 0x042ff000000810b4 */
[----:B----4-:R-:W-:Y:S11]  /*441a0*/  HMMA.1688.F32.TF32 R136, R144, R102, R176 ;  /* 0x000000669088723c */ /* 0x010ff600000810b0 */
[----:B------:R-:W-:Y:S01]  /*441b0*/  IMAD.MOV.U32 R37, RZ, RZ, R134 ;  /* 0x000000ffff257224 */ /* 0x000fe200078e0086 */
[----:B------:R2:W-:Y:S01]  /*441c0*/  STL.64 [R1+0x3b0], R132 ;  /* 0x0003b08401007387 */ /* 0x0005e20000100a00 */
[----:B------:R-:W-:-:S02]  /*441d0*/  IMAD.MOV.U32 R36, RZ, RZ, R135 ;  /* 0x000000ffff247224 */ /* 0x000fc400078e0087 */
[C---:B--2---:R-:W-:Y:S01]  /*441e0*/  HMMA.1688.F32.TF32 R132, R144.reuse, R98, R172 ;  /* 0x000000629084723c */ /* 0x044fe200000810ac */
[----:B------:R1:W-:Y:S04]  /*441f0*/  STL [R1+0x443c], R37 ;  /* 0x00443c2501007387 */ /* 0x0003e80000100800 */
[----:B------:R2:W-:Y:S04]  /*44200*/  STL [R1+0x4438], R36 ;  /* 0x0044382401007387 */ /* 0x0005e80000100800 */
[----:B------:R-:W-:Y:S04]  /*44210*/  STL.64 [R1+0x3a0], R136 ;  /* 0x0003a08801007387 */ /* 0x000fe80000100a00 */
[----:B------:R3:W-:Y:S06]  /*44220*/  STL.64 [R1+0x3a8], R138 ;  /* 0x0003a88a01007387 */ /* 0x0007ec0000100a00 */
[----:B-1----:R-:W-:Y:S01]  /*44230*/  IMAD.MOV.U32 R37, RZ, RZ, R132 ;  /* 0x000000ffff257224 */ /* 0x002fe200078e0084 */
[----:B------:R1:W-:Y:S01]  /*44240*/  STL.64 [R1+0x398], R134 ;  /* 0x0003988601007387 */ /* 0x0003e20000100a00 */
[----:B--2---:R-:W-:Y:S01]  /*44250*/  IMAD.MOV.U32 R36, RZ, RZ, R133 ;  /* 0x000000ffff247224 */ /* 0x004fe200078e0085 */
[C---:B---3--:R-:W-:Y:S08]  /*44260*/  HMMA.1688.F32.TF32 R136, R144.reuse, R94, R164 ;  /* 0x0000005e9088723c */ /* 0x048ff000000810a4 */
[C---:B-1----:R-:W-:Y:S01]  /*44270*/  HMMA.1688.F32.TF32 R132, R144.reuse, R90, R160 ;  /* 0x0000005a9084723c */ /* 0x042fe200000810a0 */
[----:B------:R1:W-:Y:S04]  /*44280*/  STL [R1+0x4444], R37 ;  /* 0x0044442501007387 */ /* 0x0003e80000100800 */
[----:B------:R2:W-:Y:S06]  /*44290*/  STL [R1+0x4440], R36 ;  /* 0x0044402401007387 */ /* 0x0005ec0000100800 */
[----:B------:R-:W-:Y:S04]  /*442a0*/  STL.64 [R1+0x380], R136 ;  /* 0x0003808801007387 */ /* 0x000fe80000100a00 */
[----:B------:R3:W-:Y:S04]  /*442b0*/  STL.64 [R1+0x388], R138 ;  /* 0x0003888a01007387 */ /* 0x0007e80000100a00 */
        /* <DEDUP_REMOVED lines=22> */
[----:B-1----:R-:W-:Y:S01]  /*44420*/  HMMA.1688.F32.TF32 R132, R144, R66, R248 ;  /* 0x000000429084723c */ /* 0x002fe200000810f8 */
[----:B------:R1:W-:Y:S04]  /*44430*/  STL [R1+0x445c], R37 ;  /* 0x00445c2501007387 */ /* 0x0003e80000100800 */
[----:B------:R2:W-:Y:S06]  /*44440*/  STL [R1+0x4458], R36 ;  /* 0x0044582401007387 */ /* 0x0005ec0000100800 */
[----:B------:R-:W-:Y:S04]  /*44450*/  STL.64 [R1+0x320], R136 ;  /* 0x0003208801007387 */ /* 0x000fe80000100a00 */
[----:B------:R-:W-:Y:S04]  /*44460*/  STL.64 [R1+0x328], R138 ;  /* 0x0003288a01007387 */ /* 0x000fe80000100a00 */
[----:B------:R3:W-:Y:S04]  /*44470*/  STL.64 [R1+0x318], R134 ;  /* 0x0003188601007387 */ /* 0x0007e80000100a00 */
[----:B------:R-:W4:Y:S04]  /*44480*/  LDL.LU R156, [R1+0x1250] ;  /* 0x00125000019c7983 */ /* 0x000f280000300800 */
[----:B------:R-:W4:Y:S04]  /*44490*/  LDL.LU R157, [R1+0x1254] ;  /* 0x00125400019d7983 */ /* 0x000f280000300800 */
[----:B------:R-:W4:Y:S04]  /*444a0*/  LDL.LU R158, [R1+0x1258] ;  /* 0x00125800019e7983 */ /* 0x000f280000300800 */
[----:B------:R-:W4:Y:S04]  /*444b0*/  LDL.LU R159, [R1+0x125c] ;  /* 0x00125c00019f7983 */ /* 0x000f280000300800 */
        /* <DEDUP_REMOVED lines=48> */
[----:B-1----:R-:W-:-:S02]  /*447c0*/  IMAD.MOV.U32 R37, RZ, RZ, R132 ;  /* 0x000000ffff257224 */ /* 0x002fc400078e0084 */
[----:B--2---:R-:W-:-:S03]  /*447d0*/  IMAD.MOV.U32 R36, RZ, RZ, R133 ;  /* 0x000000ffff247224 */ /* 0x004fc600078e0085 */
[----:B------:R1:W-:Y:S04]  /*447e0*/  STL [R1+0x4464], R37 ;  /* 0x0044642501007387 */ /* 0x0003e80000100800 */
[----:B------:R2:W-:Y:S01]  /*447f0*/  STL [R1+0x4460], R36 ;  /* 0x0044602401007387 */ /* 0x0005e20000100800 */
[C---:B---3--:R-:W-:Y:S08]  /*44800*/  HMMA.1688.F32.TF32 R132, R144.reuse, R38, R180 ;  /* 0x000000269084723c */ /* 0x048ff000000810b4 */
[C---:B----4-:R-:W-:Y:S08]  /*44810*/  HMMA.1688.F32.TF32 R136, R144.reuse, R42, R184 ;  /* 0x0000002a9088723c */ /* 0x050ff000000810b8 */
[----:B------:R-:W-:Y:S03]  /*44820*/  HMMA.1688.F32.TF32 R188, R144, R6, R188 ;  /* 0x0000000690bc723c */ /* 0x000fe600000810bc */
[----:B-1----:R-:W-:-:S02]  /*44830*/  IMAD.MOV.U32 R37, RZ, RZ, R134 ;  /* 0x000000ffff257224 */ /* 0x002fc400078e0086 */
[----:B--2---:R-:W-:-:S14]  /*44840*/  IMAD.MOV.U32 R36, RZ, RZ, R135 ;  /* 0x000000ffff247224 */ /* 0x004fdc00078e0087 */
[----:B------:R-:W-:Y:S04]  /*44850*/  STL.64 [R1+0x300], R188 ;  /* 0x000300bc01007387 */ /* 0x000fe80000100a00 */
[----:B------:R-:W-:Y:S04]  /*44860*/  STL.64 [R1+0x308], R190 ;  /* 0x000308be01007387 */ /* 0x000fe80000100a00 */
[----:B------:R-:W-:Y:S04]  /*44870*/  STL.64 [R1+0x2f0], R136 ;  /* 0x0002f08801007387 */ /* 0x000fe80000100a00 */
[----:B------:R1:W-:Y:S04]  /*44880*/  STL.64 [R1+0x2f8], R138 ;  /* 0x0002f88a01007387 */ /* 0x0003e80000100a00 */
[----:B------:R2:W-:Y:S01]  /*44890*/  STL.64 [R1+0x2e0], R132 ;  /* 0x0002e08401007387 */ /* 0x0005e20000100a00 */
[C---:B-1----:R-:W-:Y:S08]  /*448a0*/  HMMA.1688.F32.TF32 R136, R144.reuse, R14, R176 ;  /* 0x0000000e9088723c */ /* 0x042ff000000810b0 */
[C---:B--2---:R-:W-:Y:S01]  /*448b0*/  HMMA.1688.F32.TF32 R132, R144.reuse, R54, R172 ;  /* 0x000000369084723c */ /* 0x044fe200000810ac */
[----:B------:R1:W-:Y:S04]  /*448c0*/  STL [R1+0x446c], R36 ;  /* 0x00446c2401007387 */ /* 0x0003e80000100800 */
[----:B------:R2:W-:Y:S03]  /*448d0*/  STL [R1+0x4468], R37 ;  /* 0x0044682501007387 */ /* 0x0005e60000100800 */
[----:B------:R-:W-:Y:S01]  /*448e0*/  HMMA.1688.F32.TF32 R248, R144, R50, R248 ;  /* 0x0000003290f8723c */ /* 0x000fe200000810f8 */
[----:B------:R-:W-:Y:S04]  /*448f0*/  LDS R172, [R45+UR13+0x22200] ;  /* 0x0222000d2dac7984 */ /* 0x000fe80008000800 */
[----:B------:R-:W-:Y:S04]  /*44900*/  STL.64 [R1+0xe0], R136 ;  /* 0x0000e08801007387 */ /* 0x000fe80000100a00 */
[----:B------:R3:W-:Y:S02]  /*44910*/  STL.64 [R1+0xe8], R138 ;  /* 0x0000e88a01007387 */ /* 0x0007e40000100a00 */
[----:B-1----:R-:W-:-:S02]  /*44920*/  IMAD.MOV.U32 R36, RZ, RZ, R134 ;  /* 0x000000ffff247224 */ /* 0x002fc400078e0086 */
[----:B------:R1:W-:Y:S01]  /*44930*/  STL.64 [R1+0xd0], R132 ;  /* 0x0000d08401007387 */ /* 0x0003e20000100a00 */
[----:B--2---:R-:W-:Y:S01]  /*44940*/  IMAD.MOV.U32 R37, RZ, RZ, R135 ;  /* 0x000000ffff257224 */ /* 0x004fe200078e0087 */
[C---:B------:R-:W-:Y:S02]  /*44950*/  HMMA.1688.F32.TF32 R244, R144.reuse, R10, R240 ;  /* 0x0000000a90f4723c */ /* 0x040fe400000810f0 */
[----:B------:R-:W-:Y:S04]  /*44960*/  LDS R174, [R45+UR13+0x23200] ;  /* 0x0232000d2dae7984 */ /* 0x000fe80008000800 */
[----:B------:R-:W-:Y:S02]  /*44970*/  LDS R173, [R41+UR13+0x22200] ;  /* 0x0222000d29ad7984 */ /* 0x000fe40008000800 */
[C---:B---3--:R-:W-:Y:S02]  /*44980*/  HMMA.1688.F32.TF32 R136, R144.reuse, R58, R164 ;  /* 0x0000003a9088723c */ /* 0x048fe400000810a4 */
[----:B------:R-:W2:Y:S06]  /*44990*/  LDS R175, [R41+UR13+0x23200] ;  /* 0x0232000d29af7984 */ /* 0x000eac0008000800 */
[C---:B-1----:R-:W-:Y:S08]  /*449a0*/  HMMA.1688.F32.TF32 R132, R144.reuse, R34, R160 ;  /* 0x000000229084723c */ /* 0x042ff000000810a0 */
[C---:B------:R-:W-:Y:S03]  /*449b0*/  HMMA.1688.F32.TF32 R240, R144.reuse, R46, R156 ;  /* 0x0000002e90f0723c */ /* 0x040fe6000008109c */
[----:B------:R-:W-:Y:S04]  /*449c0*/  STL.64 [R1+0xc0], R136 ;  /* 0x0000c08801007387 */ /* 0x000fe80000100a00 */
[----:B------:R-:W-:Y:S01]  /*449d0*/  STL.64 [R1+0xc8], R138 ;  /* 0x0000c88a01007387 */ /* 0x000fe20000100a00 */
[C---:B------:R-:W-:Y:S03]  /*449e0*/  HMMA.1688.F32.TF32 R236, R144.reuse, R26, R152 ;  /* 0x0000001a90ec723c */ /* 0x040fe60000081098 */
[----:B------:R-:W-:Y:S04]  /*449f0*/  STL.64 [R1+0x4320], R250 ;  /* 0x004320fa01007387 */ /* 0x000fe80000100a00 */
[----:B------:R-:W-:Y:S04]  /*44a00*/  STL.64 [R1+0xb0], R132 ;  /* 0x0000b08401007387 */ /* 0x000fe80000100a00 */
[----:B------:R1:W-:Y:S02]  /*44a10*/  STL.64 [R1+0xb8], R134 ;  /* 0x0000b88601007387 */ /* 0x0003e40000100a00 */
[C---:B-1----:R-:W-:Y:S02]  /*44a20*/  HMMA.1688.F32.TF32 R132, R144.reuse, R30, R148 ;  /* 0x0000001e9084723c */ /* 0x042fe40000081094 */
        /* <DEDUP_REMOVED lines=25> */
[----:B------:R-:W-:Y:S03]  /*44bc0*/  HMMA.1688.F32.TF32 R136, R144, R18, R140 ;  /* 0x000000129088723c */ /* 0x000fe6000008108c */
        /* <DEDUP_REMOVED lines=36> */
[----:B------:R-:W-:Y:S04]  /*44e10*/  STL.64 [R1+0x4370], R138 ;  /* 0x0043708a01007387 */ /* 0x000fe80000100a00 */
[----:B------:R1:W-:Y:S01]  /*44e20*/  STL.64 [R1+0x4368], R136 ;  /* 0x0043688801007387 */ /* 0x0003e20000100a00 */
[----:B---3--:R-:W-:Y:S08]  /*44e30*/  HMMA.1688.F32.TF32 R156, R168, R94, R156 ;  /* 0x0000005ea89c723c */ /* 0x008ff0000008109c */
[C---:B--2---:R-:W-:Y:S08]  /*44e40*/  HMMA.1688.F32.TF32 R140, R144.reuse, R22, R140 ;  /* 0x00000016908c723c */ /* 0x044ff0000008108c */
[----:B------:R-:W-:Y:S08]  /*44e50*/  HMMA.1688.F32.TF32 R144, R144, R62, R164 ;  /* 0x0000003e9090723c */ /* 0x000ff000000810a4 */
[C---:B----4-:R-:W-:Y:S03]  /*44e60*/  HMMA.1688.F32.TF32 R148, R168.reuse, R130, R148 ;  /* 0x00000082a894723c */ /* 0x050fe60000081094 */
[----:B------:R-:W-:Y:S04]  /*44e70*/  STL.64 [R1+0x4380], R142 ;  /* 0x0043808e01007387 */ /* 0x000fe80000100a00 */
[----:B------:R2:W-:Y:S04]  /*44e80*/  STL.64 [R1+0x4378], R140 ;  /* 0x0043788c01007387 */ /* 0x0005e80000100a00 */
[----:B------:R-:W-:Y:S04]  /*44e90*/  STL.64 [R1+0x4390], R146 ;  /* 0x0043909201007387 */ /* 0x000fe80000100a00 */
[----:B------:R-:W-:Y:S04]  /*44ea0*/  STL.64 [R1+0x4388], R144 ;  /* 0x0043889001007387 */ /* 0x000fe80000100a00 */
[----:B------:R-:W3:Y:S04]  /*44eb0*/  LDL.LU R164, [R1+0x2040] ;  /* 0x0020400001a47983 */ /* 0x000ee80000300800 */
[----:B------:R-:W3:Y:S01]  /*44ec0*/  LDL.LU R165, [R1+0x2044] ;  /* 0x0020440001a57983 */ /* 0x000ee20000300800 */
[C---:B-1----:R-:W-:Y:S03]  /*44ed0*/  HMMA.1688.F32.TF32 R136, R168.reuse, R118, R192 ;  /* 0x00000076a888723c */ /* 0x042fe600000810c0 */
[----:B------:R-:W3:Y:S04]  /*44ee0*/  LDL.LU R166, [R1+0x2048] ;  /* 0x0020480001a67983 */ /* 0x000ee80000300800 */
[----:B------:R-:W3:Y:S01]  /*44ef0*/  LDL.LU R167, [R1+0x204c] ;  /* 0x00204c0001a77983 */ /* 0x000ee20000300800 */
[C---:B--2---:R-:W-:Y:S08]  /*44f00*/  HMMA.1688.F32.TF32 R140, R168.reuse, R122, R196 ;  /* 0x0000007aa88c723c */ /* 0x044ff000000810c4 */
[----:B------:R-:W-:Y:S01]  /*44f10*/  HMMA.1688.F32.TF32 R132, R168, R126, R200 ;  /* 0x0000007ea884723c */ /* 0x000fe200000810c8 */
[----:B------:R-:W-:Y:S04]  /*44f20*/  STL.64 [R1+0x43a0], R150 ;  /* 0x0043a09601007387 */ /* 0x000fe80000100a00 */
[----:B------:R-:W-:-:S14]  /*44f30*/  STL.64 [R1+0x4398], R148 ;  /* 0x0043989401007387 */ /* 0x000fdc0000100a00 */
[----:B------:R-:W-:Y:S04]  /*44f40*/  STL.64 [R1+0x1a0], R132 ;  /* 0x0001a08401007387 */ /* 0x000fe80000100a00 */
[----:B------:R1:W-:Y:S02]  /*44f50*/  STL.64 [R1+0x1a8], R134 ;  /* 0x0001a88601007387 */ /* 0x0003e40000100a00 */
[C---:B-1----:R-:W-:Y:S02]  /*44f60*/  HMMA.1688.F32.TF32 R132, R168.reuse, R114, R188 ;  /* 0x00000072a884723c */ /* 0x042fe400000810bc */
[----:B------:R-:W-:Y:S04]  /*44f70*/  STL.64 [R1+0x190], R140 ;  /* 0x0001908c01007387 */ /* 0x000fe80000100a00 */
[----:B------:R1:W-:Y:S04]  /*44f80*/  STL.64 [R1+0x198], R142 ;  /* 0x0001988e01007387 */ /* 0x0003e80000100a00 */
[----:B------:R-:W-:Y:S01]  /*44f90*/  STL.64 [R1+0x180], R136 ;  /* 0x0001808801007387 */ /* 0x000fe20000100a00 */
[C---:B------:R-:W-:Y:S03]  /*44fa0*/  HMMA.1688.F32.TF32 R152, R168.reuse, R98, R152 ;  /* 0x00000062a898723c */ /* 0x040fe60000081098 */
[----:B------:R2:W-:Y:S05]  /*44fb0*/  STL.64 [R1+0x188], R138 ;  /* 0x0001888a01007387 */ /* 0x0005ea0000100a00 */
[C---:B-1----:R-:W-:Y:S01]  /*44fc0*/  HMMA.1688.F32.TF32 R140, R168.reuse, R110, R184 ;  /* 0x0000006ea88c723c */ /* 0x042fe200000810b8 */
[----:B------:R-:W-:Y:S04]  /*44fd0*/  STL.64 [R1+0x170], R132 ;  /* 0x0001708401007387 */ /* 0x000fe80000100a00 */
[----:B------:R1:W-:Y:S03]  /*44fe0*/  STL.64 [R1+0x178], R134 ;  /* 0x0001788601007387 */ /* 0x0003e60000100a00 */
[C---:B--2---:R-:W-:Y:S08]  /*44ff0*/  HMMA.1688.F32.TF32 R136, R168.reuse, R106, R180 ;  /* 0x0000006aa888723c */ /* 0x044ff000000810b4 */
[C---:B-1----:R-:W-:Y:S03]  /*45000*/  HMMA.1688.F32.TF32 R132, R168.reuse, R102, R176 ;  /* 0x00000066a884723c */ /* 0x042fe600000810b0 */
[----:B------:R-:W-:Y:S04]  /*45010*/  STL.64 [R1+0x160], R140 ;  /* 0x0001608c01007387 */ /* 0x000fe80000100a00 */
[----:B------:R-:W-:Y:S04]  /*45020*/  STL.64 [R1+0x168], R142 ;  /* 0x0001688e01007387 */ /* 0x000fe80000100a00 */
[----:B------:R-:W-:Y:S04]  /*45030*/  STL.64 [R1+0x150], R136 ;  /* 0x0001508801007387 */ /* 0x000fe80000100a00 */
[----:B------:R1:W-:Y:S04]  /*45040*/  STL.64 [R1+0x158], R138 ;  /* 0x0001588a01007387 */ /* 0x0003e80000100a00 */
[----:B------:R-:W-:Y:S04]  /*45050*/  STL.64 [R1+0x4288], R154 ;  /* 0x0042889a01007387 */ /* 0x000fe80000100a00 */
[----:B------:R-:W-:Y:S04]  /*45060*/  STL.64 [R1+0x140], R132 ;  /* 0x0001408401007387 */ /* 0x000fe80000100a00 */
[----:B------:R2:W-:Y:S04]  /*45070*/  STL.64 [R1+0x148], R134 ;  /* 0x0001488601007387 */ /* 0x0005e80000100a00 */
[----:B------:R-:W-:Y:S04]  /*45080*/  STL.64 [R1+0x4280], R152 ;  /* 0x0042809801007387 */ /* 0x000fe80000100a00 */
[----:B------:R-:W-:Y:S04]  /*45090*/  STL.64 [R1+0x4298], R158 ;  /* 0x0042989e01007387 */ /* 0x000fe80000100a00 */
[----:B------:R-:W-:Y:S04]  /*450a0*/  STL.64 [R1+0x4290], R156 ;  /* 0x0042909c01007387 */ /* 0x000fe80000100a00 */
[----:B------:R-:W1:Y:S04]  /*450b0*/  LDL.LU R180, [R1+0x1410] ;  /* 0x0014100001b47983 */ /* 0x000e680000300800 */
[----:B------:R-:W1:Y:S04]  /*450c0*/  LDL.LU R181, [R1+0x1414] ;  /* 0x0014140001b57983 */ /* 0x000e680000300800 */
[----:B------:R-:W1:Y:S04]  /*450d0*/  LDL.LU R182, [R1+0x1418] ;  /* 0x0014180001b67983 */ /* 0x000e680000300800 */
[----:B------:R-:W1:Y:S04]  /*450e0*/  LDL.LU R183, [R1+0x141c] ;  /* 0x00141c0001b77983 */ /* 0x000e680000300800 */
[----:B------:R-:W2:Y:S04]  /*450f0*/  LDL.LU R176, [R1+0x1440] ;  /* 0x0014400001b07983 */ /* 0x000ea80000300800 */
[----:B------:R-:W2:Y:S04]  /*45100*/  LDL.LU R177, [R1+0x1444] ;  /* 0x0014440001b17983 */ /* 0x000ea80000300800 */
[----:B------:R-:W2:Y:S04]  /*45110*/  LDL.LU R178, [R1+0x1448] ;  /* 0x0014480001b27983 */ /* 0x000ea80000300800 */
[----:B------:R-:W2:Y:S01]  /*45120*/  LDL.LU R179, [R1+0x144c] ;  /* 0x00144c0001b37983 */ /* 0x000ea20000300800 */
[----:B------:R-:W-:-:S15]  /*45130*/  HMMA.1688.F32.TF32 R160, R168, R90, R160 ;  /* 0x0000005aa8a0723c */ /* 0x000fde00000810a0 */
[----:B------:R-:W-:-:S04]  /*45140*/  NOP ;  /* 0x0000000000007918 */ /* 0x000fc80000000000 */
[----:B------:R-:W-:Y:S04]  /*45150*/  STL [R1+0x427c], R160 ;  /* 0x00427ca001007387 */ /* 0x000fe80000100800 */
[----:B------:R-:W-:Y:S04]  /*45160*/  STL [R1+0x4278], R161 ;  /* 0x004278a101007387 */ /* 0x000fe80000100800 */
[----:B------:R-:W-:Y:S04]  /*45170*/  STL [R1+0x4274], R162 ;  /* 0x004274a201007387 */ /* 0x000fe80000100800 */
[----:B------:R-:W-:Y:S04]  /*45180*/  STL [R1+0x4270], R163 ;  /* 0x004270a301007387 */ /* 0x000fe80000100800 */
        /* <DEDUP_REMOVED lines=20> */
[----:B---3--:R-:W-:-:S15]  /*452d0*/  HMMA.1688.F32.TF32 R164, R168, R86, R164 ;  /* 0x00000056a8a4723c */ /* 0x008fde00000810a4 */
[----:B------:R-:W-:-:S04]  /*452e0*/  NOP ;  /* 0x0000000000007918 */ /* 0x000fc80000000000 */
[----:B------:R-:W-:Y:S04]  /*452f0*/  STL [R1+0x426c], R164 ;  /* 0x00426ca401007387 */ /* 0x000fe80000100800 */
[----:B------:R-:W-:Y:S04]  /*45300*/  STL [R1+0x4268], R165 ;  /* 0x004268a501007387 */ /* 0x000fe80000100800 */
[----:B------:R-:W-:Y:S04]  /*45310*/  STL [R1+0x4264], R166 ;  /* 0x004264a601007387 */ /* 0x000fe80000100800 */
[----:B------:R-:W-:Y:S01]  /*45320*/  STL [R1+0x4260], R167 ;  /* 0x004260a701007387 */ /* 0x000fe20000100800 */
[C---:B-1----:R-:W-:Y:S03]  /*45330*/  HMMA.1688.F32.TF32 R136, R168.reuse, R82, R180 ;  /* 0x00000052a888723c */ /* 0x042fe600000810b4 */
[----:B------:R-:W3:Y:S05]  /*45340*/  LDL.LU R180, [R1+0x1b90] ;  /* 0x001b900001b47983 */ /* 0x000eea0000300800 */
[C---:B--2---:R-:W-:Y:S11]  /*45350*/  HMMA.1688.F32.TF32 R132, R168.reuse, R78, R176 ;  /* 0x0000004ea884723c */ /* 0x044ff600000810b0 */
[----:B------:R-:W-:Y:S04]  /*45360*/  STL.64 [R1+0x5f0], R136 ;  /* 0x0005f08801007387 */ /* 0x000fe80000100a00 */
[----:B------:R-:W-:Y:S04]  /*45370*/  STL.64 [R1+0x5f8], R138 ;  /* 0x0005f88a01007387 */ /* 0x000fe80000100a00 */
        /* <DEDUP_REMOVED lines=8> */
[----:B------:R-:W2:Y:S01]  /*45400*/  LDL.LU R179, [R1+0x1bac] ;  /* 0x001bac0001b37983 */ /* 0x000ea20000300800 */
[----:B----4-:R-:W-:-:S15]  /*45410*/  HMMA.1688.F32.TF32 R132, R168, R74, R200 ;  /* 0x0000004aa884723c */ /* 0x010fde00000810c8 */
[----:B------:R-:W-:-:S04]  /*45420*/  NOP ;  /* 0x0000000000007918 */ /* 0x000fc80000000000 */
[----:B------:R-:W-:Y:S02]  /*45430*/  IMAD.MOV.U32 R164, RZ, RZ, R132 ;  /* 0x000000ffffa47224 */ /* 0x000fe400078e0084 */
[----:B------:R-:W-:Y:S02]  /*45440*/  IMAD.MOV.U32 R165, RZ, RZ, R133 ;  /* 0x000000ffffa57224 */ /* 0x000fe400078e0085 */
[----:B------:R-:W-:Y:S02]  /*45450*/  IMAD.MOV.U32 R166, RZ, RZ, R134 ;  /* 0x000000ffffa67224 */ /* 0x000fe400078e0086 */
[----:B------:R-:W-:Y:S02]  /*45460*/  IMAD.MOV.U32 R167, RZ, RZ, R135 ;  /* 0x000000ffffa77224 */ /* 0x000fe400078e0087 */
[C---:B------:R-:W-:Y:S08]  /*45470*/  HMMA.1688.F32.TF32 R132, R168.reuse, R70, R196 ;  /* 0x00000046a884723c */ /* 0x040ff000000810c4 */
[C---:B------:R-:W-:Y:S08]  /*45480*/  HMMA.1688.F32.TF32 R136, R168.reuse, R6, R188 ;  /* 0x00000006a888723c */ /* 0x040ff000000810bc */
[----:B------:R-:W-:Y:S03]  /*45490*/  HMMA.1688.F32.TF32 R140, R168, R66, R192 ;  /* 0x00000042a88c723c */ /* 0x000fe600000810c0 */
[----:B------:R-:W-:-:S02]  /*454a0*/  IMAD.MOV.U32 R160, RZ, RZ, R132 ;  /* 0x000000ffffa07224 */ /* 0x000fc400078e0084 */
[----:B------:R-:W-:Y:S02]  /*454b0*/  IMAD.MOV.U32 R161, RZ, RZ, R133 ;  /* 0x000000ffffa17224 */ /* 0x000fe400078e0085 */
[----:B------:R-:W-:Y:S02]  /*454c0*/  IMAD.MOV.U32 R162, RZ, RZ, R134 ;  /* 0x000000ffffa27224 */ /* 0x000fe400078e0086 */
[----:B------:R-:W-:Y:S02]  /*454d0*/  IMAD.MOV.U32 R163, RZ, RZ, R135 ;  /* 0x000000ffffa37224 */ /* 0x000fe400078e0087 */
[----:B------:R-:W-:Y:S01]  /*454e0*/  HMMA.1688.F32.TF32 R132, R168, R42, R184 ;  /* 0x0000002aa884723c */ /* 0x000fe200000810b8 */
[----:B------:R-:W-:Y:S04]  /*454f0*/  STL.64 [R1+0x42a8], R166 ;  /* 0x0042a8a601007387 */ /* 0x000fe80000100a00 */
[----:B------:R-:W-:Y:S04]  /*45500*/  STL.64 [R1+0x42a0], R164 ;  /* 0x0042a0a401007387 */ /* 0x000fe80000100a00 */
[----:B------:R-:W-:Y:S04]  /*45510*/  STL.64 [R1+0x42b8], R162 ;  /* 0x0042b8a201007387 */ /* 0x000fe80000100a00 */
[----:B------:R-:W-:Y:S04]  /*45520*/  STL.64 [R1+0x42b0], R160 ;  /* 0x0042b0a001007387 */ /* 0x000fe80000100a00 */
[----:B------:R-:W-:Y:S02]  /*45530*/  STL.64 [R1+0x630], R140 ;  /* 0x0006308c01007387 */ /* 0x000fe40000100a00 */
[----:B------:R-:W-:-:S02]  /*45540*/  IMAD.MOV.U32 R155, RZ, RZ, R132 ;  /* 0x000000ffff9b7224 */ /* 0x000fc400078e0084 */
[----:B------:R-:W-:Y:S01]  /*45550*/  STL.64 [R1+0x638], R142 ;  /* 0x0006388e01007387 */ /* 0x000fe20000100a00 */
[----:B------:R-:W-:Y:S02]  /*45560*/  IMAD.MOV.U32 R154, RZ, RZ, R133 ;  /* 0x000000ffff9a7224 */ /* 0x000fe400078e0085 */
[----:B------:R-:W-:Y:S01]  /*45570*/  IMAD.MOV.U32 R153, RZ, RZ, R134 ;  /* 0x000000ffff997224 */ /* 0x000fe200078e0086 */
[----:B------:R-:W-:Y:S01]  /*45580*/  STL.64 [R1+0x640], R136 ;  /* 0x0006408801007387 */ /* 0x000fe20000100a00 */
[----:B------:R-:W-:-:S03]  /*45590*/  IMAD.MOV.U32 R152, RZ, RZ, R135 ;  /* 0x000000ffff987224 */ /* 0x000fc600078e0087 */
[----:B------:R-:W-:Y:S04]  /*455a0*/  STL.64 [R1+0x648], R138 ;  /* 0x0006488a01007387 */ /* 0x000fe80000100a00 */
[----:B------:R-:W4:Y:S04]  /*455b0*/  LDL.LU R184, [R1+0x1bb0] ;  /* 0x001bb00001b87983 */ /* 0x000f280000300800 */
[----:B------:R-:W4:Y:S04]  /*455c0*/  LDL.LU R185, [R1+0x1bb4] ;  /* 0x001bb40001b97983 */ /* 0x000f280000300800 */
[----:B------:R-:W4:Y:S04]  /*455d0*/  LDL.LU R186, [R1+0x1bb8] ;  /* 0x001bb80001ba7983 */ /* 0x000f280000300800 */
[----:B------:R-:W4:Y:S04]  /*455e0*/  LDL.LU R187, [R1+0x1bbc] ;  /* 0x001bbc0001bb7983 */ /* 0x000f280000300800 */
[----:B------:R-:W-:Y:S04]  /*455f0*/  STL [R1+0x42e4], R152 ;  /* 0x0042e49801007387 */ /* 0x000fe80000100800 */
[----:B------:R-:W-:Y:S04]  /*45600*/  STL [R1+0x42e0], R153 ;  /* 0x0042e09901007387 */ /* 0x000fe80000100800 */
[----:B------:R-:W-:Y:S04]  /*45610*/  STL [R1+0x42dc], R154 ;  /* 0x0042dc9a01007387 */ /* 0x000fe80000100800 */
[----:B------:R-:W-:Y:S04]  /*45620*/  STL [R1+0x42d8], R155 ;  /* 0x0042d89b01007387 */ /* 0x000fe80000100800 */
[----:B------:R-:W4:Y:S01]  /*45630*/  LDL.LU R192, [R1+0x1bc0] ;  /* 0x001bc00001c07983 */ /* 0x000f220000300800 */
[----:B---3--:R-:W-:-:S15]  /*45640*/  HMMA.1688.F32.TF32 R132, R168, R38, R180 ;  /* 0x00000026a884723c */ /* 0x008fde00000810b4 */
[----:B------:R-:W-:-:S04]  /*45650*/  NOP ;  /* 0x0000000000007918 */ /* 0x000fc80000000000 */
[----:B------:R-:W-:Y:S04]  /*45660*/  STL.64 [R1+0x660], R132 ;  /* 0x0006608401007387 */ /* 0x000fe80000100a00 */
[----:B------:R2:W-:Y:S04]  /*45670*/  STL.64 [R1+0x668], R134 ;  /* 0x0006688601007387 */ /* 0x0005e80000100a00 */
        /* <DEDUP_REMOVED lines=11> */
[----:B--2---:R-:W-:Y:S03]  /*45730*/  HMMA.1688.F32.TF32 R132, R168, R14, R176 ;  /* 0x0000000ea884723c */ /* 0x004fe600000810b0 */
[----:B------:R-:W2:Y:S04]  /*45740*/  LDL.LU R176, [R1+0x1fd0] ;  /* 0x001fd00001b07983 */ /* 0x000ea80000300800 */
[----:B------:R-:W2:Y:S04]  /*45750*/  LDL.LU R177, [R1+0x1fd4] ;  /* 0x001fd40001b17983 */ /* 0x000ea80000300800 */
[----:B------:R-:W2:Y:S04]  /*45760*/  LDL.LU R178, [R1+0x1fd8] ;  /* 0x001fd80001b27983 */ /* 0x000ea80000300800 */
[----:B------:R-:W2:Y:S04]  /*45770*/  LDL.LU R179, [R1+0x1fdc] ;  /* 0x001fdc0001b37983 */ /* 0x000ea80000300800 */
[----:B------:R-:W-:-:S02]  /*45780*/  IMAD.MOV.U32 R156, RZ, RZ, R135 ;  /* 0x000000ffff9c7224 */ /* 0x000fc400078e0087 */
[----:B------:R-:W-:Y:S02]  /*45790*/  IMAD.MOV.U32 R157, RZ, RZ, R134 ;  /* 0x000000ffff9d7224 */ /* 0x000fe400078e0086 */
[----:B------:R-:W-:Y:S02]  /*457a0*/  IMAD.MOV.U32 R158, RZ, RZ, R133 ;  /* 0x000000ffff9e7224 */ /* 0x000fe400078e0085 */
[----:B------:R-:W-:Y:S01]  /*457b0*/  IMAD.MOV.U32 R159, RZ, RZ, R132 ;  /* 0x000000ffff9f7224 */ /* 0x000fe200078e0084 */
[----:B------:R-:W-:Y:S04]  /*457c0*/  STL [R1+0x42f4], R156 ;  /* 0x0042f49c01007387 */ /* 0x000fe80000100800 */
[----:B------:R-:W-:Y:S04]  /*457d0*/  STL [R1+0x42f0], R157 ;  /* 0x0042f09d01007387 */ /* 0x000fe80000100800 */
[----:B------:R1:W-:Y:S04]  /*457e0*/  STL [R1+0x42ec], R158 ;  /* 0x0042ec9e01007387 */ /* 0x0003e80000100800 */
[----:B------:R1:W-:Y:S01]  /*457f0*/  STL [R1+0x42e8], R159 ;  /* 0x0042e89f01007387 */ /* 0x0003e20000100800 */
[----:B----4-:R-:W-:Y:S03]  /*45800*/  HMMA.1688.F32.TF32 R132, R168, R54, R184 ;  /* 0x00000036a884723c */ /* 0x010fe600000810b8 */
[----:B------:R-:W4:Y:S04]  /*45810*/  LDL.LU R184, [R1+0x1fe0] ;  /* 0x001fe00001b87983 */ /* 0x000f280000300800 */
[----:B------:R-:W4:Y:S04]  /*45820*/  LDL.LU R185, [R1+0x1fe4] ;  /* 0x001fe40001b97983 */ /* 0x000f280000300800 */
[----:B------:R-:W4:Y:S04]  /*45830*/  LDL.LU R186, [R1+0x1fe8] ;  /* 0x001fe80001ba7983 */ /* 0x000f280000300800 */
[----:B------:R-:W4:Y:S04]  /*45840*/  LDL.LU R187, [R1+0x1fec] ;  /* 0x001fec0001bb7983 */ /* 0x000f280000300800 */
[----:B------:R-:W-:-:S02]  /*45850*/  IMAD.MOV.U32 R163, RZ, RZ, R132 ;  /* 0x000000ffffa37224 */ /* 0x000fc400078e0084 */
[----:B------:R-:W-:Y:S02]  /*45860*/  IMAD.MOV.U32 R162, RZ, RZ, R133 ;  /* 0x000000ffffa27224 */ /* 0x000fe400078e0085 */
[----:B------:R-:W-:Y:S02]  /*45870*/  IMAD.MOV.U32 R161, RZ, RZ, R134 ;  /* 0x000000ffffa17224 */ /* 0x000fe400078e0086 */
[----:B------:R-:W-:-:S05]  /*45880*/  IMAD.MOV.U32 R160, RZ, RZ, R135 ;  /* 0x000000ffffa07224 */ /* 0x000fca00078e0087 */
[----:B------:R1:W-:Y:S04]  /*45890*/  STL [R1+0x4304], R160 ;  /* 0x004304a001007387 */ /* 0x0003e80000100800 */
[----:B------:R1:W-:Y:S04]  /*458a0*/  STL [R1+0x4300], R161 ;  /* 0x004300a101007387 */ /* 0x0003e80000100800 */
[----:B------:R1:W-:Y:S04]  /*458b0*/  STL [R1+0x42fc], R162 ;  /* 0x0042fca201007387 */ /* 0x0003e80000100800 */
[----:B------:R1:W-:Y:S01]  /*458c0*/  STL [R1+0x42f8], R163 ;  /* 0x0042f8a301007387 */ /* 0x0003e20000100800 */
[----:B---3--:R-:W-:-:S15]  /*458d0*/  HMMA.1688.F32.TF32 R132, R168, R58, R192 ;  /* 0x0000003aa884723c */ /* 0x008fde00000810c0 */
[----:B------:R-:W-:-:S04]  /*458e0*/  NOP ;  /* 0x0000000000007918 */ /* 0x000fc80000000000 */
[----:B------:R-:W-:Y:S02]  /*458f0*/  IMAD.MOV.U32 R164, RZ, RZ, R135 ;  /* 0x000000ffffa47224 */ /* 0x000fe400078e0087 */
[----:B------:R-:W-:Y:S01]  /*45900*/  IMAD.MOV.U32 R165, RZ, RZ, R134 ;  /* 0x000000ffffa57224 */ /* 0x000fe200078e0086 */
[C---:B------:R-:W-:Y:S01]  /*45910*/  HMMA.1688.F32.TF32 R136, R168.reuse, R34, R188 ;  /* 0x00000022a888723c */ /* 0x040fe200000810bc */
[----:B------:R-:W-:Y:S02]  /*45920*/  IMAD.MOV.U32 R166, RZ, RZ, R133 ;  /* 0x000000ffffa67224 */ /* 0x000fe400078e0085 */
[----:B------:R-:W-:Y:S01]  /*45930*/  IMAD.MOV.U32 R167, RZ, RZ, R132 ;  /* 0x000000ffffa77224 */ /* 0x000fe200078e0084 */
[----:B------:R-:W-:Y:S04]  /*45940*/  STL [R1+0x4314], R164 ;  /* 0x004314a401007387 */ /* 0x000fe80000100800 */
[----:B------:R-:W-:Y:S01]  /*45950*/  STL [R1+0x4310], R165 ;  /* 0x004310a501007387 */ /* 0x000fe20000100800 */
[----:B------:R-:W-:Y:S03]  /*45960*/  HMMA.1688.F32.TF32 R132, R168, R50, R180 ;  /* 0x00000032a884723c */ /* 0x000fe600000810b4 */
[----:B------:R-:W-:Y:S04]  /*45970*/  STL [R1+0x430c], R166 ;  /* 0x00430ca601007387 */ /* 0x000fe80000100800 */
[----:B------:R-:W-:Y:S04]  /*45980*/  STL [R1+0x4308], R167 ;  /* 0x004308a701007387 */ /* 0x000fe80000100800 */
[----:B------:R-:W-:Y:S04]  /*45990*/  STL.64 [R1+0x6a0], R136 ;  /* 0x0006a08801007387 */ /* 0x000fe80000100a00 */
[----:B------:R-:W-:Y:S04]  /*459a0*/  STL.64 [R1+0x6a8], R138 ;  /* 0x0006a88a01007387 */ /* 0x000fe80000100a00 */
[----:B------:R-:W3:Y:S04]  /*459b0*/  LDL.LU R180, [R1+0x1ff0] ;  /* 0x001ff00001b47983 */ /* 0x000ee80000300800 */
[----:B------:R-:W3:Y:S04]  /*459c0*/  LDL.LU R181, [R1+0x1ff4] ;  /* 0x001ff40001b57983 */ /* 0x000ee80000300800 */
[----:B------:R-:W3:Y:S04]  /*459d0*/  LDL.LU R182, [R1+0x1ff8] ;  /* 0x001ff80001b67983 */ /* 0x000ee80000300800 */
[----:B------:R-:W3:Y:S01]  /*459e0*/  LDL.LU R183, [R1+0x1ffc] ;  /* 0x001ffc0001b77983 */ /* 0x000ee20000300800 */
[----:B------:R-:W-:-:S02]  /*459f0*/  IMAD.MOV.U32 R154, RZ, RZ, R134 ;  /* 0x000000ffff9a7224 */ /* 0x000fc400078e0086 */
[----:B------:R-:W-:Y:S02]  /*45a00*/  IMAD.MOV.U32 R155, RZ, RZ, R135 ;  /* 0x000000ffff9b7224 */ /* 0x000fe400078e0087 */
[----:B------:R-:W-:Y:S02]  /*45a10*/  IMAD.MOV.U32 R152, RZ, RZ, R132 ;  /* 0x000000ffff987224 */ /* 0x000fe400078e0084 */
[----:B------:R-:W-:Y:S01]  /*45a20*/  IMAD.MOV.U32 R153, RZ, RZ, R133 ;  /* 0x000000ffff997224 */ /* 0x000fe200078e0085 */
[----:B------:R-:W-:Y:S01]  /*45a30*/  STL.64 [R1+0x43b0], R154 ;  /* 0x0043b09a01007387 */ /* 0x000fe20000100a00 */
[----:B--2---:R-:W-:Y:S03]  /*45a40*/  HMMA.1688.F32.TF32 R132, R168, R10, R176 ;  /* 0x0000000aa884723c */ /* 0x004fe600000810b0 */
[----:B------:R-:W-:Y:S04]  /*45a50*/  STL.64 [R1+0x43a8], R152 ;  /* 0x0043a89801007387 */ /* 0x000fe80000100a00 */
[----:B------:R-:W2:Y:S04]  /*45a60*/  LDL.LU R176, [R1+0x2000] ;  /* 0x0020000001b07983 */ /* 0x000ea80000300800 */
[----:B------:R-:W2:Y:S04]  /*45a70*/  LDL.LU R177, [R1+0x2004] ;  /* 0x0020040001b17983 */ /* 0x000ea80000300800 */
[----:B------:R-:W2:Y:S04]  /*45a80*/  LDL.LU R178, [R1+0x2008] ;  /* 0x0020080001b27983 */ /* 0x000ea80000300800 */
[----:B------:R-:W2:Y:S01]  /*45a90*/  LDL.LU R179, [R1+0x200c] ;  /* 0x00200c0001b37983 */ /* 0x000ea20000300800 */
[----:B-1----:R-:W-:-:S02]  /*45aa0*/  IMAD.MOV.U32 R158, RZ, RZ, R134 ;  /* 0x000000ffff9e7224 */ /* 0x002fc400078e0086 */
[----:B------:R-:W-:Y:S02]  /*45ab0*/  IMAD.MOV.U32 R159, RZ, RZ, R135 ;  /* 0x000000ffff9f7224 */ /* 0x000fe400078e0087 */
[----:B------:R-:W-:Y:S02]  /*45ac0*/  IMAD.MOV.U32 R156, RZ, RZ, R132 ;  /* 0x000000ffff9c7224 */ /* 0x000fe400078e0084 */
[----:B------:R-:W-:Y:S01]  /*45ad0*/  IMAD.MOV.U32 R157, RZ, RZ, R133 ;  /* 0x000000ffff9d7224 */ /* 0x000fe200078e0085 */
[----:B------:R-:W-:Y:S01]  /*45ae0*/  STL.64 [R1+0x43c0], R158 ;  /* 0x0043c09e01007387 */ /* 0x000fe20000100a00 */
[----:B----4-:R-:W-:Y:S03]  /*45af0*/  HMMA.1688.F32.TF32 R132, R168, R46, R184 ;  /* 0x0000002ea884723c */ /* 0x010fe600000810b8 */
[----:B------:R-:W-:Y:S04]  /*45b00*/  STL.64 [R1+0x43b8], R156 ;  /* 0x0043b89c01007387 */ /* 0x000fe80000100a00 */
        /* <DEDUP_REMOVED lines=9> */
[----:B------:R-:W-:Y:S01]  /*45ba0*/  IMAD.MOV.U32 R161, RZ, RZ, R133 ;  /* 0x000000ffffa17224 */ /* 0x000fe200078e0085 */
[----:B------:R-:W4:Y:S01]  /*45bb0*/  LDL.LU R196, [R1+0x2020] ;  /* 0x0020200001c47983 */ /* 0x000f220000300800 */
[----:B------:R-:W-:Y:S02]  /*45bc0*/  IMAD.MOV.U32 R162, RZ, RZ, R134 ;  /* 0x000000ffffa27224 */ /* 0x000fe400078e0086 */
        /* <DEDUP_REMOVED lines=9> */
[----:B------:R-:W-:Y:S01]  /*45c60*/  STL.64 [R1+0x43c8], R160 ;  /* 0x0043c8a001007387 */ /* 0x000fe20000100a00 */
[----:B---3--:R-:W-:-:S15]  /*45c70*/  HMMA.1688.F32.TF32 R132, R168, R26, R180 ;  /* 0x0000001aa884723c */ /* 0x008fde00000810b4 */
[----:B------:R-:W-:-:S04]  /*45c80*/  NOP ;  /* 0x0000000000007918 */ /* 0x000fc80000000000 */
[----:B------:R-:W-:Y:S04]  /*45c90*/  STL.64 [R1+0x6e0], R132 ;  /* 0x0006e08401007387 */ /* 0x000fe80000100a00 */
[----:B------:R2:W-:Y:S04]  /*45ca0*/  STL [R1+0x6e8], R134 ;  /* 0x0006e88601007387 */ /* 0x0005e80000100800 */
        /* <DEDUP_REMOVED lines=8> */
[----:B------:R-:W-:-:S02]  /*45d30*/  IMAD.MOV.U32 R44, RZ, RZ, R135 ;  /* 0x000000ffff2c7224 */ /* 0x000fc400078e0087 */
[C---:B--2---:R-:W-:Y:S01]  /*45d40*/  HMMA.1688.F32.TF32 R132, R168.reuse, R30, R176 ;  /* 0x0000001ea884723c */ /* 0x044fe200000810b0 */
[----:B------:R-:W2:Y:S04]  /*45d50*/  LDL.LU R176, [R1+0x2d20] ;  /* 0x002d200001b07983 */ /* 0x000ea80000300800 */
[----:B------:R-:W2:Y:S04]  /*45d60*/  LDL.LU R177, [R1+0x2d24] ;  /* 0x002d240001b17983 */ /* 0x000ea80000300800 */
[----:B------:R-:W2:Y:S04]  /*45d70*/  LDL.LU R178, [R1+0x2d28] ;  /* 0x002d280001b27983 */ /* 0x000ea80000300800 */
[----:B------:R-:W2:Y:S01]  /*45d80*/  LDL.LU R179, [R1+0x2d2c] ;  /* 0x002d2c0001b37983 */ /* 0x000ea20000300800 */
[----:B----4-:R-:W-:Y:S05]  /*45d90*/  HMMA.1688.F32.TF32 R136, R168, R18, R200 ;  /* 0x00000012a888723c */ /* 0x010fea00000810c8 */
[----:B------:R-:W-:-:S02]  /*45da0*/  IMAD.MOV.U32 R164, RZ, RZ, R132 ;  /* 0x000000ffffa47224 */ /* 0x000fc400078e0084 */
[----:B------:R-:W-:Y:S02]  /*45db0*/  IMAD.MOV.U32 R165, RZ, RZ, R133 ;  /* 0x000000ffffa57224 */ /* 0x000fe400078e0085 */
[----:B------:R-:W-:Y:S02]  /*45dc0*/  IMAD.MOV.U32 R166, RZ, RZ, R134 ;  /* 0x000000ffffa67224 */ /* 0x000fe400078e0086 */
[----:B------:R-:W-:Y:S02]  /*45dd0*/  IMAD.MOV.U32 R167, RZ, RZ, R135 ;  /* 0x000000ffffa77224 */ /* 0x000fe400078e0087 */
[C---:B------:R-:W-:Y:S03]  /*45de0*/  HMMA.1688.F32.TF32 R132, R168.reuse, R22, R184 ;  /* 0x00000016a884723c */ /* 0x040fe600000810b8 */
[----:B------:R-:W-:Y:S04]  /*45df0*/  STL.64 [R1+0x43e0], R166 ;  /* 0x0043e0a601007387 */ /* 0x000fe80000100a00 */
[----:B------:R-:W-:Y:S04]  /*45e00*/  STL.64 [R1+0x43d8], R164 ;  /* 0x0043d8a401007387 */ /* 0x000fe80000100a00 */
[----:B------:R-:W4:Y:S04]  /*45e10*/  LDL.LU R184, [R1+0x2cd0] ;  /* 0x002cd00001b87983 */ /* 0x000f280000300800 */
[----:B------:R-:W-:Y:S04]  /*45e20*/  STL.64 [R1+0x700], R136 ;  /* 0x0007008801007387 */ /* 0x000fe80000100a00 */
[----:B------:R1:W-:Y:S04]  /*45e30*/  STL.64 [R1+0x708], R138 ;  /* 0x0007088a01007387 */ /* 0x0003e80000100a00 */
[----:B------:R-:W-:Y:S04]  /*45e40*/  STL.64 [R1+0x720], R132 ;  /* 0x0007208401007387 */ /* 0x000fe80000100a00 */
[----:B------:R1:W-:Y:S04]  /*45e50*/  STL.64 [R1+0x728], R134 ;  /* 0x0007288601007387 */ /* 0x0003e80000100a00 */
[----:B------:R-:W4:Y:S04]  /*45e60*/  LDL.LU R185, [R1+0x2cd4] ;  /* 0x002cd40001b97983 */ /* 0x000f280000300800 */
[----:B------:R-:W4:Y:S04]  /*45e70*/  LDL.LU R186, [R1+0x2cd8] ;  /* 0x002cd80001ba7983 */ /* 0x000f280000300800 */
[----:B------:R-:W4:Y:S01]  /*45e80*/  LDL.LU R187, [R1+0x2cdc] ;  /* 0x002cdc0001bb7983 */ /* 0x000f220000300800 */
[----:B-1----:R-:W-:Y:S01]  /*45e90*/  HMMA.1688.F32.TF32 R136, R168, R62, R196 ;  /* 0x0000003ea888723c */ /* 0x002fe200000810c4 */
[----:B------:R-:W-:-:S02]  /*45ea0*/  LOP3.LUT R163, R0, 0x60, RZ, 0x3c, !PT ;  /* 0x0000006000a37812 */ /* 0x000fc400078e3cff */
[----:B------:R-:W-:Y:S04]  /*45eb0*/  LDS R168, [R45+UR13+0x22280] ;  /* 0x0222800d2da87984 */ /* 0x000fe80008000800 */
[----:B------:R-:W-:Y:S01]  /*45ec0*/  LDS R170, [R45+UR13+0x23280] ;  /* 0x0232800d2daa7984 */ /* 0x000fe20008000800 */
[----:B------:R-:W-:Y:S03]  /*45ed0*/  HMMA.1688.F32.TF32 R132, R172, R130, R188 ;  /* 0x00000082ac84723c */ /* 0x000fe600000810bc */
[----:B------:R-:W-:Y:S04]  /*45ee0*/  LDS R169, [R163+UR13+0x22280] ;  /* 0x0222800da3a97984 */ /* 0x000fe80008000800 */
[----:B------:R-:W1:Y:S04]  /*45ef0*/  LDS R171, [R163+UR13+0x23280] ;  /* 0x0232800da3ab7984 */ /* 0x000e680008000800 */
[----:B------:R-:W-:Y:S04]  /*45f00*/  STL.64 [R1+0x710], R136 ;  /* 0x0007108801007387 */ /* 0x000fe80000100a00 */
[----:B------:R-:W-:Y:S04]  /*45f10*/  STL.64 [R1+0x718], R138 ;  /* 0x0007188a01007387 */ /* 0x000fe80000100a00 */
[----:B------:R3:W-:Y:S01]  /*45f20*/  STL.64 [R1+0x738], R134 ;  /* 0x0007388601007387 */ /* 0x0007e20000100a00 */
[----:B------:R-:W-:-:S02]  /*45f30*/  IMAD.MOV.U32 R40, RZ, RZ, R132 ;  /* 0x000000ffff287224 */ /* 0x000fc400078e0084 */
[----:B------:R-:W-:Y:S01]  /*45f40*/  IMAD.MOV.U32 R41, RZ, RZ, R133 ;  /* 0x000000ffff297224 */ /* 0x000fe200078e0085 */
[----:B------:R-:W4:Y:S04]  /*45f50*/  LDL.LU R188, [R1+0x2c70] ;  /* 0x002c700001bc7983 */ /* 0x000f280000300800 */
[----:B------:R-:W4:Y:S04]  /*45f60*/  LDL.LU R189, [R1+0x2c74] ;  /* 0x002c740001bd7983 */ /* 0x000f280000300800 */
[----:B------:R-:W4:Y:S04]  /*45f70*/  LDL.LU R190, [R1+0x2c78] ;  /* 0x002c780001be7983 */ /* 0x000f280000300800 */
[----:B------:R-:W4:Y:S04]  /*45f80*/  LDL.LU R191, [R1+0x2c7c] ;  /* 0x002c7c0001bf7983 */ /* 0x000f280000300800 */
[----:B------:R-:W-:Y:S04]  /*45f90*/  STL [R1+0x423c], R41 ;  /* 0x00423c2901007387 */ /* 0x000fe80000100800 */
[----:B------:R-:W-:Y:S01]  /*45fa0*/  STL [R1+0x4238], R40 ;  /* 0x0042382801007387 */ /* 0x000fe20000100800 */
[C---:B---3--:R-:W-:Y:S03]  /*45fb0*/  HMMA.1688.F32.TF32 R132, R172.reuse, R122, R180 ;  /* 0x0000007aac84723c */ /* 0x048fe600000810b4 */
[----:B------:R-:W3:Y:S05]  /*45fc0*/  LDL.LU R180, [R1+0x2c20] ;  /* 0x002c200001b47983 */ /* 0x000eea0000300800 */
[----:B------:R-:W-:-:S15]  /*45fd0*/  HMMA.1688.F32.TF32 R136, R172, R126, R192 ;  /* 0x0000007eac88723c */ /* 0x000fde00000810c0 */
[----:B------:R-:W-:-:S04]  /*45fe0*/  NOP ;  /* 0x0000000000007918 */ /* 0x000fc80000000000 */
[----:B------:R-:W-:Y:S04]  /*45ff0*/  STL.64 [R1+0x740], R136 ;  /* 0x0007408801007387 */ /* 0x000fe80000100a00 */
[----:B------:R-:W-:Y:S04]  /*46000*/  STL.64 [R1+0x748], R138 ;  /* 0x0007488a01007387 */ /* 0x000fe80000100a00 */
[----:B------:R-:W-:Y:S04]  /*46010*/  STL.64 [R1+0x750], R132 ;  /* 0x0007508401007387 */ /* 0x000fe80000100a00 */
[----:B------:R-:W-:Y:S04]  /*46020*/  STL.64 [R1+0x758], R134 ;  /* 0x0007588601007387 */ /* 0x000fe80000100a00 */
[----:B------:R-:W3:Y:S04]  /*46030*/  LDL.LU R181, [R1+0x2c24] ;  /* 0x002c240001b57983 */ /* 0x000ee80000300800 */
[----:B------:R-:W3:Y:S04]  /*46040*/  LDL.LU R182, [R1+0x2c28] ;  /* 0x002c280001b67983 */ /* 0x000ee80000300800 */
[----:B------:R-:W3:Y:S04]  /*46050*/  LDL.LU R183, [R1+0x2c2c] ;  /* 0x002c2c0001b77983 */ /* 0x000ee80000300800 */
[----:B------:R-:W-:Y:S04]  /*46060*/  STL.64 [R1+0x4508], R122 ;  /* 0x0045087a01007387 */ /* 0x000fe80000100a00 */
[----:B------:R2:W-:Y:S02]  /*46070*/  STL.64 [R1+0x4500], R120 ;  /* 0x0045007801007387 */ /* 0x0005e40000100a00 */
[----:B--2---:R-:W-:Y:S02]  /*46080*/  HMMA.1688.F32.TF32 R120, R172, R118, R176 ;  /* 0x00000076ac78723c */ /* 0x004fe400000810b0 */
[----:B------:R-:W2:-:S15]  /*46090*/  LDL.LU R176, [R1+0x2bc0] ;  /* 0x002bc00001b07983 */ /* 0x000e9e0000300800 */
[----:B------:R-:W-:Y:S02]  /*460a0*/  NOP ;  /* 0x0000000000007918 */ /* 0x000fe40000000000 */
[----:B------:R-:W-:Y:S04]  /*460b0*/  STL.64 [R1+0x760], R120 ;  /* 0x0007607801007387 */ /* 0x000fe80000100a00 */
[----:B------:R4:W-:Y:S04]  /*460c0*/  STL.64 [R1+0x768], R122 ;  /* 0x0007687a01007387 */ /* 0x0009e80000100a00 */
[----:B------:R-:W2:Y:S04]  /*460d0*/  LDL.LU R177, [R1+0x2bc4] ;  /* 0x002bc40001b17983 */ /* 0x000ea80000300800 */
[----:B------:R-:W2:Y:S04]  /*460e0*/  LDL.LU R178, [R1+0x2bc8] ;  /* 0x002bc80001b27983 */ /* 0x000ea80000300800 */
[----:B------:R-:W2:Y:S01]  /*460f0*/  LDL.LU R179, [R1+0x2bcc] ;  /* 0x002bcc0001b37983 */ /* 0x000ea20000300800 */
[----:B----4-:R-:W-:Y:S03]  /*46100*/  HMMA.1688.F32.TF32 R120, R172, R114, R184 ;  /* 0x00000072ac78723c */ /* 0x010fe600000810b8 */
[----:B------:R-:W-:Y:S04]  /*46110*/  STL.64 [R1+0x44f8], R118 ;  /* 0x0044f87601007387 */ /* 0x000fe80000100a00 */
[----:B------:R-:W-:-:S12]  /*46120*/  STL.64 [R1+0x44f0], R116 ;  /* 0x0044f07401007387 */ /* 0x000fd80000100a00 */
        /* <DEDUP_REMOVED lines=11> */
[----:B------:R-:W-:Y:S01]  /*461e0*/  IMAD.MOV.U32 R40, RZ, RZ, R123 ;  /* 0x000000ffff287224 */ /* 0x000fe200078e007b */
[----:B-1----:R-:W-:Y:S01]  /*461f0*/  HMMA.1688.F32.TF32 R112, R172, R110, R188 ;  /* 0x0000006eac70723c */ /* 0x002fe200000810bc */
[----:B------:R-:W-:-:S03]  /*46200*/  IMAD.MOV.U32 R41, RZ, RZ, R122 ;  /* 0x000000ffff297224 */ /* 0x000fc600078e007a */
[----:B------:R-:W-:Y:S04]  /*46210*/  STL [R1+0x4244], R40 ;  /* 0x0042442801007387 */ /* 0x000fe80000100800 */
[----:B------:R-:W-:Y:S04]  /*46220*/  STL [R1+0x4240], R41 ;  /* 0x0042402901007387 */ /* 0x000fe80000100800 */
[----:B------:R-:W4:Y:S07]  /*46230*/  LDL.LU R188, [R1+0x2ab0] ;  /* 0x002ab00001bc7983 */ /* 0x000f2e0000300800 */
[----:B------:R-:W-:Y:S04]  /*46240*/  STL.64 [R1+0x780], R112 ;  /* 0x0007807001007387 */ /* 0x000fe80000100a00 */
[----:B------:R3:W-:Y:S04]  /*46250*/  STL.64 [R1+0x788], R114 ;  /* 0x0007887201007387 */ /* 0x0007e80000100a00 */
[----:B------:R-:W4:Y:S04]  /*46260*/  LDL.LU R189, [R1+0x2ab4] ;  /* 0x002ab40001bd7983 */ /* 0x000f280000300800 */
[----:B------:R-:W4:Y:S04]  /*46270*/  LDL.LU R190, [R1+0x2ab8] ;  /* 0x002ab80001be7983 */ /* 0x000f280000300800 */
[----:B------:R-:W4:Y:S04]  /*46280*/  LDL.LU R191, [R1+0x2abc] ;  /* 0x002abc0001bf7983 */ /* 0x000f280000300800 */
[----:B------:R-:W-:Y:S04]  /*46290*/  STL.64 [R1+0x44d8], R110 ;  /* 0x0044d86e01007387 */ /* 0x000fe80000100a00 */
[----:B------:R2:W-:Y:S01]  /*462a0*/  STL.64 [R1+0x44d0], R108 ;  /* 0x0044d06c01007387 */ /* 0x0005e20000100a00 */
[----:B---3--:R-:W-:-:S15]  /*462b0*/  HMMA.1688.F32.TF32 R112, R172, R106, R180 ;  /* 0x0000006aac70723c */ /* 0x008fde00000810b4 */
[----:B------:R-:W-:-:S04]  /*462c0*/  NOP ;  /* 0x0000000000007918 */ /* 0x000fc80000000000 */
[----:B------:R-:W-:Y:S04]  /*462d0*/  STL.64 [R1+0x790], R112 ;  /* 0x0007907001007387 */ /* 0x000fe80000100a00 */
[----:B------:R-:W3:Y:S04]  /*462e0*/  LDL.LU R180, [R1+0x2300] ;  /* 0x0023000001b47983 */ /* 0x000ee80000300800 */
[----:B------:R-:W3:Y:S04]  /*462f0*/  LDL.LU R181, [R1+0x2304] ;  /* 0x0023040001b57983 */ /* 0x000ee80000300800 */
[----:B------:R-:W3:Y:S04]  /*46300*/  LDL.LU R182, [R1+0x2308] ;  /* 0x0023080001b67983 */ /* 0x000ee80000300800 */
[----:B------:R-:W3:Y:S01]  /*46310*/  LDL.LU R183, [R1+0x230c] ;  /* 0x00230c0001b77983 */ /* 0x000ee20000300800 */
[----:B------:R-:W-:-:S02]  /*46320*/  IMAD.MOV.U32 R40, RZ, RZ, R114 ;  /* 0x000000ffff287224 */ /* 0x000fc400078e0072 */
[----:B------:R-:W-:Y:S01]  /*46330*/  IMAD.MOV.U32 R41, RZ, RZ, R115 ;  /* 0x000000ffff297224 */ /* 0x000fe200078e0073 */
[C---:B--2---:R-:W-:Y:S02]  /*46340*/  HMMA.1688.F32.TF32 R108, R172.reuse, R102, R176 ;  /* 0x00000066ac6c723c */ /* 0x044fe400000810b0 */
[----:B------:R-:W-:Y:S04]  /*46350*/  STL [R1+0x424c], R40 ;  /* 0x00424c2801007387 */ /* 0x000fe80000100800 */
[----:B------:R-:W-:Y:S04]  /*46360*/  STL [R1+0x4248], R41 ;  /* 0x0042482901007387 */ /* 0x000fe80000100800 */
[----:B------:R-:W2:Y:S09]  /*46370*/  LDL.LU R196, [R1+0x1fb0] ;  /* 0x001fb00001c47983 */ /* 0x000eb20000300800 */
[----:B------:R-:W-:Y:S04]  /*46380*/  STL.64 [R1+0x7a0], R108 ;  /* 0x0007a06c01007387 */ /* 0x000fe80000100a00 */
[----:B------:R4:W-:Y:S04]  /*46390*/  STL.64 [R1+0x7a8], R110 ;  /* 0x0007a86e01007387 */ /* 0x0009e80000100a00 */
[----:B------:R-:W2:Y:S04]  /*463a0*/  LDL.LU R197, [R1+0x1fb4] ;  /* 0x001fb40001c57983 */ /* 0x000ea80000300800 */
[----:B------:R-:W2:Y:S04]  /*463b0*/  LDL.LU R198, [R1+0x1fb8] ;  /* 0x001fb80001c67983 */ /* 0x000ea80000300800 */
[----:B------:R-:W2:Y:S04]  /*463c0*/  LDL.LU R199, [R1+0x1fbc] ;  /* 0x001fbc0001c77983 */ /* 0x000ea80000300800 */
[----:B------:R-:W2:Y:S04]  /*463d0*/  LDL.LU R176, [R1+0x1fa0] ;  /* 0x001fa00001b07983 */ /* 0x000ea80000300800 */
[----:B------:R-:W2:Y:S04]  /*463e0*/  LDL.LU R177, [R1+0x1fa4] ;  /* 0x001fa40001b17983 */ /* 0x000ea80000300800 */
[----:B------:R-:W2:Y:S04]  /*463f0*/  LDL.LU R178, [R1+0x1fa8] ;  /* 0x001fa80001b27983 */ /* 0x000ea80000300800 */
[----:B------:R-:W2:Y:S01]  /*46400*/  LDL.LU R179, [R1+0x1fac] ;  /* 0x001fac0001b37983 */ /* 0x000ea20000300800 */
[----:B----4-:R-:W-:-:S15]  /*46410*/  HMMA.1688.F32.TF32 R108, R172, R98, R192 ;  /* 0x00000062ac6c723c */ /* 0x010fde00000810c0 */
[----:B------:R-:W-:-:S04]  /*46420*/  NOP ;  /* 0x0000000000007918 */ /* 0x000fc80000000000 */
[----:B------:R-:W-:Y:S01]  /*46430*/  IMAD.MOV.U32 R40, RZ, RZ, R108 ;  /* 0x000000ffff287224 */ /* 0x000fe200078e006c */
[----:B------:R1:W-:Y:S01]  /*46440*/  STL.64 [R1+0x7b8], R110 ;  /* 0x0007b86e01007387 */ /* 0x0003e20000100a00 */
[----:B------:R-:W-:Y:S02]  /*46450*/  IMAD.MOV.U32 R41, RZ, RZ, R109 ;  /* 0x000000ffff297224 */ /* 0x000fe400078e006d */
[C---:B-1----:R-:W-:Y:S01]  /*46460*/  HMMA.1688.F32.TF32 R108, R172.reuse, R94, R184 ;  /* 0x0000005eac6c723c */ /* 0x042fe200000810b8 */
[----:B------:R-:W-:Y:S04]  /*46470*/  STL [R1+0x4254], R40 ;  /* 0x0042542801007387 */ /* 0x000fe80000100800 */
[----:B------:R-:W-:Y:S04]  /*46480*/  STL [R1+0x4250], R41 ;  /* 0x0042502901007387 */ /* 0x000fe80000100800 */
[----:B------:R-:W4:Y:S10]  /*46490*/  LDL.LU R184, [R1+0x1f80] ;  /* 0x001f800001b87983 */ /* 0x000f340000300800 */
[----:B------:R-:W-:Y:S04]  /*464a0*/  STL.64 [R1+0x7c0], R108 ;  /* 0x0007c06c01007387 */ /* 0x000fe80000100a00 */
[----:B------:R1:W-:Y:S04]  /*464b0*/  STL.64 [R1+0x7c8], R110 ;  /* 0x0007c86e01007387 */ /* 0x0003e80000100a00 */
[----:B------:R-:W4:Y:S04]  /*464c0*/  LDL.LU R185, [R1+0x1f84] ;  /* 0x001f840001b97983 */ /* 0x000f280000300800 */
[----:B------:R-:W4:Y:S04]  /*464d0*/  LDL.LU R186, [R1+0x1f88] ;  /* 0x001f880001ba7983 */ /* 0x000f280000300800 */
[----:B------:R-:W4:Y:S01]  /*464e0*/  LDL.LU R187, [R1+0x1f8c] ;  /* 0x001f8c0001bb7983 */ /* 0x000f220000300800 */
[----:B-1----:R-:W-:Y:S03]  /*464f0*/  HMMA.1688.F32.TF32 R108, R172, R90, R188 ;  /* 0x0000005aac6c723c */ /* 0x002fe600000810bc */
[----:B------:R-:W4:Y:S04]  /*46500*/  LDL.LU R192, [R1+0x1f90] ;  /* 0x001f900001c07983 */ /* 0x000f280000300800 */
[----:B------:R-:W4:Y:S04]  /*46510*/  LDL.LU R193, [R1+0x1f94] ;  /* 0x001f940001c17983 */ /* 0x000f280000300800 */
[----:B------:R-:W4:Y:S04]  /*46520*/  LDL.LU R194, [R1+0x1f98] ;  /* 0x001f980001c27983 */ /* 0x000f280000300800 */
[----:B------:R-:W4:Y:S04]  /*46530*/  LDL.LU R195, [R1+0x1f9c] ;  /* 0x001f9c0001c37983 */ /* 0x000f280000300800 */
[----:B------:R-:W-:Y:S01]  /*46540*/  IMAD.MOV.U32 R40, RZ, RZ, R110 ;  /* 0x000000ffff287224 */ /* 0x000fe200078e006e */
[----:B------:R3:W-:Y:S01]  /*46550*/  STL.64 [R1+0x7d0], R108 ;  /* 0x0007d06c01007387 */ /* 0x0007e20000100a00 */
[----:B------:R-:W-:-:S03]  /*46560*/  IMAD.MOV.U32 R41, RZ, RZ, R111 ;  /* 0x000000ffff297224 */ /* 0x000fc600078e006f */
[----:B------:R-:W-:Y:S04]  /*46570*/  STL [R1+0x425c], R40 ;  /* 0x00425c2801007387 */ /* 0x000fe80000100800 */
[----:B------:R-:W-:Y:S01]  /*46580*/  STL [R1+0x4258], R41 ;  /* 0x0042582901007387 */ /* 0x000fe20000100800 */
[----:B---3--:R-:W-:Y:S03]  /*46590*/  HMMA.1688.F32.TF32 R108, R172, R86, R180 ;  /* 0x00000056ac6c723c */ /* 0x008fe600000810b4 */
[----:B------:R-:W3:-:S15]  /*465a0*/  LDL.LU R180, [R1+0x1f60] ;  /* 0x001f600001b47983 */ /* 0x000ede0000300800 */
[----:B------:R-:W-:Y:S01]  /*465b0*/  NOP ;  /* 0x0000000000007918 */ /* 0x000fe20000000000 */
        /* <DEDUP_REMOVED lines=8> */
[----:B------:R-:W3:Y:S01]  /*46640*/  LDL.LU R191, [R1+0x1f7c] ;  /* 0x001f7c0001bf7983 */ /* 0x000ee20000300800 */
[----:B--2---:R-:W-:-:S15]  /*46650*/  HMMA.1688.F32.TF32 R108, R172, R82, R196 ;  /* 0x00000052ac6c723c */ /* 0x004fde00000810c4 */
[----:B------:R-:W-:-:S04]  /*46660*/  NOP ;  /* 0x0000000000007918 */ /* 0x000fc80000000000 */
[----:B------:R-:W-:Y:S01]  /*46670*/  IMAD.MOV.U32 R40, RZ, RZ, R108 ;  /* 0x000000ffff287224 */ /* 0x000fe200078e006c */
[----:B------:R1:W-:Y:S01]  /*46680*/  STL.64 [R1+0x7f8], R110 ;  /* 0x0007f86e01007387 */ /* 0x0003e20000100a00 */
[----:B------:R-:W-:Y:S02]  /*46690*/  IMAD.MOV.U32 R41, RZ, RZ, R109 ;  /* 0x000000ffff297224 */ /* 0x000fe400078e006d */
[----:B-1----:R-:W-:Y:S01]  /*466a0*/  HMMA.1688.F32.TF32 R108, R172, R78, R176 ;  /* 0x0000004eac6c723c */ /* 0x002fe200000810b0 */
[----:B------:R-:W2:Y:S04]  /*466b0*/  LDL.LU R176, [R1+0x1f50] ;  /* 0x001f500001b07983 */ /* 0x000ea80000300800 */
[----:B------:R-:W2:Y:S04]  /*466c0*/  LDL.LU R177, [R1+0x1f54] ;  /* 0x001f540001b17983 */ /* 0x000ea80000300800 */
[----:B------:R-:W2:Y:S04]  /*466d0*/  LDL.LU R178, [R1+0x1f58] ;  /* 0x001f580001b27983 */ /* 0x000ea80000300800 */
[----:B------:R-:W2:Y:S06]  /*466e0*/  LDL.LU R179, [R1+0x1f5c] ;  /* 0x001f5c0001b37983 */ /* 0x000eac0000300800 */
        /* <DEDUP_REMOVED lines=8> */
[C---:B----4-:R-:W-:Y:S08]  /*46770*/  HMMA.1688.F32.TF32 R112, R172.reuse, R74, R192 ;  /* 0x0000004aac70723c */ /* 0x050ff000000810c0 */
[----:B------:R-:W-:Y:S11]  /*46780*/  HMMA.1688.F32.TF32 R108, R172, R70, R184 ;  /* 0x00000046ac6c723c */ /* 0x000ff600000810b8 */
[----:B------:R-:W-:Y:S04]  /*46790*/  STL.64 [R1+0x810], R112 ;  /* 0x0008107001007387 */ /* 0x000fe80000100a00 */
[----:B------:R3:W-:Y:S04]  /*467a0*/  STL.64 [R1+0x818], R114 ;  /* 0x0008187201007387 */ /* 0x0007e80000100a00 */
        /* <DEDUP_REMOVED lines=8> */
[----:B------:R1:W-:Y:S04]  /*46830*/  STL [R1+0x4194], R52 ;  /* 0x0041943401007387 */ /* 0x0003e80000100800 */
[----:B------:R1:W-:Y:S04]  /*46840*/  STL [R1+0x4190], R53 ;  /* 0x0041903501007387 */ /* 0x0003e80000100800 */
[----:B------:R1:W-:Y:S04]  /*46850*/  STL [R1+0x418c], R56 ;  /* 0x00418c3801007387 */ /* 0x0003e80000100800 */
[----:B------:R1:W-:Y:S01]  /*46860*/  STL [R1+0x4188], R57 ;  /* 0x0041883901007387 */ /* 0x0003e20000100800 */
[C---:B---3--:R-:W-:Y:S08]  /*46870*/  HMMA.1688.F32.TF32 R112, R172.reuse, R66, R188 ;  /* 0x00000042ac70723c */ /* 0x048ff000000810bc */
[----:B------:R-:W-:Y:S11]  /*46880*/  HMMA.1688.F32.TF32 R108, R172, R6, R180 ;  /* 0x00000006ac6c723c */ /* 0x000ff600000810b4 */
        /* <DEDUP_REMOVED lines=10> */
[----:B------:R-:W-:Y:S01]  /*46930*/  STL [R1+0x41a4], R69 ;  /* 0x0041a44501007387 */ /* 0x000fe20000100800 */
[----:B--2---:R-:W-:Y:S03]  /*46940*/  HMMA.1688.F32.TF32 R108, R172, R42, R176 ;  /* 0x0000002aac6c723c */ /* 0x004fe600000810b0 */
[----:B------:R-:W-:Y:S04]  /*46950*/  STL [R1+0x41a0], R68 ;  /* 0x0041a04401007387 */ /* 0x000fe80000100800 */
[----:B------:R-:W-:Y:S04]  /*46960*/  STL [R1+0x419c], R61 ;  /* 0x00419c3d01007387 */ /* 0x000fe80000100800 */
[----:B------:R2:W-:Y:S04]  /*46970*/  STL [R1+0x4198], R60 ;  /* 0x0041983c01007387 */ /* 0x0005e80000100800 */
[----:B------:R-:W3:Y:S04]  /*46980*/  LDL.LU R176, [R1+0x1f20] ;  /* 0x001f200001b07983 */ /* 0x000ee80000300800 */
[----:B------:R-:W3:Y:S04]  /*46990*/  LDL.LU R177, [R1+0x1f24] ;  /* 0x001f240001b17983 */ /* 0x000ee80000300800 */
[----:B------:R-:W3:Y:S04]  /*469a0*/  LDL.LU R178, [R1+0x1f28] ;  /* 0x001f280001b27983 */ /* 0x000ee80000300800 */
[----:B------:R-:W3:Y:S01]  /*469b0*/  LDL.LU R179, [R1+0x1f2c] ;  /* 0x001f2c0001b37983 */ /* 0x000ee20000300800 */
[----:B-1----:R-:W-:-:S02]  /*469c0*/  IMAD.MOV.U32 R52, RZ, RZ, R108 ;  /* 0x000000ffff347224 */ /* 0x002fc400078e006c */
[----:B------:R-:W-:Y:S02]  /*469d0*/  IMAD.MOV.U32 R53, RZ, RZ, R109 ;  /* 0x000000ffff357224 */ /* 0x000fe400078e006d */
[----:B------:R-:W-:Y:S02]  /*469e0*/  IMAD.MOV.U32 R56, RZ, RZ, R110 ;  /* 0x000000ffff387224 */ /* 0x000fe400078e006e */
[----:B------:R-:W-:-:S05]  /*469f0*/  IMAD.MOV.U32 R57, RZ, RZ, R111 ;  /* 0x000000ffff397224 */ /* 0x000fca00078e006f */
[----:B------:R-:W-:Y:S04]  /*46a00*/  STL [R1+0x41b4], R57 ;  /* 0x0041b43901007387 */ /* 0x000fe80000100800 */
[----:B------:R-:W-:Y:S04]  /*46a10*/  STL [R1+0x41b0], R56 ;  /* 0x0041b03801007387 */ /* 0x000fe80000100800 */
[----:B------:R-:W-:Y:S04]  /*46a20*/  STL [R1+0x41ac], R53 ;  /* 0x0041ac3501007387 */ /* 0x000fe80000100800 */
[----:B------:R1:W-:Y:S04]  /*46a30*/  STL [R1+0x41a8], R52 ;  /* 0x0041a83401007387 */ /* 0x0003e80000100800 */
[----:B------:R-:W3:Y:S04]  /*46a40*/  LDL.LU R188, [R1+0x1f10] ;  /* 0x001f100001bc7983 */ /* 0x000ee80000300800 */
[----:B------:R-:W3:Y:S04]  /*46a50*/  LDL.LU R189, [R1+0x1f14] ;  /* 0x001f140001bd7983 */ /* 0x000ee80000300800 */
[----:B------:R-:W3:Y:S04]  /*46a60*/  LDL.LU R190, [R1+0x1f18] ;  /* 0x001f180001be7983 */ /* 0x000ee80000300800 */
[----:B------:R-:W3:Y:S01]  /*46a70*/  LDL.LU R191, [R1+0x1f1c] ;  /* 0x001f1c0001bf7983 */ /* 0x000ee20000300800 */
[----:B----4-:R-:W-:-:S15]  /*46a80*/  HMMA.1688.F32.TF32 R108, R172, R38, R184 ;  /* 0x00000026ac6c723c */ /* 0x010fde00000810b8 */
[----:B------:R-:W-:-:S04]  /*46a90*/  NOP ;  /* 0x0000000000007918 */ /* 0x000fc80000000000 */
[----:B--2---:R-:W-:Y:S02]  /*46aa0*/  IMAD.MOV.U32 R60, RZ, RZ, R111 ;  /* 0x000000ffff3c7224 */ /* 0x004fe400078e006f */
[----:B------:R-:W-:Y:S02]  /*46ab0*/  IMAD.MOV.U32 R61, RZ, RZ, R110 ;  /* 0x000000ffff3d7224 */ /* 0x000fe400078e006e */
[----:B------:R-:W-:Y:S02]  /*46ac0*/  IMAD.MOV.U32 R69, RZ, RZ, R108 ;  /* 0x000000ffff457224 */ /* 0x000fe400078e006c */
[----:B------:R-:W-:Y:S01]  /*46ad0*/  IMAD.MOV.U32 R68, RZ, RZ, R109 ;  /* 0x000000ffff447224 */ /* 0x000fe200078e006d */
[----:B------:R2:W-:Y:S04]  /*46ae0*/  STL [R1+0x41c4], R60 ;  /* 0x0041c43c01007387 */ /* 0x0005e80000100800 */
[----:B------:R4:W-:Y:S04]  /*46af0*/  STL [R1+0x41c0], R61 ;  /* 0x0041c03d01007387 */ /* 0x0009e80000100800 */
[----:B------:R1:W-:Y:S04]  /*46b00*/  STL [R1+0x41bc], R69 ;  /* 0x0041bc4501007387 */ /* 0x0003e80000100800 */
[----:B------:R1:W-:Y:S04]  /*46b10*/  STL [R1+0x41b8], R68 ;  /* 0x0041b84401007387 */ /* 0x0003e80000100800 */
[----:B------:R-:W4:Y:S04]  /*46b20*/  LDL.LU R184, [R1+0x1f00] ;  /* 0x001f000001b87983 */ /* 0x000f280000300800 */
[----:B------:R-:W4:Y:S04]  /*46b30*/  LDL.LU R185, [R1+0x1f04] ;  /* 0x001f040001b97983 */ /* 0x000f280000300800 */
[----:B------:R-:W4:Y:S04]  /*46b40*/  LDL.LU R186, [R1+0x1f08] ;  /* 0x001f080001ba7983 */ /* 0x000f280000300800 */
[----:B------:R-:W4:Y:S01]  /*46b50*/  LDL.LU R187, [R1+0x1f0c] ;  /* 0x001f0c0001bb7983 */ /* 0x000f220000300800 */
[----:B---3--:R-:W-:Y:S03]  /*46b60*/  HMMA.1688.F32.TF32 R108, R172, R14, R180 ;  /* 0x0000000eac6c723c */ /* 0x008fe600000810b4 */
[----:B------:R-:W3:Y:S04]  /*46b70*/  LDL.LU R180, [R1+0x1ef0] ;  /* 0x001ef00001b47983 */ /* 0x000ee80000300800 */
[----:B------:R-:W3:Y:S04]  /*46b80*/  LDL.LU R181, [R1+0x1ef4] ;  /* 0x001ef40001b57983 */ /* 0x000ee80000300800 */
[----:B------:R-:W3:Y:S04]  /*46b90*/  LDL.LU R182, [R1+0x1ef8] ;  /* 0x001ef80001b67983 */ /* 0x000ee80000300800 */
[----:B------:R-:W3:Y:S04]  /*46ba0*/  LDL.LU R183, [R1+0x1efc] ;  /* 0x001efc0001b77983 */ /* 0x000ee80000300800 */
[----:B-1----:R-:W-:-:S02]  /*46bb0*/  IMAD.MOV.U32 R52, RZ, RZ, R111 ;  /* 0x000000ffff347224 */ /* 0x002fc400078e006f */
[----:B------:R-:W-:Y:S02]  /*46bc0*/  IMAD.MOV.U32 R53, RZ, RZ, R110 ;  /* 0x000000ffff357224 */ /* 0x000fe400078e006e */
[----:B------:R-:W-:Y:S02]  /*46bd0*/  IMAD.MOV.U32 R57, RZ, RZ, R108 ;  /* 0x000000ffff397224 */ /* 0x000fe400078e006c */
[----:B------:R-:W-:Y:S01]  /*46be0*/  IMAD.MOV.U32 R56, RZ, RZ, R109 ;  /* 0x000000ffff387224 */ /* 0x000fe200078e006d */
[----:B------:R1:W-:Y:S04]  /*46bf0*/  STL [R1+0x41d4], R52 ;  /* 0x0041d43401007387 */ /* 0x0003e80000100800 */
[----:B------:R1:W-:Y:S04]  /*46c00*/  STL [R1+0x41d0], R53 ;  /* 0x0041d03501007387 */ /* 0x0003e80000100800 */
[----:B------:R1:W-:Y:S01]  /*46c10*/  STL [R1+0x41cc], R57 ;  /* 0x0041cc3901007387 */ /* 0x0003e20000100800 */
[----:B------:R-:W-:Y:S03]  /*46c20*/  HMMA.1688.F32.TF32 R108, R172, R54, R176 ;  /* 0x00000036ac6c723c */ /* 0x000fe600000810b0 */
[----:B------:R1:W-:Y:S04]  /*46c30*/  STL [R1+0x41c8], R56 ;  /* 0x0041c83801007387 */ /* 0x0003e80000100800 */
[----:B------:R-:W3:Y:S04]  /*46c40*/  LDL.LU R176, [R1+0x1ee0] ;  /* 0x001ee00001b07983 */ /* 0x000ee80000300800 */
[----:B------:R-:W3:Y:S04]  /*46c50*/  LDL.LU R177, [R1+0x1ee4] ;  /* 0x001ee40001b17983 */ /* 0x000ee80000300800 */
[----:B------:R-:W3:Y:S04]  /*46c60*/  LDL.LU R178, [R1+0x1ee8] ;  /* 0x001ee80001b27983 */ /* 0x000ee80000300800 */
[----:B------:R-:W3:Y:S01]  /*46c70*/  LDL.LU R179, [R1+0x1eec] ;  /* 0x001eec0001b37983 */ /* 0x000ee20000300800 */
[----:B------:R-:W-:-:S02]  /*46c80*/  IMAD.MOV.U32 R72, RZ, RZ, R108 ;  /* 0x000000ffff487224 */ /* 0x000fc400078e006c */
[----:B------:R-:W-:Y:S02]  /*46c90*/  IMAD.MOV.U32 R73, RZ, RZ, R109 ;  /* 0x000000ffff497224 */ /* 0x000fe400078e006d */
[----:B------:R-:W-:Y:S02]  /*46ca0*/  IMAD.MOV.U32 R76, RZ, RZ, R110 ;  /* 0x000000ffff4c7224 */ /* 0x000fe400078e006e */
[----:B------:R-:W-:Y:S02]  /*46cb0*/  IMAD.MOV.U32 R77, RZ, RZ, R111 ;  /* 0x000000ffff4d7224 */ /* 0x000fe400078e006f */
[----:B------:R-:W-:Y:S03]  /*46cc0*/  HMMA.1688.F32.TF32 R108, R172, R58, R188 ;  /* 0x0000003aac6c723c */ /* 0x000fe600000810bc */
[----:B------:R-:W-:-:S15]  /*46cd0*/  STL [R1+0x41e4], R77 ;  /* 0x0041e44d01007387 */ /* 0x000fde0000100800 */
[----:B------:R-:W-:Y:S01]  /*46ce0*/  NOP ;  /* 0x0000000000007918 */ /* 0x000fe20000000000 */
[----:B--2---:R-:W-:Y:S02]  /*46cf0*/  IMAD.MOV.U32 R60, RZ, RZ, R108 ;  /* 0x000000ffff3c7224 */ /* 0x004fe400078e006c */
[----:B----4-:R-:W-:Y:S02]  /*46d00*/  IMAD.MOV.U32 R61, RZ, RZ, R109 ;  /* 0x000000ffff3d7224 */ /* 0x010fe400078e006d */
[----:B------:R-:W-:Y:S02]  /*46d10*/  IMAD.MOV.U32 R69, RZ, RZ, R110 ;  /* 0x000000ffff457224 */ /* 0x000fe400078e006e */
[----:B------:R-:W-:Y:S01]  /*46d20*/  IMAD.MOV.U32 R68, RZ, RZ, R111 ;  /* 0x000000ffff447224 */ /* 0x000fe200078e006f */
[----:B------:R-:W-:Y:S04]  /*46d30*/  STL [R1+0x41e0], R76 ;  /* 0x0041e04c01007387 */ /* 0x000fe80000100800 */
[----:B------:R-:W-:Y:S04]  /*46d40*/  STL [R1+0x41dc], R73 ;  /* 0x0041dc4901007387 */ /* 0x000fe80000100800 */
[----:B------:R2:W-:Y:S04]  /*46d50*/  STL [R1+0x41d8], R72 ;  /* 0x0041d84801007387 */ /* 0x0005e80000100800 */
[----:B------:R4:W-:Y:S04]  /*46d60*/  STL [R1+0x41f4], R68 ;  /* 0x0041f44401007387 */ /* 0x0009e80000100800 */
[----:B------:R1:W-:Y:S04]  /*46d70*/  STL [R1+0x41f0], R69 ;  /* 0x0041f04501007387 */ /* 0x0003e80000100800 */
[----:B------:R1:W-:Y:S04]  /*46d80*/  STL [R1+0x41ec], R61 ;  /* 0x0041ec3d01007387 */ /* 0x0003e80000100800 */
[----:B------:R1:W-:Y:S01]  /*46d90*/  STL [R1+0x41e8], R60 ;  /* 0x0041e83c01007387 */ /* 0x0003e20000100800 */
[----:B------:R-:W-:-:S15]  /*46da0*/  HMMA.1688.F32.TF32 R108, R172, R34, R184 ;  /* 0x00000022ac6c723c */ /* 0x000fde00000810b8 */
[----:B------:R-:W-:-:S04]  /*46db0*/  NOP ;  /* 0x0000000000007918 */ /* 0x000fc80000000000 */
[----:B-1----:R-:W-:Y:S02]  /*46dc0*/  IMAD.MOV.U32 R52, RZ, RZ, R108 ;  /* 0x000000ffff347224 */ /* 0x002fe400078e006c */
[----:B------:R-:W-:Y:S02]  /*46dd0*/  IMAD.MOV.U32 R53, RZ, RZ, R109 ;  /* 0x000000ffff357224 */ /* 0x000fe400078e006d */
[----:B------:R-:W-:Y:S02]  /*46de0*/  IMAD.MOV.U32 R57, RZ, RZ, R110 ;  /* 0x000000ffff397224 */ /* 0x000fe400078e006e */
[----:B------:R-:W-:-:S05]  /*46df0*/  IMAD.MOV.U32 R56, RZ, RZ, R111 ;  /* 0x000000ffff387224 */ /* 0x000fca00078e006f */
        /* <DEDUP_REMOVED lines=8> */
[----:B---3--:R-:W-:-:S15]  /*46e80*/  HMMA.1688.F32.TF32 R108, R172, R50, R180 ;  /* 0x00000032ac6c723c */ /* 0x008fde00000810b4 */
        /* <DEDUP_REMOVED lines=9> */
[----:B------:R-:W2:Y:S04]  /*46f20*/  LDL.LU R196, [R1+0x1ec0] ;  /* 0x001ec00001c47983 */ /* 0x000ea80000300800 */
[----:B------:R-:W2:Y:S04]  /*46f30*/  LDL.LU R197, [R1+0x1ec4] ;  /* 0x001ec40001c57983 */ /* 0x000ea80000300800 */
[----:B------:R-:W2:Y:S04]  /*46f40*/  LDL.LU R198, [R1+0x1ec8] ;  /* 0x001ec80001c67983 */ /* 0x000ea80000300800 */
[----:B------:R-:W2:Y:S01]  /*46f50*/  LDL.LU R199, [R1+0x1ecc] ;  /* 0x001ecc0001c77983 */ /* 0x000ea20000300800 */
[----:B------:R-:W-:Y:S03]  /*46f60*/  HMMA.1688.F32.TF32 R108, R172, R10, R176 ;  /* 0x0000000aac6c723c */ /* 0x000fe600000810b0 */
        /* <DEDUP_REMOVED lines=24> */
[----:B----4-:R-:W-:-:S15]  /*470f0*/  HMMA.1688.F32.TF32 R108, R172, R46, R200 ;  /* 0x0000002eac6c723c */ /* 0x010fde00000810c8 */
[----:B------:R-:W-:-:S04]  /*47100*/  NOP ;  /* 0x0000000000007918 */ /* 0x000fc80000000000 */
[----:B------:R-:W-:Y:S02]  /*47110*/  IMAD.MOV.U32 R68, RZ, RZ, R108 ;  /* 0x000000ffff447224 */ /* 0x000fe400078e006c */
[----:B------:R-:W-:Y:S02]  /*47120*/  IMAD.MOV.U32 R69, RZ, RZ, R109 ;  /* 0x000000ffff457224 */ /* 0x000fe400078e006d */
[----:B------:R-:W-:Y:S02]  /*47130*/  IMAD.MOV.U32 R61, RZ, RZ, R110 ;  /* 0x000000ffff3d7224 */ /* 0x000fe400078e006e */
[----:B------:R-:W-:Y:S01]  /*47140*/  IMAD.MOV.U32 R60, RZ, RZ, R111 ;  /* 0x000000ffff3c7224 */ /* 0x000fe200078e006f */
[----:B------:R4:W-:Y:S04]  /*47150*/  STL [R1+0x4224], R89 ;  /* 0x0042245901007387 */ /* 0x0009e80000100800 */
[----:B------:R1:W-:Y:S04]  /*47160*/  STL [R1+0x4220], R48 ;  /* 0x0042203001007387 */ /* 0x0003e80000100800 */
[----:B------:R1:W-:Y:S04]  /*47170*/  STL [R1+0x421c], R49 ;  /* 0x00421c3101007387 */ /* 0x0003e80000100800 */
[----:B------:R1:W-:Y:S04]  /*47180*/  STL [R1+0x4218], R88 ;  /* 0x0042185801007387 */ /* 0x0003e80000100800 */
[----:B------:R1:W-:Y:S04]  /*47190*/  STL [R1+0x4234], R60 ;  /* 0x0042343c01007387 */ /* 0x0003e80000100800 */
[----:B------:R1:W-:Y:S04]  /*471a0*/  STL [R1+0x4230], R61 ;  /* 0x0042303d01007387 */ /* 0x0003e80000100800 */
[----:B------:R1:W-:Y:S01]  /*471b0*/  STL [R1+0x422c], R69 ;  /* 0x00422c4501007387 */ /* 0x0003e20000100800 */
[----:B--2---:R-:W-:-:S15]  /*471c0*/  HMMA.1688.F32.TF32 R108, R172, R26, R196 ;  /* 0x0000001aac6c723c */ /* 0x004fde00000810c4 */
[----:B------:R-:W-:-:S04]  /*471d0*/  NOP ;  /* 0x0000000000007918 */ /* 0x000fc80000000000 */
[----:B-1----:R-:W-:Y:S02]  /*471e0*/  IMAD.MOV.U32 R56, RZ, RZ, R108 ;  /* 0x000000ffff387224 */ /* 0x002fe400078e006c */
        /* <DEDUP_REMOVED lines=9> */
[----:B------:R-:W-:-:S15]  /*47280*/  HMMA.1688.F32.TF32 R108, R172, R18, R188 ;  /* 0x00000012ac6c723c */ /* 0x000fde00000810bc */
[----:B------:R-:W-:-:S04]  /*47290*/  NOP ;  /* 0x0000000000007918 */ /* 0x000fc80000000000 */
[----:B------:R-:W-:Y:S02]  /*472a0*/  IMAD.MOV.U32 R97, RZ, RZ, R108 ;  /* 0x000000ffff617224 */ /* 0x000fe400078e006c */
[----:B------:R-:W-:Y:S02]  /*472b0*/  IMAD.MOV.U32 R96, RZ, RZ, R109 ;  /* 0x000000ffff607224 */ /* 0x000fe400078e006d */
[----:B------:R-:W-:Y:S02]  /*472c0*/  IMAD.MOV.U32 R93, RZ, RZ, R110 ;  /* 0x000000ffff5d7224 */ /* 0x000fe400078e006e */
[----:B------:R-:W-:Y:S02]  /*472d0*/  IMAD.MOV.U32 R92, RZ, RZ, R111 ;  /* 0x000000ffff5c7224 */ /* 0x000fe400078e006f */
[----:B------:R-:W-:-:S15]  /*472e0*/  HMMA.1688.F32.TF32 R108, R172, R22, R184 ;  /* 0x00000016ac6c723c */ /* 0x000fde00000810b8 */
[----:B------:R-:W-:-:S04]  /*472f0*/  NOP ;  /* 0x0000000000007918 */ /* 0x000fc80000000000 */
[----:B----4-:R-:W-:Y:S02]  /*47300*/  IMAD.MOV.U32 R89, RZ, RZ, R108 ;  /* 0x000000ffff597224 */ /* 0x010fe400078e006c */
[----:B------:R-:W-:Y:S02]  /*47310*/  IMAD.MOV.U32 R48, RZ, RZ, R109 ;  /* 0x000000ffff307224 */ /* 0x000fe400078e006d */
[----:B------:R-:W-:Y:S02]  /*47320*/  IMAD.MOV.U32 R49, RZ, RZ, R110 ;  /* 0x000000ffff317224 */ /* 0x000fe400078e006e */
[----:B------:R-:W-:Y:S02]  /*47330*/  IMAD.MOV.U32 R88, RZ, RZ, R111 ;  /* 0x000000ffff587224 */ /* 0x000fe400078e006f */
[----:B------:R-:W-:Y:S01]  /*47340*/  HMMA.1688.F32.TF32 R108, R172, R62, R180 ;  /* 0x0000003eac6c723c */ /* 0x000fe200000810b4 */
[----:B------:R1:W-:Y:S04]  /*47350*/  STL [R1+0x4228], R68 ;  /* 0x0042284401007387 */ /* 0x0003e80000100800 */
[----:B------:R-:W-:Y:S04]  /*47360*/  LDS R172, [R45+UR13+0x22300] ;  /* 0x0223000d2dac7984 */ /* 0x000fe80008000800 */
[----:B------:R-:W-:Y:S04]  /*47370*/  LDS R174, [R45+UR13+0x23300] ;  /* 0x0233000d2dae7984 */ /* 0x000fe80008000800 */
[----:B------:R-:W-:Y:S04]  /*47380*/  LDS R173, [R163+UR13+0x22300] ;  /* 0x0223000da3ad7984 */ /* 0x000fe80008000800 */
[----:B------:R-:W2:Y:S02]  /*47390*/  LDS R175, [R163+UR13+0x23300] ;  /* 0x0233000da3af7984 */ /* 0x000ea40008000800 */
[----:B------:R-:W-:-:S02]  /*473a0*/  IMAD.MOV.U32 R60, RZ, RZ, R108 ;  /* 0x000000ffff3c7224 */ /* 0x000fc400078e006c */
[----:B------:R-:W-:Y:S02]  /*473b0*/  IMAD.MOV.U32 R61, RZ, RZ, R109 ;  /* 0x000000ffff3d7224 */ /* 0x000fe400078e006d */
[----:B------:R-:W-:Y:S02]  /*473c0*/  IMAD.MOV.U32 R69, RZ, RZ, R110 ;  /* 0x000000ffff457224 */ /* 0x000fe400078e006e */
[----:B-1----:R-:W-:Y:S02]  /*473d0*/  IMAD.MOV.U32 R68, RZ, RZ, R111 ;  /* 0x000000ffff447224 */ /* 0x002fe400078e006f */
[----:B------:R-:W-:Y:S01]  /*473e0*/  HMMA.1688.F32.TF32 R108, R168, R130, R176 ;  /* 0x00000082a86c723c */ /* 0x000fe200000810b0 */
[----:B------:R-:W3:-:S15]  /*473f0*/  LDL.LU R176, [R1+0x1d40] ;  /* 0x001d400001b07983 */ /* 0x000ede0000300800 */
[----:B------:R-:W-:-:S03]  /*47400*/  NOP ;  /* 0x0000000000007918 */ /* 0x000fc60000000000 */
        /* <DEDUP_REMOVED lines=127> */
[----:B------:R-:W-:Y:S04]  /*47c00*/  STL.64 [R1+0x940], R120 ;  /* 0x0009407801007387 */ /* 0x000fe80000100a00 */
[----:B------:R1:W-:Y:S04]  /*47c10*/  STL.64 [R1+0x948], R122 ;  /* 0x0009487a01007387 */ /* 0x0003e80000100a00 */
[----:B-1----:R-:W4:Y:S04]  /*47c20*/  LDL.LU.64 R122, [R1+0x4508] ;  /* 0x00450800017a7983 */ /* 0x002f280000300a00 */
[----:B------:R-:W2:Y:S01]  /*47c30*/  LDL.LU.64 R120, [R1+0x4500] ;  /* 0x0045000001787983 */ /* 0x000ea20000300a00 */
[----:B----4-:R-:W-:-:S15]  /*47c40*/  HMMA.1688.F32.TF32 R116, R168, R122, R116 ;  /* 0x0000007aa874723c */ /* 0x010fde0000081074 */
[----:B------:R-:W-:-:S04]  /*47c50*/  NOP ;  /* 0x0000000000007918 */ /* 0x000fc80000000000 */
[----:B------:R-:W-:Y:S04]  /*47c60*/  STL.64 [R1+0x950], R116 ;  /* 0x0009507401007387 */ /* 0x000fe80000100a00 */
[----:B------:R1:W-:Y:S04]  /*47c70*/  STL.64 [R1+0x958], R118 ;  /* 0x0009587601007387 */ /* 0x0003e80000100a00 */
[----:B-1----:R-:W3:Y:S04]  /*47c80*/  LDL.LU.64 R118, [R1+0x44f8] ;  /* 0x0044f80001767983 */ /* 0x002ee80000300a00 */
[----:B------:R-:W4:Y:S01]  /*47c90*/  LDL.LU.64 R116, [R1+0x44f0] ;  /* 0x0044f00001747983 */ /* 0x000f220000300a00 */
[----:B---3--:R-:W-:-:S15]  /*47ca0*/  HMMA.1688.F32.TF32 R112, R168, R118, R112 ;  /* 0x00000076a870723c */ /* 0x008fde0000081070 */
[----:B------:R-:W-:-:S04]  /*47cb0*/  NOP ;  /* 0x0000000000007918 */ /* 0x000fc80000000000 */
[----:B------:R-:W-:Y:S04]  /*47cc0*/  STL.64 [R1+0x960], R112 ;  /* 0x0009607001007387 */ /* 0x000fe80000100a00 */
[----:B------:R1:W-:Y:S04]  /*47cd0*/  STL.64 [R1+0x968], R114 ;  /* 0x0009687201007387 */ /* 0x0003e80000100a00 */
[----:B-1----:R-:W3:Y:S04]  /*47ce0*/  LDL.LU.64 R114, [R1+0x44e8] ;  /* 0x0044e80001727983 */ /* 0x002ee80000300a00 */
[----:B------:R-:W2:Y:S01]  /*47cf0*/  LDL.LU.64 R112, [R1+0x44e0] ;  /* 0x0044e00001707983 */ /* 0x000ea20000300a00 */
        /* <DEDUP_REMOVED lines=30> */
[----:B------:R-:W-:Y:S04]  /*47ee0*/  STL.64 [R1+0x9f0], R136 ;  /* 0x0009f08801007387 */ /* 0x000fe80000100a00 */
[----:B------:R3:W-:Y:S01]  /*47ef0*/  STL.64 [R1+0x9f8], R138 ;  /* 0x0009f88a01007387 */ /* 0x0007e20000100a00 */
[C---:B-1----:R-:W-:Y:S03]  /*47f00*/  HMMA.1688.F32.TF32 R140, R168.reuse, R74, R240 ;  /* 0x0000004aa88c723c */ /* 0x042fe600000810f0 */
[----:B------:R-:W-:Y:S04]  /*47f10*/  STL.64 [R1+0xa00], R132 ;  /* 0x000a008401007387 */ /* 0x000fe80000100a00 */
[----:B------:R1:W-:Y:S01]  /*47f20*/  STL.64 [R1+0xa08], R134 ;  /* 0x000a088601007387 */ /* 0x0003e20000100a00 */
[C---:B---3--:R-:W-:Y:S08]  /*47f30*/  HMMA.1688.F32.TF32 R136, R168.reuse, R70, R244 ;  /* 0x00000046a888723c */ /* 0x048ff000000810f4 */
        /* <DEDUP_REMOVED lines=45> */
[----:B-1----:R-:W-:Y:S01]  /*48210*/  HMMA.1688.F32.TF32 R132, R168, R62, R176 ;  /* 0x0000003ea884723c */ /* 0x002fe200000810b0 */
[----:B------:R-:W-:Y:S04]  /*48220*/  LDS R169, [R163+UR13+0x22380] ;  /* 0x0223800da3a97984 */ /* 0x000fe80008000800 */
        /* <DEDUP_REMOVED lines=114> */
[----:B------:R3:W-:Y:S04]  /*48950*/  LDS R171, [R163+UR13+0x23380] ;  /* 0x0233800da3ab7984 */ /* 0x0007e80008000800 */
[----:B------:R-:W-:Y:S04]  /*48960*/  LDS R168, [R45+UR13+0x22380] ;  /* 0x0223800d2da87984 */ /* 0x000fe80008000800 */
[----:B------:R-:W1:Y:S01]  /*48970*/  LDS R170, [R45+UR13+0x23380] ;  /* 0x0233800d2daa7984 */ /* 0x000e620008000800 */
[C---:B--2---:R-:W-:Y:S08]  /*48980*/  HMMA.1688.F32.TF32 R164, R172.reuse, R130, R164 ;  /* 0x00000082aca4723c */ /* 0x044ff000000810a4 */
[C---:B---3--:R-:W-:Y:S08]  /*48990*/  HMMA.1688.F32.TF32 R160, R172.reuse, R126, R156 ;  /* 0x0000007eaca0723c */ /* 0x048ff0000008109c */
[C---:B----4-:R-:W-:Y:S08]  /*489a0*/  HMMA.1688.F32.TF32 R156, R172.reuse, R122, R152 ;  /* 0x0000007aac9c723c */ /* 0x050ff00000081098 */
        /* <DEDUP_REMOVED lines=73> */
[----:B------:R-:W-:Y:S04]  /*48e40*/  STL.64 [R1+0xd88], R142 ;  /* 0x000d888e01007387 */ /* 0x000fe80000100a00 */
[----:B------:R-:W2:Y:S04]  /*48e50*/  LDL.LU R180, [R1+0x1a90] ;  /* 0x001a900001b47983 */ /* 0x000ea80000300800 */
[----:B------:R-:W-:Y:S04]  /*48e60*/  STL.64 [R1+0xd60], R136 ;  /* 0x000d608801007387 */ /* 0x000fe80000100a00 */
[----:B------:R-:W-:Y:S04]  /*48e70*/  STL.64 [R1+0xd68], R138 ;  /* 0x000d688a01007387 */ /* 0x000fe80000100a00 */
        /* <DEDUP_REMOVED lines=47> */
[----:B----4-:R-:W3:Y:S04]  /*49170*/  LDL.LU R134, [R1+0x1c38] ;  /* 0x001c380001867983 */ /* 0x010ee80000300800 */
        /* <DEDUP_REMOVED lines=37> */
[C---:B---3--:R-:W-:Y:S08]  /*493d0*/  HMMA.1688.F32.TF32 R140, R172.reuse, R30, R132 ;  /* 0x0000001eac8c723c */ /* 0x048ff00000081084 */
[C---:B----4-:R-:W-:Y:S08]  /*493e0*/  HMMA.1688.F32.TF32 R136, R172.reuse, R26, R136 ;  /* 0x0000001aac88723c */ /* 0x050ff00000081088 */
[C---:B--2---:R-:W-:Y:S11]  /*493f0*/  HMMA.1688.F32.TF32 R132, R172.reuse, R18, R236 ;  /* 0x00000012ac84723c */ /* 0x044ff600000810ec */
[----:B------:R-:W-:Y:S04]  /*49400*/  STL.64 [R1+0xd20], R136 ;  /* 0x000d208801007387 */ /* 0x000fe80000100a00 */
[----:B------:R2:W-:Y:S02]  /*49410*/  STL.64 [R1+0xd28], R138 ;  /* 0x000d288a01007387 */ /* 0x0005e40000100a00 */
[C---:B--2---:R-:W-:Y:S02]  /*49420*/  HMMA.1688.F32.TF32 R136, R172.reuse, R22, R240 ;  /* 0x00000016ac88723c */ /* 0x044fe400000810f0 */
[----:B------:R-:W-:Y:S04]  /*49430*/  STL.64 [R1+0xd00], R140 ;  /* 0x000d008c01007387 */ /* 0x000fe80000100a00 */
[----:B------:R2:W-:Y:S04]  /*49440*/  STL.64 [R1+0xd08], R142 ;  /* 0x000d088e01007387 */ /* 0x0005e80000100a00 */
[----:B------:R-:W-:Y:S04]  /*49450*/  STL.64 [R1+0xce0], R132 ;  /* 0x000ce08401007387 */ /* 0x000fe80000100a00 */
[----:B------:R1:W-:Y:S01]  /*49460*/  STL.64 [R1+0xce8], R134 ;  /* 0x000ce88601007387 */ /* 0x0003e20000100a00 */
[----:B--2---:R-:W-:Y:S04]  /*49470*/  HMMA.1688.F32.TF32 R140, R172, R62, R244 ;  /* 0x0000003eac8c723c */ /* 0x004fe800000810f4 */
[----:B------:R-:W-:Y:S04]  /*49480*/  STL.64 [R1+0xcb0], R136 ;  /* 0x000cb08801007387 */ /* 0x000fe80000100a00 */
[C---:B-1----:R-:W-:Y:S01]  /*49490*/  HMMA.1688.F32.TF32 R132, R168.reuse, R130, R248 ;  /* 0x00000082a884723c */ /* 0x042fe200000810f8 */
[----:B------:R1:W-:Y:S07]  /*494a0*/  STL.64 [R1+0xcb8], R138 ;  /* 0x000cb88a01007387 */ /* 0x0003ee0000100a00 */
[C---:B-1----:R-:W-:Y:S03]  /*494b0*/  HMMA.1688.F32.TF32 R136, R168.reuse, R126, R232 ;  /* 0x0000007ea888723c */ /* 0x042fe600000810e8 */
[----:B------:R-:W-:Y:S04]  /*494c0*/  STL.64 [R1+0xc90], R140 ;  /* 0x000c908c01007387 */ /* 0x000fe80000100a00 */
[----:B------:R1:W-:Y:S04]  /*494d0*/  STL.64 [R1+0xc98], R142 ;  /* 0x000c988e01007387 */ /* 0x0003e80000100a00 */
[----:B------:R-:W-:Y:S04]  /*494e0*/  STL.64 [R1+0x2190], R132 ;  /* 0x0021908401007387 */ /* 0x000fe80000100a00 */
[----:B------:R2:W-:Y:S01]  /*494f0*/  STL.64 [R1+0x2198], R134 ;  /* 0x0021988601007387 */ /* 0x0005e20000100a00 */
[C---:B-1----:R-:W-:Y:S03]  /*49500*/  HMMA.1688.F32.TF32 R140, R168.reuse, R122, R228 ;  /* 0x0000007aa88c723c */ /* 0x042fe600000810e4 */
[----:B------:R-:W-:Y:S05]  /*49510*/  STL.64 [R1+0x2180], R136 ;  /* 0x0021808801007387 */ /* 0x000fea0000100a00 */
[C---:B--2---:R-:W-:Y:S01]  /*49520*/  HMMA.1688.F32.TF32 R132, R168.reuse, R118, R224 ;  /* 0x00000076a884723c */ /* 0x044fe200000810e0 */
        /* <DEDUP_REMOVED lines=12> */
[----:B------:R-:W-:Y:S04]  /*495f0*/  STL.64 [R1+0x2148], R142 ;  /* 0x0021488e01007387 */ /* 0x000fe80000100a00 */
[----:B------:R1:W-:Y:S04]  /*49600*/  STL.64 [R1+0x4130], R100 ;  /* 0x0041306401007387 */ /* 0x0003e80000100a00 */
[----:B------:R-:W-:Y:S04]  /*49610*/  STL.64 [R1+0x21f0], R132 ;  /* 0x0021f08401007387 */ /* 0x000fe80000100a00 */
[----:B------:R2:W-:Y:S04]  /*49620*/  STL.64 [R1+0x21f8], R134 ;  /* 0x0021f88601007387 */ /* 0x0005e80000100a00 */
[----:B------:R-:W-:Y:S01]  /*49630*/  STL.64 [R1+0x21e0], R136 ;  /* 0x0021e08801007387 */ /* 0x000fe20000100a00 */
[C---:B-1----:R-:W-:Y:S03]  /*49640*/  HMMA.1688.F32.TF32 R100, R168.reuse, R94, R200 ;  /* 0x0000005ea864723c */ /* 0x042fe600000810c8 */
[----:B------:R-:W-:Y:S05]  /*49650*/  STL.64 [R1+0x21e8], R138 ;  /* 0x0021e88a01007387 */ /* 0x000fea0000100a00 */
[C---:B--2---:R-:W-:Y:S01]  /*49660*/  HMMA.1688.F32.TF32 R132, R168.reuse, R98, R204 ;  /* 0x00000062a884723c */ /* 0x044fe200000810cc */
[----:B------:R1:W-:Y:S07]  /*49670*/  STL.64 [R1+0x42c0], R92 ;  /* 0x0042c05c01007387 */ /* 0x0003ee0000100a00 */
[C---:B-1----:R-:W-:Y:S11]  /*49680*/  HMMA.1688.F32.TF32 R92, R168.reuse, R90, R196 ;  /* 0x0000005aa85c723c */ /* 0x042ff600000810c4 */
[----:B------:R-:W-:Y:S04]  /*49690*/  STL.64 [R1+0x21d0], R132 ;  /* 0x0021d08401007387 */ /* 0x000fe80000100a00 */
[----:B------:R-:W-:Y:S04]  /*496a0*/  STL.64 [R1+0x21d8], R134 ;  /* 0x0021d88601007387 */ /* 0x000fe80000100a00 */
[----:B------:R-:W-:Y:S04]  /*496b0*/  STL.64 [R1+0x21c0], R100 ;  /* 0x0021c06401007387 */ /* 0x000fe80000100a00 */
[----:B------:R1:W-:Y:S04]  /*496c0*/  STL.64 [R1+0x21c8], R102 ;  /* 0x0021c86601007387 */ /* 0x0003e80000100a00 */
[----:B------:R-:W2:Y:S04]  /*496d0*/  LDL.LU R196, [R1+0x1a30] ;  /* 0x001a300001c47983 */ /* 0x000ea80000300800 */
[----:B------:R-:W-:Y:S04]  /*496e0*/  STL.64 [R1+0x21b0], R92 ;  /* 0x0021b05c01007387 */ /* 0x000fe80000100a00 */
[----:B------:R3:W-:Y:S04]  /*496f0*/  STL.64 [R1+0x21b8], R94 ;  /* 0x0021b85e01007387 */ /* 0x0007e80000100a00 */
[----:B------:R-:W2:Y:S01]  /*49700*/  LDL.LU R197, [R1+0x1a34] ;  /* 0x001a340001c57983 */ /* 0x000ea20000300800 */
[C---:B-1----:R-:W-:Y:S03]  /*49710*/  HMMA.1688.F32.TF32 R100, R168.reuse, R82, R188 ;  /* 0x00000052a864723c */ /* 0x042fe600000810bc */
[----:B------:R-:W2:Y:S04]  /*49720*/  LDL.LU R198, [R1+0x1a38] ;  /* 0x001a380001c67983 */ /* 0x000ea80000300800 */
[----:B------:R-:W2:Y:S01]  /*49730*/  LDL.LU R199, [R1+0x1a3c] ;  /* 0x001a3c0001c77983 */ /* 0x000ea20000300800 */
[----:B---3--:R-:W-:Y:S03]  /*49740*/  HMMA.1688.F32.TF32 R92, R168, R86, R192 ;  /* 0x00000056a85c723c */ /* 0x008fe600000810c0 */
[----:B------:R1:W-:Y:S04]  /*49750*/  STL.64 [R1+0x42c8], R88 ;  /* 0x0042c85801007387 */ /* 0x0003e80000100a00 */
[----:B-1----:R-:W3:-:S12]  /*49760*/  LDL R88, [R1+0x1650] ;  /* 0x0016500001587983 */ /* 0x002ed80000100800 */
[----:B------:R-:W-:Y:S04]  /*49770*/  STL.64 [R1+0x21a0], R92 ;  /* 0x0021a05c01007387 */ /* 0x000fe80000100a00 */
[----:B------:R1:W-:Y:S02]  /*49780*/  STL.64 [R1+0x21a8], R94 ;  /* 0x0021a85e01007387 */ /* 0x0003e40000100a00 */
[C---:B-1----:R-:W-:Y:S02]  /*49790*/  HMMA.1688.F32.TF32 R92, R168.reuse, R78, R184 ;  /* 0x0000004ea85c723c */ /* 0x042fe400000810b8 */
[----:B------:R-:W-:Y:S04]  /*497a0*/  STL.64 [R1+0x2130], R100 ;  /* 0x0021306401007387 */ /* 0x000fe80000100a00 */
[----:B------:R-:W-:Y:S04]  /*497b0*/  STL.64 [R1+0x2138], R102 ;  /* 0x0021386601007387 */ /* 0x000fe80000100a00 */
[----:B------:R1:W-:Y:S09]  /*497c0*/  STL.64 [R1+0x42d0], R76 ;  /* 0x0042d04c01007387 */ /* 0x0003f20000100a00 */
[----:B------:R-:W-:Y:S01]  /*497d0*/  STL.64 [R1+0x2120], R92 ;  /* 0x0021205c01007387 */ /* 0x000fe20000100a00 */
[C---:B-1----:R-:W-:Y:S03]  /*497e0*/  HMMA.1688.F32.TF32 R76, R168.reuse, R74, R180 ;  /* 0x0000004aa84c723c */ /* 0x042fe600000810b4 */
[----:B------:R-:W-:Y:S04]  /*497f0*/  STL.64 [R1+0x2128], R94 ;  /* 0x0021285e01007387 */ /* 0x000fe80000100a00 */
[----:B------:R1:W-:Y:S02]  /*49800*/  STL.64 [R1+0x43e8], R72 ;  /* 0x0043e84801007387 */ /* 0x0003e40000100a00 */
[----:B-1----:R-:W-:Y:S10]  /*49810*/  HMMA.1688.F32.TF32 R72, R168, R70, R176 ;  /* 0x00000046a848723c */ /* 0x002ff400000810b0 */
[----:B------:R-:W-:Y:S01]  /*49820*/  STL.64 [R1+0x2110], R76 ;  /* 0x0021104c01007387 */ /* 0x000fe20000100a00 */
[----:B------:R-:W-:-:S03]  /*49830*/  IMAD.MOV.U32 R176, RZ, RZ, R81 ;  /* 0x000000ffffb07224 */ /* 0x000fc600078e0051 */
[----:B------:R-:W-:Y:S01]  /*49840*/  STL.64 [R1+0x2118], R78 ;  /* 0x0021184e01007387 */ /* 0x000fe20000100a00 */
[----:B------:R-:W-:-:S03]  /*49850*/  IMAD.MOV.U32 R177, RZ, RZ, R85 ;  /* 0x000000ffffb17224 */ /* 0x000fc600078e0055 */
[----:B------:R-:W4:Y:S01]  /*49860*/  LDL.LU R81, [R1+0x44c8] ;  /* 0x0044c80001517983 */ /* 0x000f220000300800 */
[----:B------:R-:W-:-:S03]  /*49870*/  IMAD.MOV.U32 R178, RZ, RZ, R84 ;  /* 0x000000ffffb27224 */ /* 0x000fc600078e0054 */
[----:B------:R-:W-:Y:S04]  /*49880*/  STL.64 [R1+0x2100], R72 ;  /* 0x0021004801007387 */ /* 0x000fe80000100a00 */
[----:B------:R1:W-:Y:S04]  /*49890*/  STL.64 [R1+0x2108], R74 ;  /* 0x0021084a01007387 */ /* 0x0003e80000100a00 */
[----:B------:R-:W4:Y:S04]  /*498a0*/  LDL.LU R85, [R1+0x44c4] ;  /* 0x0044c40001557983 */ /* 0x000f280000300800 */
[----:B------:R-:W4:Y:S01]  /*498b0*/  LDL.LU R84, [R1+0x44c0] ;  /* 0x0044c00001547983 */ /* 0x000f220000300800 */
        /* <DEDUP_REMOVED lines=11> */
[----:B------:R2:W-:Y:S02]  /*49970*/  STL.64 [R1+0x43f0], R68 ;  /* 0x0043f04401007387 */ /* 0x0005e40000100a00 */
[----:B-1----:R-:W-:Y:S01]  /*49980*/  HMMA.1688.F32.TF32 R72, R168, R42, R188 ;  /* 0x0000002aa848723c */ /* 0x002fe200000810bc */
[----:B------:R-:W-:-:S02]  /*49990*/  IMAD.MOV.U32 R186, RZ, RZ, R3 ;  /* 0x000000ffffba7224 */ /* 0x000fc400078e0003 */
[----:B------:R-:W-:Y:S02]  /*499a0*/  IMAD.MOV.U32 R187, RZ, RZ, R2 ;  /* 0x000000ffffbb7224 */ /* 0x000fe400078e0002 */
[----:B------:R-:W-:Y:S01]  /*499b0*/  IMAD.MOV.U32 R179, RZ, RZ, R252 ;  /* 0x000000ffffb37224 */ /* 0x000fe200078e00fc */
[----:B---3--:R-:W1:Y:S04]  /*499c0*/  LDSM.16.M88.4 R104, [R88+UR17] ;  /* 0x000000115868783b */ /* 0x008e680008000200 */
[----:B------:R-:W-:Y:S04]  /*499d0*/  LDSM.16.M88.4 R116, [R88+UR17+0x1800] ;  /* 0x001800115874783b */ /* 0x000fe80008000200 */
[----:B------:R-:W-:Y:S04]  /*499e0*/  LDSM.16.M88.4 R112, [R88+UR17+0x2000] ;  /* 0x002000115870783b */ /* 0x000fe80008000200 */
[----:B------:R-:W-:Y:S01]  /*499f0*/  LDSM.16.M88.4 R108, [R88+UR17+0x2800] ;  /* 0x00280011586c783b */ /* 0x000fe20008000200 */
[----:B--2---:R-:W-:Y:S01]  /*49a00*/  HMMA.1688.F32.TF32 R64, R168, R66, R196 ;  /* 0x00000042a840723c */ /* 0x004fe200000810c4 */
[----:B------:R-:W-:Y:S01]  /*49a10*/  LOP3.LUT R99, R0, 0x20, RZ, 0x3c, !PT ;  /* 0x0000002000637812 */ /* 0x000fe200078e3cff */
[----:B------:R-:W-:Y:S01]  /*49a20*/  IMAD.MOV.U32 R242, RZ, RZ, R21 ;  /* 0x000000fffff27224 */ /* 0x000fe200078e0015 */
[----:B------:R-:W-:Y:S01]  /*49a30*/  LDSM.16.M88.4 R172, [R88+UR17+0x8000] ;  /* 0x0080001158ac783b */ /* 0x000fe20008000200 */
[----:B------:R-:W-:-:S02]  /*49a40*/  IMAD.MOV.U32 R243, RZ, RZ, R20 ;  /* 0x000000fffff37224 */ /* 0x000fc400078e0014 */
[----:B------:R-:W-:Y:S01]  /*49a50*/  IMAD.MOV.U32 R244, RZ, RZ, R17 ;  /* 0x000000fffff47224 */ /* 0x000fe200078e0011 */
[----:B------:R-:W-:Y:S01]  /*49a60*/  LDSM.16.M88.4 R228, [R88+UR17+0xf000] ;  /* 0x00f0001158e4783b */ /* 0x000fe20008000200 */
[----:B------:R-:W-:Y:S02]  /*49a70*/  IMAD.MOV.U32 R245, RZ, RZ, R16 ;  /* 0x000000fffff57224 */ /* 0x000fe400078e0010 */
[----:B------:R-:W-:Y:S01]  /*49a80*/  IMAD.MOV.U32 R246, RZ, RZ, R13 ;  /* 0x000000fffff67224 */ /* 0x000fe200078e000d */
[----:B------:R-:W-:Y:S01]  /*49a90*/  LDSM.16.M88.4 R232, [R88+UR17+0xf800] ;  /* 0x00f8001158e8783b */ /* 0x000fe20008000200 */
[----:B----4-:R-:W-:-:S03]  /*49aa0*/  IMAD.MOV.U32 R194, RZ, RZ, R81 ;  /* 0x000000ffffc27224 */ /* 0x010fc600078e0051 */
[----:B------:R-:W2:Y:S01]  /*49ab0*/  LDSM.16.M88.4 R80, [R88+UR17+0x800] ;  /* 0x000800115850783b */ /* 0x000ea20008000200 */
[----:B------:R-:W-:Y:S02]  /*49ac0*/  IMAD.MOV.U32 R192, RZ, RZ, R85 ;  /* 0x000000ffffc07224 */ /* 0x000fe400078e0055 */
[----:B------:R-:W-:Y:S02]  /*49ad0*/  IMAD.MOV.U32 R193, RZ, RZ, R84 ;  /* 0x000000ffffc17224 */ /* 0x000fe400078e0054 */
[----:B------:R-:W3:Y:S05]  /*49ae0*/  LDSM.16.M88.4 R84, [R88+UR17+0x1000] ;  /* 0x001000115854783b */ /* 0x000eea0008000200 */
[----:B------:R-:W-:Y:S01]  /*49af0*/  HMMA.1688.F32.TF32 R68, R168, R6, R192 ;  /* 0x00000006a844723c */ /* 0x000fe200000810c0 */
[----:B------:R-:W-:Y:S04]  /*49b00*/  STL [R1+0x20f0], R64 ;  /* 0x0020f04001007387 */ /* 0x000fe80000100800 */
[----:B-1----:R-:W-:Y:S04]  /*49b10*/  STL [R1+0x40bc], R106 ;  /* 0x0040bc6a01007387 */ /* 0x002fe80000100800 */
[----:B------:R-:W-:Y:S04]  /*49b20*/  STL [R1+0x40b8], R107 ;  /* 0x0040b86b01007387 */ /* 0x000fe80000100800 */
[----:B--2---:R-:W-:Y:S04]  /*49b30*/  STL [R1+0x40c4], R82 ;  /* 0x0040c45201007387 */ /* 0x004fe80000100800 */
[----:B------:R-:W-:Y:S01]  /*49b40*/  STL [R1+0x40c0], R83 ;  /* 0x0040c05301007387 */ /* 0x000fe20000100800 */
[----:B------:R-:W-:-:S02]  /*49b50*/  IMAD.MOV.U32 R252, RZ, RZ, R65 ;  /* 0x000000fffffc7224 */ /* 0x000fc400078e0041 */
[----:B------:R-:W-:Y:S01]  /*49b60*/  IMAD.MOV.U32 R3, RZ, RZ, R66 ;  /* 0x000000ffff037224 */ /* 0x000fe200078e0042 */
[----:B------:R-:W-:Y:S01]  /*49b70*/  LDS R64, [R0+UR13+0x24000] ;  /* 0x0240000d00407984 */ /* 0x000fe20008000800 */
[----:B------:R-:W-:-:S03]  /*49b80*/  IMAD.MOV.U32 R2, RZ, RZ, R67 ;  /* 0x000000ffff027224 */ /* 0x000fc600078e0043 */
[----:B------:R-:W-:Y:S04]  /*49b90*/  LDS R66, [R0+UR13+0x25000] ;  /* 0x0250000d00427984 */ /* 0x000fe80008000800 */
[----:B------:R-:W-:Y:S04]  /*49ba0*/  LDS R65, [R99+UR13+0x24000] ;  /* 0x0240000d63417984 */ /* 0x000fe80008000800 */
[----:B------:R-:W1:Y:S04]  /*49bb0*/  LDS R67, [R99+UR13+0x25000] ;  /* 0x0250000d63437984 */ /* 0x000e680008000800 */
[----:B---3--:R-:W-:Y:S04]  /*49bc0*/  STL [R1+0x40cc], R86 ;  /* 0x0040cc5601007387 */ /* 0x008fe80000100800 */
[----:B------:R-:W-:Y:S04]  /*49bd0*/  STL [R1+0x40c8], R87 ;  /* 0x0040c85701007387 */ /* 0x000fe80000100800 */
[----:B------:R-:W-:Y:S04]  /*49be0*/  STL [R1+0x40d4], R118 ;  /* 0x0040d47601007387 */ /* 0x000fe80000100800 */
[----:B------:R-:W-:Y:S04]  /*49bf0*/  STL [R1+0x40d0], R119 ;  /* 0x0040d07701007387 */ /* 0x000fe80000100800 */
[----:B------:R-:W-:Y:S04]  /*49c00*/  STL [R1+0x40dc], R114 ;  /* 0x0040dc7201007387 */ /* 0x000fe80000100800 */
[----:B------:R-:W-:Y:S04]  /*49c10*/  STL [R1+0x40d8], R115 ;  /* 0x0040d87301007387 */ /* 0x000fe80000100800 */
[----:B------:R-:W-:Y:S04]  /*49c20*/  STL [R1+0x40e4], R110 ;  /* 0x0040e46e01007387 */ /* 0x000fe80000100800 */
[----:B------:R-:W-:Y:S04]  /*49c30*/  STL [R1+0x40e0], R111 ;  /* 0x0040e06f01007387 */ /* 0x000fe80000100800 */
[----:B------:R2:W-:Y:S04]  /*49c40*/  STL.64 [R1+0x43f8], R40 ;  /* 0x0043f82801007387 */ /* 0x0005e80000100a00 */
[----:B------:R-:W-:Y:S04]  /*49c50*/  STL.64 [R1+0x20e0], R68 ;  /* 0x0020e04401007387 */ /* 0x000fe80000100a00 */
[----:B------:R3:W-:Y:S04]  /*49c60*/  STL.64 [R1+0x20e8], R70 ;  /* 0x0020e84601007387 */ /* 0x0007e80000100a00 */
[----:B------:R-:W-:Y:S01]  /*49c70*/  STL.64 [R1+0x20d0], R72 ;  /* 0x0020d04801007387 */ /* 0x000fe20000100a00 */
[C---:B--2---:R-:W-:Y:S03]  /*49c80*/  HMMA.1688.F32.TF32 R40, R168.reuse, R14, R180 ;  /* 0x0000000ea828723c */ /* 0x044fe600000810b4 */
[----:B------:R-:W-:Y:S05]  /*49c90*/  STL.64 [R1+0x20d8], R74 ;  /* 0x0020d84a01007387 */ /* 0x000fea0000100a00 */
[C---:B---3--:R-:W-:Y:S01]  /*49ca0*/  HMMA.1688.F32.TF32 R68, R168.reuse, R38, R184 ;  /* 0x00000026a844723c */ /* 0x048fe200000810b8 */
[----:B------:R2:W-:Y:S07]  /*49cb0*/  STL.64 [R1+0x4470], R36 ;  /* 0x0044702401007387 */ /* 0x0005ee0000100a00 */
[C---:B--2---:R-:W-:Y:S11]  /*49cc0*/  HMMA.1688.F32.TF32 R36, R168.reuse, R54, R176 ;  /* 0x00000036a824723c */ /* 0x044ff600000810b0 */
[----:B------:R-:W-:Y:S04]  /*49cd0*/  STL.64 [R1+0x20c0], R68 ;  /* 0x0020c04401007387 */ /* 0x000fe80000100a00 */
[----:B------:R-:W-:Y:S04]  /*49ce0*/  STL.64 [R1+0x20c8], R70 ;  /* 0x0020c84601007387 */ /* 0x000fe80000100a00 */
[----:B------:R-:W1:Y:S04]  /*49cf0*/  LDL.LU R192, [R1+0x18d0] ;  /* 0x0018d00001c07983 */ /* 0x000e680000300800 */
[----:B------:R-:W-:Y:S04]  /*49d00*/  STL.64 [R1+0x20b0], R40 ;  /* 0x0020b02801007387 */ /* 0x000fe80000100a00 */
[----:B------:R-:W-:Y:S04]  /*49d10*/  STL.64 [R1+0x20b8], R42 ;  /* 0x0020b82a01007387 */ /* 0x000fe80000100a00 */
[----:B------:R-:W-:Y:S04]  /*49d20*/  STL.64 [R1+0x20a0], R36 ;  /* 0x0020a02401007387 */ /* 0x000fe80000100a00 */
[----:B------:R2:W-:Y:S04]  /*49d30*/  STL.64 [R1+0x20a8], R38 ;  /* 0x0020a82601007387 */ /* 0x0005e80000100a00 */
[----:B------:R-:W1:Y:S04]  /*49d40*/  LDL.LU R193, [R1+0x18d4] ;  /* 0x0018d40001c17983 */ /* 0x000e680000300800 */
[----:B------:R-:W1:Y:S04]  /*49d50*/  LDL.LU R194, [R1+0x18d8] ;  /* 0x0018d80001c27983 */ /* 0x000e680000300800 */
[----:B------:R-:W1:Y:S04]  /*49d60*/  LDL.LU R195, [R1+0x18dc] ;  /* 0x0018dc0001c37983 */ /* 0x000e680000300800 */
        /* <DEDUP_REMOVED lines=44> */
[----:B------:R-:W-:Y:S01]  /*4a030*/  STL.64 [R1+0x4400], R52 ;  /* 0x0044003401007387 */ /* 0x000fe20000100a00 */
[----:B--2---:R-:W-:Y:S03]  /*4a040*/  HMMA.1688.F32.TF32 R36, R168, R58, R184 ;  /* 0x0000003aa824723c */ /* 0x004fe600000810b8 */
[----:B------:R-:W2:-:S15]  /*4a050*/  LDL.LU R184, [R1+0x1890] ;  /* 0x0018900001b87983 */ /* 0x000e9e0000300800 */
[----:B------:R-:W-:Y:S01]  /*4a060*/  NOP ;  /* 0x0000000000007918 */ /* 0x000fe20000000000 */
        /* <DEDUP_REMOVED lines=10> */
[----:B-1----:R-:W-:Y:S01]  /*4a110*/  HMMA.1688.F32.TF32 R36, R168, R50, R220 ;  /* 0x00000032a824723c */ /* 0x002fe200000810dc */
[----:B------:R-:W-:Y:S04]  /*4a120*/  STL.64 [R1+0x4408], R56 ;  /* 0x0044083801007387 */ /* 0x000fe80000100a00 */
[----:B------:R-:W-:Y:S01]  /*4a130*/  STL.64 [R1+0x4410], R48 ;  /* 0x0044103001007387 */ /* 0x000fe20000100a00 */
[----:B------:R-:W-:-:S02]  /*4a140*/  IMAD.MOV.U32 R247, RZ, RZ, R12 ;  /* 0x000000fffff77224 */ /* 0x000fc400078e000c */
[----:B------:R-:W-:Y:S01]  /*4a150*/  IMAD.MOV.U32 R236, RZ, RZ, R9 ;  /* 0x000000ffffec7224 */ /* 0x000fe200078e0009 */
[----:B------:R-:W-:Y:S04]  /*4a160*/  LDSM.16.M88.4 R12, [R88+UR17+0x4800] ;  /* 0x00480011580c783b */ /* 0x000fe80008000200 */
[----:B------:R-:W-:Y:S04]  /*4a170*/  STL.64 [R1+0x2080], R40 ;  /* 0x0020802801007387 */ /* 0x000fe80000100a00 */
[----:B------:R4:W-:Y:S04]  /*4a180*/  STL.64 [R1+0x2088], R42 ;  /* 0x0020882a01007387 */ /* 0x0009e80000100a00 */
[----:B------:R-:W-:Y:S04]  /*4a190*/  STL.64 [R1+0x2070], R36 ;  /* 0x0020702401007387 */ /* 0x000fe80000100a00 */
[----:B------:R1:W-:Y:S01]  /*4a1a0*/  STL.64 [R1+0x2078], R38 ;  /* 0x0020782601007387 */ /* 0x0003e20000100a00 */
[----:B----4-:R-:W-:Y:S01]  /*4a1b0*/  HMMA.1688.F32.TF32 R40, R168, R10, R216 ;  /* 0x0000000aa828723c */ /* 0x010fe200000810d8 */
[----:B------:R-:W-:-:S02]  /*4a1c0*/  IMAD.MOV.U32 R237, RZ, RZ, R8 ;  /* 0x000000ffffed7224 */ /* 0x000fc400078e0008 */
[----:B------:R-:W-:Y:S01]  /*4a1d0*/  LDSM.16.M88.4 R216, [R88+UR17+0xd800] ;  /* 0x00d8001158d8783b */ /* 0x000fe20008000200 */
[----:B------:R-:W-:Y:S02]  /*4a1e0*/  IMAD.MOV.U32 R238, RZ, RZ, R5 ;  /* 0x000000ffffee7224 */ /* 0x000fe400078e0005 */
[----:B------:R-:W-:Y:S01]  /*4a1f0*/  IMAD.MOV.U32 R239, RZ, RZ, R4 ;  /* 0x000000ffffef7224 */ /* 0x000fe200078e0004 */
[----:B------:R-:W-:Y:S01]  /*4a200*/  LDSM.16.M88.4 R8, [R88+UR17+0x5000] ;  /* 0x005000115808783b */ /* 0x000fe20008000200 */
[----:B-1----:R-:W-:Y:S03]  /*4a210*/  HMMA.1688.F32.TF32 R36, R168, R46, R180 ;  /* 0x0000002ea824723c */ /* 0x002fe600000810b4 */
[----:B------:R-:W-:Y:S04]  /*4a220*/  LDSM.16.M88.4 R220, [R88+UR17+0xe000] ;  /* 0x00e0001158dc783b */ /* 0x000fe80008000200 */
[----:B------:R-:W-:Y:S01]  /*4a230*/  LDSM.16.M88.4 R224, [R88+UR17+0xe800] ;  /* 0x00e8001158e0783b */ /* 0x000fe20008000200 */
[----:B------:R-:W-:-:S02]  /*4a240*/  IMAD.MOV.U32 R240, RZ, RZ, R25 ;  /* 0x000000fffff07224 */ /* 0x000fc400078e0019 */
[----:B------:R-:W-:Y:S01]  /*4a250*/  IMAD.MOV.U32 R241, RZ, RZ, R24 ;  /* 0x000000fffff17224 */ /* 0x000fe200078e0018 */
[----:B------:R-:W-:Y:S04]  /*4a260*/  LDSM.16.M88.4 R4, [R88+UR17+0x5800] ;  /* 0x005800115804783b */ /* 0x000fe80008000200 */
[----:B------:R-:W-:Y:S04]  /*4a270*/  STL.64 [R1+0x2060], R40 ;  /* 0x0020602801007387 */ /* 0x000fe80000100a00 */
[----:B------:R1:W-:Y:S04]  /*4a280*/  STL.64 [R1+0x2068], R42 ;  /* 0x0020682a01007387 */ /* 0x0003e80000100a00 */
[----:B------:R-:W-:Y:S04]  /*4a290*/  STL.64 [R1+0x2050], R36 ;  /* 0x0020502401007387 */ /* 0x000fe80000100a00 */
[----:B------:R3:W-:Y:S01]  /*4a2a0*/  STL.64 [R1+0x2058], R38 ;  /* 0x0020582601007387 */ /* 0x0007e20000100a00 */
[----:B-1----:R-:W-:Y:S01]  /*4a2b0*/  HMMA.1688.F32.TF32 R40, R168, R26, R212 ;  /* 0x0000001aa828723c */ /* 0x002fe200000810d4 */
[----:B------:R-:W-:-:S02]  /*4a2c0*/  IMAD.MOV.U32 R180, RZ, RZ, R129 ;  /* 0x000000ffffb47224 */ /* 0x000fc400078e0081 */
[----:B------:R-:W-:Y:S01]  /*4a2d0*/  LDSM.16.M88.4 R212, [R88+UR17+0xd000] ;  /* 0x00d0001158d4783b */ /* 0x000fe20008000200 */
[----:B------:R-:W-:Y:S02]  /*4a2e0*/  IMAD.MOV.U32 R181, RZ, RZ, R128 ;  /* 0x000000ffffb57224 */ /* 0x000fe400078e0080 */
[----:B------:R-:W-:Y:S01]  /*4a2f0*/  IMAD.MOV.U32 R182, RZ, RZ, R125 ;  /* 0x000000ffffb67224 */ /* 0x000fe200078e007d */
[----:B------:R-:W-:Y:S01]  /*4a300*/  LDSM.16.M88.4 R128, [R88+UR17+0x7000] ;  /* 0x007000115880783b */ /* 0x000fe20008000200 */
[----:B---3--:R-:W-:Y:S01]  /*4a310*/  HMMA.1688.F32.TF32 R36, R168, R30, R176 ;  /* 0x0000001ea824723c */ /* 0x008fe200000810b0 */
[----:B------:R-:W-:Y:S02]  /*4a320*/  IMAD.MOV.U32 R178, RZ, RZ, R29 ;  /* 0x000000ffffb27224 */ /* 0x000fe400078e001d */
[----:B------:R-:W-:Y:S01]  /*4a330*/  LDSM.16.M88.4 R24, [R88+UR17+0x3000] ;  /* 0x003000115818783b */ /* 0x000fe20008000200 */
[----:B------:R-:W-:Y:S01]  /*4a340*/  IMAD.MOV.U32 R179, RZ, RZ, R28 ;  /* 0x000000ffffb37224 */ /* 0x000fe200078e001c */
[----:B------:R-:W-:-:S02]  /*4a350*/  LOP3.LUT R98, R0, 0x60, RZ, 0x3c, !PT ;  /* 0x0000006000627812 */ /* 0x000fc400078e3cff */
[----:B------:R-:W-:Y:S04]  /*4a360*/  LDS R34, [R0+UR13+0x25080] ;  /* 0x0250800d00227984 */ /* 0x000fe80008000800 */
[----:B------:R-:W-:Y:S04]  /*4a370*/  LDS R35, [R99+UR13+0x25080] ;  /* 0x0250800d63237984 */ /* 0x000fe80008000800 */
[----:B------:R-:W-:Y:S04]  /*4a380*/  STL.64 [R1+0x2040], R40 ;  /* 0x0020402801007387 */ /* 0x000fe80000100a00 */
[----:B------:R1:W-:Y:S04]  /*4a390*/  STL.64 [R1+0x2048], R42 ;  /* 0x0020482a01007387 */ /* 0x0003e80000100a00 */
[----:B------:R-:W-:Y:S01]  /*4a3a0*/  STL.64 [R1+0x2030], R36 ;  /* 0x0020302401007387 */ /* 0x000fe20000100a00 */
[----:B------:R-:W-:Y:S03]  /*4a3b0*/  HMMA.1688.F32.TF32 R28, R168, R62, R200 ;  /* 0x0000003ea81c723c */ /* 0x000fe600000810c8 */
[----:B------:R3:W-:Y:S01]  /*4a3c0*/  STL.64 [R1+0x2038], R38 ;  /* 0x0020382601007387 */ /* 0x0007e20000100a00 */
[----:B------:R-:W-:-:S02]  /*4a3d0*/  IMAD.MOV.U32 R183, RZ, RZ, R124 ;  /* 0x000000ffffb77224 */ /* 0x000fc400078e007c */
[----:B------:R-:W-:Y:S01]  /*4a3e0*/  IMAD.MOV.U32 R176, RZ, RZ, R121 ;  /* 0x000000ffffb07224 */ /* 0x000fe200078e0079 */
[----:B------:R-:W-:Y:S01]  /*4a3f0*/  LDSM.16.M88.4 R124, [R88+UR17+0x6800] ;  /* 0x00680011587c783b */ /* 0x000fe20008000200 */
[----:B-1----:R-:W-:Y:S03]  /*4a400*/  HMMA.1688.F32.TF32 R40, R168, R18, R208 ;  /* 0x00000012a828723c */ /* 0x002fe600000810d0 */
[----:B------:R-:W-:Y:S01]  /*4a410*/  LDSM.16.M88.4 R16, [R88+UR17+0x4000] ;  /* 0x004000115810783b */ /* 0x000fe20008000200 */
[----:B------:R-:W-:-:S03]  /*4a420*/  IMAD.MOV.U32 R177, RZ, RZ, R120 ;  /* 0x000000ffffb17224 */ /* 0x000fc600078e0078 */
[----:B------:R-:W-:Y:S01]  /*4a430*/  LDSM.16.M88.4 R120, [R88+UR17+0x6000] ;  /* 0x006000115878783b */ /* 0x000fe20008000200 */
[----:B---3--:R-:W-:Y:S03]  /*4a440*/  HMMA.1688.F32.TF32 R36, R168, R22, R204 ;  /* 0x00000016a824723c */ /* 0x008fe600000810cc */
[----:B------:R-:W1:Y:S04]  /*4a450*/  LDSM.16.M88.4 R20, [R88+UR17+0x3800] ;  /* 0x003800115814783b */ /* 0x000e680008000200 */
[----:B------:R-:W3:Y:S04]  /*4a460*/  LDSM.16.M88.4 R168, [R88+UR17+0x7800] ;  /* 0x0078001158a8783b */ /* 0x000ee80008000200 */
[----:B------:R-:W-:Y:S04]  /*4a470*/  STL.64 [R1+0x2020], R40 ;  /* 0x0020202801007387 */ /* 0x000fe80000100a00 */
[----:B------:R-:W-:Y:S04]  /*4a480*/  STL.64 [R1+0x2028], R42 ;  /* 0x0020282a01007387 */ /* 0x000fe80000100a00 */
[----:B------:R-:W-:Y:S04]  /*4a490*/  STL.64 [R1+0x4418], R60 ;  /* 0x0044183c01007387 */ /* 0x000fe80000100a00 */
[----:B------:R-:W-:Y:S04]  /*4a4a0*/  STL.64 [R1+0x2010], R36 ;  /* 0x0020102401007387 */ /* 0x000fe80000100a00 */
[----:B------:R-:W-:Y:S04]  /*4a4b0*/  STL.64 [R1+0x2018], R38 ;  /* 0x0020182601007387 */ /* 0x000fe80000100a00 */
[----:B------:R-:W-:Y:S04]  /*4a4c0*/  STL.64 [R1+0x1f80], R28 ;  /* 0x001f801c01007387 */ /* 0x000fe80000100a00 */
[----:B------:R4:W-:Y:S04]  /*4a4d0*/  STL.64 [R1+0x1f88], R30 ;  /* 0x001f881e01007387 */ /* 0x0009e80000100a00 */
[----:B------:R-:W-:Y:S04]  /*4a4e0*/  LDSM.16.M88.4 R200, [R88+UR17+0xb800] ;  /* 0x00b8001158c8783b */ /* 0x000fe80008000200 */
[----:B------:R-:W-:Y:S01]  /*4a4f0*/  LDSM.16.M88.4 R204, [R88+UR17+0xc000] ;  /* 0x00c0001158cc783b */ /* 0x000fe20008000200 */
[C---:B----4-:R-:W-:Y:S03]  /*4a500*/  HMMA.1688.F32.TF32 R28, R64.reuse, R80, R192 ;  /* 0x00000050401c723c */ /* 0x050fe600000810c0 */
[----:B------:R-:W-:Y:S04]  /*4a510*/  LDSM.16.M88.4 R192, [R88+UR17+0xa800] ;  /* 0x00a8001158c0783b */ /* 0x000fe80008000200 */
[----:B------:R-:W-:Y:S01]  /*4a520*/  LDSM.16.M88.4 R208, [R88+UR17+0xc800] ;  /* 0x00c8001158d0783b */ /* 0x000fe20008000200 */
[----:B------:R-:W-:Y:S03]  /*4a530*/  HMMA.1688.F32.TF32 R36, R64, R104, R196 ;  /* 0x000000684024723c */ /* 0x000fe600000810c4 */
[----:B------:R-:W-:Y:S08]  /*4a540*/  LDSM.16.M88.4 R196, [R88+UR17+0xb000] ;  /* 0x00b0001158c4783b */ /* 0x000ff00008000200 */
[----:B------:R-:W-:-:S02]  /*4a550*/  IMAD.MOV.U32 R110, RZ, RZ, R28 ;  /* 0x000000ffff6e7224 */ /* 0x000fc400078e001c */
[----:B------:R-:W-:Y:S02]  /*4a560*/  IMAD.MOV.U32 R111, RZ, RZ, R29 ;  /* 0x000000ffff6f7224 */ /* 0x000fe400078e001d */
[----:B------:R-:W-:Y:S02]  /*4a570*/  IMAD.MOV.U32 R114, RZ, RZ, R30 ;  /* 0x000000ffff727224 */ /* 0x000fe400078e001e */
[----:B------:R-:W-:Y:S02]  /*4a580*/  IMAD.MOV.U32 R115, RZ, RZ, R31 ;  /* 0x000000ffff737224 */ /* 0x000fe400078e001f */
[----:B------:R-:W-:Y:S04]  /*4a590*/  STL.64 [R1+0x1ee0], R36 ;  /* 0x001ee02401007387 */ /* 0x000fe80000100a00 */
[----:B------:R-:W-:Y:S04]  /*4a5a0*/  STL.64 [R1+0x1ee8], R38 ;  /* 0x001ee82601007387 */ /* 0x000fe80000100a00 */
[----:B------:R4:W-:Y:S04]  /*4a5b0*/  STL [R1+0x40f4], R115 ;  /* 0x0040f47301007387 */ /* 0x0009e80000100800 */
[----:B------:R1:W-:Y:S04]  /*4a5c0*/  STL [R1+0x40f0], R114 ;  /* 0x0040f07201007387 */ /* 0x0003e80000100800 */
[----:B------:R1:W-:Y:S04]  /*4a5d0*/  STL [R1+0x40ec], R111 ;  /* 0x0040ec6f01007387 */ /* 0x0003e80000100800 */
[----:B------:R1:W-:Y:S01]  /*4a5e0*/  STL [R1+0x40e8], R110 ;  /* 0x0040e86e01007387 */ /* 0x0003e20000100800 */
[----:B--2---:R-:W-:Y:S03]  /*4a5f0*/  HMMA.1688.F32.TF32 R28, R64, R116, R184 ;  /* 0x00000074401c723c */ /* 0x004fe600000810b8 */
[----:B------:R-:W-:-:S15]  /*4a600*/  LDSM.16.M88.4 R184, [R88+UR17+0x9800] ;  /* 0x0098001158b8783b */ /* 0x000fde0008000200 */
[----:B------:R-:W-:Y:S01]  /*4a610*/  NOP ;  /* 0x0000000000007918 */ /* 0x000fe20000000000 */
[----:B----4-:R-:W-:Y:S02]  /*4a620*/  IMAD.MOV.U32 R115, RZ, RZ, R28 ;  /* 0x000000ffff737224 */ /* 0x010fe400078e001c */
[----:B-1----:R-:W-:Y:S02]  /*4a630*/  IMAD.MOV.U32 R114, RZ, RZ, R29 ;  /* 0x000000ffff727224 */ /* 0x002fe400078e001d */
[----:B------:R-:W-:Y:S02]  /*4a640*/  IMAD.MOV.U32 R111, RZ, RZ, R30 ;  /* 0x000000ffff6f7224 */ /* 0x000fe400078e001e */
[----:B------:R-:W-:Y:S02]  /*4a650*/  IMAD.MOV.U32 R110, RZ, RZ, R31 ;  /* 0x000000ffff6e7224 */ /* 0x000fe400078e001f */
[C---:B------:R-:W-:Y:S01]  /*4a660*/  HMMA.1688.F32.TF32 R28, R64.reuse, R112, R180 ;  /* 0x00000070401c723c */ /* 0x040fe200000810b4 */
[----:B------:R-:W-:Y:S07]  /*4a670*/  LDSM.16.M88.4 R180, [R88+UR17+0x9000] ;  /* 0x0090001158b4783b */ /* 0x000fee0008000200 */
[----:B------:R-:W-:Y:S01]  /*4a680*/  HMMA.1688.F32.TF32 R36, R64, R84, R188 ;  /* 0x000000544024723c */ /* 0x000fe200000810bc */
[----:B------:R-:W-:Y:S10]  /*4a690*/  LDSM.16.M88.4 R188, [R88+UR17+0xa000] ;  /* 0x00a0001158bc783b */ /* 0x000ff40008000200 */
[----:B------:R-:W-:-:S02]  /*4a6a0*/  IMAD.MOV.U32 R118, RZ, RZ, R28 ;  /* 0x000000ffff767224 */ /* 0x000fc400078e001c */
[----:B------:R-:W-:Y:S02]  /*4a6b0*/  IMAD.MOV.U32 R119, RZ, RZ, R29 ;  /* 0x000000ffff777224 */ /* 0x000fe400078e001d */
[----:B------:R-:W-:Y:S02]  /*4a6c0*/  IMAD.MOV.U32 R86, RZ, RZ, R30 ;  /* 0x000000ffff567224 */ /* 0x000fe400078e001e */
[----:B------:R-:W-:Y:S02]  /*4a6d0*/  IMAD.MOV.U32 R87, RZ, RZ, R31 ;  /* 0x000000ffff577224 */ /* 0x000fe400078e001f */
[C---:B------:R-:W-:Y:S01]  /*4a6e0*/  HMMA.1688.F32.TF32 R28, R64.reuse, R108, R176 ;  /* 0x0000006c401c723c */ /* 0x040fe200000810b0 */
[----:B------:R-:W1:Y:S04]  /*4a6f0*/  LDSM.16.M88.4 R176, [R88+UR17+0x8800] ;  /* 0x0088001158b0783b */ /* 0x000e680008000200 */
[----:B------:R-:W-:Y:S04]  /*4a700*/  STL.64 [R1+0x1ff0], R36 ;  /* 0x001ff02401007387 */ /* 0x000fe80000100a00 */
[----:B------:R2:W-:Y:S04]  /*4a710*/  STL.64 [R1+0x1ff8], R38 ;  /* 0x001ff82601007387 */ /* 0x0005e80000100a00 */
[----:B------:R4:W-:Y:S04]  /*4a720*/  STL [R1+0x4104], R110 ;  /* 0x0041046e01007387 */ /* 0x0009e80000100800 */
[----:B------:R1:W-:Y:S04]  /*4a730*/  STL [R1+0x4100], R111 ;  /* 0x0041006f01007387 */ /* 0x0003e80000100800 */
[----:B------:R1:W-:Y:S04]  /*4a740*/  STL [R1+0x40fc], R114 ;  /* 0x0040fc7201007387 */ /* 0x0003e80000100800 */
[----:B------:R1:W-:Y:S04]  /*4a750*/  STL [R1+0x40f8], R115 ;  /* 0x0040f87301007387 */ /* 0x0003e80000100800 */
[----:B------:R-:W-:Y:S04]  /*4a760*/  STL.64 [R1+0x44a8], R44 ;  /* 0x0044a82c01007387 */ /* 0x000fe80000100a00 */
        /* <DEDUP_REMOVED lines=16> */
[----:B---3--:R-:W-:Y:S04]  /*4a870*/  STL [R1+0x3f4c], R170 ;  /* 0x003f4caa01007387 */ /* 0x008fe80000100800 */
[----:B------:R-:W-:Y:S04]  /*4a880*/  STL [R1+0x3f48], R171 ;  /* 0x003f48ab01007387 */ /* 0x000fe80000100800 */
[----:B------:R-:W-:Y:S04]  /*4a890*/  STL [R1+0x3f54], R174 ;  /* 0x003f54ae01007387 */ /* 0x000fe80000100800 */
[----:B------:R-:W-:Y:S04]  /*4a8a0*/  STL [R1+0x3f50], R175 ;  /* 0x003f50af01007387 */ /* 0x000fe80000100800 */
        /* <DEDUP_REMOVED lines=25> */
[----:B------:R-:W-:Y:S04]  /*4aa40*/  STL [R1+0x3fb8], R227 ;  /* 0x003fb8e301007387 */ /* 0x000fe80000100800 */
[----:B------:R1:W-:Y:S04]  /*4aa50*/  STL [R1+0x3fc4], R230 ;  /* 0x003fc4e601007387 */ /* 0x0003e80000100800 */
[----:B------:R1:W-:Y:S04]  /*4aa60*/  STL [R1+0x3fc0], R231 ;  /* 0x003fc0e701007387 */ /* 0x0003e80000100800 */
[----:B------:R-:W3:Y:S04]  /*4aa70*/  LDL.LU R248, [R1+0x1b30] ;  /* 0x001b300001f87983 */ /* 0x000ee80000300800 */
[----:B------:R-:W3:Y:S04]  /*4aa80*/  LDL.LU R249, [R1+0x1b34] ;  /* 0x001b340001f97983 */ /* 0x000ee80000300800 */
[----:B------:R-:W3:Y:S04]  /*4aa90*/  LDL.LU R250, [R1+0x1b38] ;  /* 0x001b380001fa7983 */ /* 0x000ee80000300800 */
[----:B------:R-:W3:Y:S01]  /*4aaa0*/  LDL.LU R251, [R1+0x1b3c] ;  /* 0x001b3c0001fb7983 */ /* 0x000ee20000300800 */
[----:B--2---:R-:W-:Y:S03]  /*4aab0*/  HMMA.1688.F32.TF32 R36, R64, R24, R236 ;  /* 0x000000184024723c */ /* 0x004fe600000810ec */
[----:B------:R-:W-:Y:S04]  /*4aac0*/  STL [R1+0x3fcc], R234 ;  /* 0x003fccea01007387 */ /* 0x000fe80000100800 */
[----:B------:R2:W-:-:S12]  /*4aad0*/  STL [R1+0x3fc8], R235 ;  /* 0x003fc8eb01007387 */ /* 0x0005d80000100800 */
[----:B----4-:R-:W-:Y:S02]  /*4aae0*/  IMAD.MOV.U32 R110, RZ, RZ, R36 ;  /* 0x000000ffff6e7224 */ /* 0x010fe400078e0024 */
[----:B------:R-:W-:Y:S02]  /*4aaf0*/  IMAD.MOV.U32 R111, RZ, RZ, R37 ;  /* 0x000000ffff6f7224 */ /* 0x000fe400078e0025 */
[----:B------:R-:W-:Y:S02]  /*4ab00*/  IMAD.MOV.U32 R114, RZ, RZ, R38 ;  /* 0x000000ffff727224 */ /* 0x000fe400078e0026 */
[----:B------:R-:W-:Y:S02]  /*4ab10*/  IMAD.MOV.U32 R115, RZ, RZ, R39 ;  /* 0x000000ffff737224 */ /* 0x000fe400078e0027 */
[----:B------:R-:W-:Y:S01]  /*4ab20*/  HMMA.1688.F32.TF32 R36, R64, R20, R244 ;  /* 0x000000144024723c */ /* 0x000fe200000810f4 */
[----:B------:R-:W4:Y:S04]  /*4ab30*/  LDL.LU R244, [R1+0x1b20] ;  /* 0x001b200001f47983 */ /* 0x000f280000300800 */
[----:B------:R-:W4:Y:S04]  /*4ab40*/  LDL.LU R245, [R1+0x1b24] ;  /* 0x001b240001f57983 */ /* 0x000f280000300800 */
[----:B------:R-:W4:Y:S04]  /*4ab50*/  LDL.LU R246, [R1+0x1b28] ;  /* 0x001b280001f67983 */ /* 0x000f280000300800 */
[----:B------:R-:W4:Y:S06]  /*4ab60*/  LDL.LU R247, [R1+0x1b2c] ;  /* 0x001b2c0001f77983 */ /* 0x000f2c0000300800 */
[----:B-1----:R-:W-:-:S02]  /*4ab70*/  IMAD.MOV.U32 R195, RZ, RZ, R39 ;  /* 0x000000ffffc37224 */ /* 0x002fc400078e0027 */
[----:B------:R-:W-:Y:S02]  /*4ab80*/  IMAD.MOV.U32 R194, RZ, RZ, R38 ;  /* 0x000000ffffc27224 */ /* 0x000fe400078e0026 */
[----:B---3--:R-:W-:Y:S02]  /*4ab90*/  IMAD.MOV.U32 R199, RZ, RZ, R37 ;  /* 0x000000ffffc77224 */ /* 0x008fe400078e0025 */
[----:B------:R-:W-:Y:S01]  /*4aba0*/  IMAD.MOV.U32 R198, RZ, RZ, R36 ;  /* 0x000000ffffc67224 */ /* 0x000fe200078e0024 */
[----:B------:R-:W-:Y:S01]  /*4abb0*/  STL [R1+0x3fdc], R195 ;  /* 0x003fdcc301007387 */ /* 0x000fe20000100800 */
[----:B------:R-:W-:Y:S03]  /*4abc0*/  HMMA.1688.F32.TF32 R36, R64, R16, R240 ;  /* 0x000000104024723c */ /* 0x000fe600000810f0 */
[----:B------:R-:W-:Y:S04]  /*4abd0*/  STL [R1+0x3fd8], R194 ;  /* 0x003fd8c201007387 */ /* 0x000fe80000100800 */
[----:B------:R-:W-:Y:S04]  /*4abe0*/  STL [R1+0x3fd4], R199 ;  /* 0x003fd4c701007387 */ /* 0x000fe80000100800 */
        /* <DEDUP_REMOVED lines=9> */
[----:B------:R-:W-:Y:S04]  /*4ac80*/  STL [R1+0x3fec], R203 ;  /* 0x003feccb01007387 */ /* 0x000fe80000100800 */
[----:B------:R-:W-:Y:S04]  /*4ac90*/  STL [R1+0x3fe8], R202 ;  /* 0x003fe8ca01007387 */ /* 0x000fe80000100800 */
[----:B------:R-:W-:Y:S04]  /*4aca0*/  STL [R1+0x3fe4], R207 ;  /* 0x003fe4cf01007387 */ /* 0x000fe80000100800 */
[----:B------:R1:W-:Y:S01]  /*4acb0*/  STL [R1+0x3fe0], R206 ;  /* 0x003fe0ce01007387 */ /* 0x0003e20000100800 */
[----:B------:R-:W-:Y:S03]  /*4acc0*/  HMMA.1688.F32.TF32 R36, R64, R12, R248 ;  /* 0x0000000c4024723c */ /* 0x000fe600000810f8 */
        /* <DEDUP_REMOVED lines=25> */
[----:B---3--:R-:W-:Y:S03]  /*4ae60*/  HMMA.1688.F32.TF32 R36, R64, R4, R240 ;  /* 0x000000044024723c */ /* 0x008fe600000810f0 */
[----:B------:R-:W3:Y:S04]  /*4ae70*/  LDL.LU R240, [R1+0x1aa0] ;  /* 0x001aa00001f07983 */ /* 0x000ee80000300800 */
[----:B------:R-:W3:Y:S04]  /*4ae80*/  LDL.LU R241, [R1+0x1aa4] ;  /* 0x001aa40001f17983 */ /* 0x000ee80000300800 */
[----:B------:R-:W3:Y:S04]  /*4ae90*/  LDL.LU R242, [R1+0x1aa8] ;  /* 0x001aa80001f27983 */ /* 0x000ee80000300800 */
[----:B------:R-:W3:Y:S04]  /*4aea0*/  LDL.LU R243, [R1+0x1aac] ;  /* 0x001aac0001f37983 */ /* 0x000ee80000300800 */
        /* <DEDUP_REMOVED lines=16> */
[----:B------:R-:W-:-:S05]  /*4afb0*/  IMAD.MOV.U32 R227, RZ, RZ, R39 ;  /* 0x000000ffffe37224 */ /* 0x000fca00078e0027 */
[----:B------:R-:W-:Y:S04]  /*4afc0*/  STL [R1+0x402c], R227 ;  /* 0x00402ce301007387 */ /* 0x000fe80000100800 */
[----:B------:R-:W-:Y:S01]  /*4afd0*/  STL [R1+0x4028], R226 ;  /* 0x004028e201007387 */ /* 0x000fe20000100800 */
[----:B----4-:R-:W-:Y:S03]  /*4afe0*/  HMMA.1688.F32.TF32 R36, R64, R124, R244 ;  /* 0x0000007c4024723c */ /* 0x010fe600000810f4 */
[----:B------:R4:W-:Y:S04]  /*4aff0*/  STL [R1+0x4024], R231 ;  /* 0x004024e701007387 */ /* 0x0009e80000100800 */
[----:B------:R1:W-:Y:S04]  /*4b000*/  STL [R1+0x4020], R230 ;  /* 0x004020e601007387 */ /* 0x0003e80000100800 */
[----:B------:R-:W4:Y:S04]  /*4b010*/  LDL.LU R244, [R1+0x1a40] ;  /* 0x001a400001f47983 */ /* 0x000f280000300800 */
[----:B------:R-:W4:Y:S04]  /*4b020*/  LDL.LU R245, [R1+0x1a44] ;  /* 0x001a440001f57983 */ /* 0x000f280000300800 */
[----:B------:R-:W4:Y:S04]  /*4b030*/  LDL.LU R246, [R1+0x1a48] ;  /* 0x001a480001f67983 */ /* 0x000f280000300800 */
[----:B------:R-:W4:Y:S01]  /*4b040*/  LDL.LU R247, [R1+0x1a4c] ;  /* 0x001a4c0001f77983 */ /* 0x000f220000300800 */
[----:B------:R-:W-:-:S02]  /*4b050*/  IMAD.MOV.U32 R235, RZ, RZ, R39 ;  /* 0x000000ffffeb7224 */ /* 0x000fc400078e0027 */
[----:B------:R-:W-:Y:S02]  /*4b060*/  IMAD.MOV.U32 R234, RZ, RZ, R38 ;  /* 0x000000ffffea7224 */ /* 0x000fe400078e0026 */
[----:B-1----:R-:W-:Y:S02]  /*4b070*/  IMAD.MOV.U32 R198, RZ, RZ, R37 ;  /* 0x000000ffffc67224 */ /* 0x002fe400078e0025 */
        /* <DEDUP_REMOVED lines=28> */
[----:B------:R-:W-:Y:S04]  /*4b240*/  STL [R1+0x4058], R178 ;  /* 0x004058b201007387 */ /* 0x000fe80000100800 */
[----:B------:R1:W-:Y:S01]  /*4b250*/  STL [R1+0x4054], R183 ;  /* 0x004054b701007387 */ /* 0x0003e20000100800 */
[----:B----4-:R-:W-:Y:S03]  /*4b260*/  HMMA.1688.F32.TF32 R36, R64, R172, R244 ;  /* 0x000000ac4024723c */ /* 0x010fe600000810f4 */
[----:B------:R4:W-:Y:S04]  /*4b270*/  STL [R1+0x4050], R182 ;  /* 0x004050b601007387 */ /* 0x0009e80000100800 */
        /* <DEDUP_REMOVED lines=8> */
[----:B---3--:R-:W-:Y:S03]  /*4b300*/  HMMA.1688.F32.TF32 R36, R64, R176, R240 ;  /* 0x000000b04024723c */ /* 0x008fe600000810f0 */
        /* <DEDUP_REMOVED lines=25> */
[----:B------:R-:W-:-:S02]  /*4b4a0*/  IMAD.MOV.U32 R191, RZ, RZ, R36 ;  /* 0x000000ffffbf7224 */ /* 0x000fc400078e0024 */
[----:B------:R-:W-:Y:S02]  /*4b4b0*/  IMAD.MOV.U32 R190, RZ, RZ, R37 ;  /* 0x000000ffffbe7224 */ /* 0x000fe400078e0025 */
[----:B------:R-:W-:Y:S02]  /*4b4c0*/  IMAD.MOV.U32 R219, RZ, RZ, R38 ;  /* 0x000000ffffdb7224 */ /* 0x000fe400078e0026 */
[----:B------:R-:W-:Y:S02]  /*4b4d0*/  IMAD.MOV.U32 R218, RZ, RZ, R39 ;  /* 0x000000ffffda7224 */ /* 0x000fe400078e0027 */
[----:B----4-:R-:W-:Y:S03]  /*4b4e0*/  HMMA.1688.F32.TF32 R36, R64, R184, R244 ;  /* 0x000000b84024723c */ /* 0x010fe600000810f4 */
[----:B------:R-:W-:Y:S04]  /*4b4f0*/  STL [R1+0x408c], R218 ;  /* 0x00408cda01007387 */ /* 0x000fe80000100800 */
[----:B------:R-:W-:Y:S04]  /*4b500*/  STL [R1+0x4088], R219 ;  /* 0x004088db01007387 */ /* 0x000fe80000100800 */
[----:B------:R4:W-:Y:S04]  /*4b510*/  STL [R1+0x4084], R190 ;  /* 0x004084be01007387 */ /* 0x0009e80000100800 */
[----:B------:R1:W-:Y:S04]  /*4b520*/  STL [R1+0x4080], R191 ;  /* 0x004080bf01007387 */ /* 0x0003e80000100800 */
        /* <DEDUP_REMOVED lines=11> */
[----:B------:R-:W4:Y:S01]  /*4b5e0*/  LDL.LU R247, [R1+0x193c] ;  /* 0x00193c0001f77983 */ /* 0x000f220000300800 */
[----:B---3--:R-:W-:Y:S03]  /*4b5f0*/  HMMA.1688.F32.TF32 R36, R64, R188, R132 ;  /* 0x000000bc4024723c */ /* 0x008fe60000081084 */
[----:B------:R-:W-:-:S15]  /*4b600*/  STL [R1+0x409c], R171 ;  /* 0x00409cab01007387 */ /* 0x000fde0000100800 */
[----:B------:R-:W-:Y:S01]  /*4b610*/  NOP ;  /* 0x0000000000007918 */ /* 0x000fe20000000000 */
[----:B------:R-:W-:Y:S02]  /*4b620*/  IMAD.MOV.U32 R231, RZ, RZ, R36 ;  /* 0x000000ffffe77224 */ /* 0x000fe400078e0024 */
[----:B------:R-:W-:Y:S02]  /*4b630*/  IMAD.MOV.U32 R230, RZ, RZ, R37 ;  /* 0x000000ffffe67224 */ /* 0x000fe400078e0025 */
[----:B------:R-:W-:Y:S02]  /*4b640*/  IMAD.MOV.U32 R187, RZ, RZ, R38 ;  /* 0x000000ffffbb7224 */ /* 0x000fe400078e0026 */
[----:B------:R-:W-:Y:S01]  /*4b650*/  IMAD.MOV.U32 R186, RZ, RZ, R39 ;  /* 0x000000ffffba7224 */ /* 0x000fe200078e0027 */
[----:B------:R-:W-:Y:S04]  /*4b660*/  STL [R1+0x4098], R170 ;  /* 0x004098aa01007387 */ /* 0x000fe80000100800 */
[----:B------:R3:W-:Y:S04]  /*4b670*/  STL [R1+0x4094], R175 ;  /* 0x004094af01007387 */ /* 0x0007e80000100800 */
[----:B------:R1:W-:Y:S04]  /*4b680*/  STL [R1+0x4090], R174 ;  /* 0x004090ae01007387 */ /* 0x0003e80000100800 */
[----:B------:R-:W-:Y:S04]  /*4b690*/  STL [R1+0x40ac], R186 ;  /* 0x0040acba01007387 */ /* 0x000fe80000100800 */
[----:B------:R-:W-:Y:S04]  /*4b6a0*/  STL [R1+0x40a8], R187 ;  /* 0x0040a8bb01007387 */ /* 0x000fe80000100800 */
[----:B------:R1:W-:Y:S04]  /*4b6b0*/  STL [R1+0x40a4], R230 ;  /* 0x0040a4e601007387 */ /* 0x0003e80000100800 */
[----:B------:R1:W-:Y:S01]  /*4b6c0*/  STL [R1+0x40a0], R231 ;  /* 0x0040a0e701007387 */ /* 0x0003e20000100800 */
[----:B--2---:R-:W-:-:S15]  /*4b6d0*/  HMMA.1688.F32.TF32 R36, R64, R192, R236 ;  /* 0x000000c04024723c */ /* 0x004fde00000810ec */
[----:B------:R-:W-:-:S04]  /*4b6e0*/  NOP ;  /* 0x0000000000007918 */ /* 0x000fc80000000000 */
[----:B-1----:R-:W-:Y:S02]  /*4b6f0*/  IMAD.MOV.U32 R199, RZ, RZ, R37 ;  /* 0x000000ffffc77224 */ /* 0x002fe400078e0025 */
[----:B------:R-:W-:Y:S02]  /*4b700*/  IMAD.MOV.U32 R198, RZ, RZ, R36 ;  /* 0x000000ffffc67224 */ /* 0x000fe400078e0024 */
[----:B------:R-:W-:Y:S01]  /*4b710*/  IMAD.MOV.U32 R227, RZ, RZ, R38 ;  /* 0x000000ffffe37224 */ /* 0x000fe200078e0026 */
[----:B------:R-:W-:Y:S01]  /*4b720*/  STL [R1+0x40b4], R199 ;  /* 0x0040b4c701007387 */ /* 0x000fe20000100800 */
[----:B------:R-:W-:Y:S02]  /*4b730*/  IMAD.MOV.U32 R226, RZ, RZ, R39 ;  /* 0x000000ffffe27224 */ /* 0x000fe400078e0027 */
[----:B------:R-:W-:Y:S01]  /*4b740*/  HMMA.1688.F32.TF32 R36, R64, R196, R248 ;  /* 0x000000c44024723c */ /* 0x000fe200000810f8 */
[----:B------:R-:W-:Y:S04]  /*4b750*/  STL [R1+0x40b0], R198 ;  /* 0x0040b0c601007387 */ /* 0x000fe80000100800 */
        /* <DEDUP_REMOVED lines=24> */
[----:B----4-:R-:W-:Y:S01]  /*4b8e0*/  HMMA.1688.F32.TF32 R36, R64, R200, R240 ;  /* 0x000000c84024723c */ /* 0x010fe200000810f0 */
[----:B------:R-:W4:Y:S04]  /*4b8f0*/  LDL.LU R240, [R1+0x1880] ;  /* 0x0018800001f07983 */ /* 0x000f280000300800 */
[----:B------:R-:W4:Y:S04]  /*4b900*/  LDL.LU R241, [R1+0x1884] ;  /* 0x0018840001f17983 */ /* 0x000f280000300800 */
[----:B------:R-:W4:Y:S04]  /*4b910*/  LDL.LU R242, [R1+0x1888] ;  /* 0x0018880001f27983 */ /* 0x000f280000300800 */
[----:B------:R-:W4:Y:S06]  /*4b920*/  LDL.LU R243, [R1+0x188c] ;  /* 0x00188c0001f37983 */ /* 0x000f2c0000300800 */
[----:B------:R-:W-:-:S02]  /*4b930*/  IMAD.MOV.U32 R130, RZ, RZ, R36 ;  /* 0x000000ffff827224 */ /* 0x000fc400078e0024 */
        /* <DEDUP_REMOVED lines=12> */
[----:B--2---:R-:W-:Y:S01]  /*4ba00*/  HMMA.1688.F32.TF32 R36, R64, R208, R248 ;  /* 0x000000d04024723c */ /* 0x004fe200000810f8 */
[----:B------:R-:W2:Y:S04]  /*4ba10*/  LDL.LU R248, [R1+0xa0] ;  /* 0x0000a00001f87983 */ /* 0x000ea80000300800 */
[----:B------:R-:W2:Y:S04]  /*4ba20*/  LDL.LU R249, [R1+0xa4] ;  /* 0x0000a40001f97983 */ /* 0x000ea80000300800 */
[----:B------:R-:W2:Y:S04]  /*4ba30*/  LDL.LU R250, [R1+0xa8] ;  /* 0x0000a80001fa7983 */ /* 0x000ea80000300800 */
[----:B------:R-:W2:Y:S06]  /*4ba40*/  LDL.LU R251, [R1+0xac] ;  /* 0x0000ac0001fb7983 */ /* 0x000eac0000300800 */
[----:B------:R-:W-:-:S02]  /*4ba50*/  IMAD.MOV.U32 R214, RZ, RZ, R36 ;  /* 0x000000ffffd67224 */ /* 0x000fc400078e0024 */
        /* <DEDUP_REMOVED lines=21> */
[----:B------:R-:W-:Y:S01]  /*4bbb0*/  HMMA.1688.F32.TF32 R36, R64, R224, R236 ;  /* 0x000000e04024723c */ /* 0x000fe200000810ec */
[----:B------:R-:W-:Y:S02]  /*4bbc0*/  IMAD.MOV.U32 R82, RZ, RZ, R28 ;  /* 0x000000ffff527224 */ /* 0x000fe400078e001c */
[----:B------:R-:W-:Y:S01]  /*4bbd0*/  IMAD.MOV.U32 R83, RZ, RZ, R29 ;  /* 0x000000ffff537224 */ /* 0x000fe200078e001d */
[----:B------:R-:W-:Y:S01]  /*4bbe0*/  LDS R28, [R45+UR13+0x24000] ;  /* 0x0240000d2d1c7984 */ /* 0x000fe20008000800 */
[----:B------:R-:W-:-:S02]  /*4bbf0*/  IMAD.MOV.U32 R106, RZ, RZ, R30 ;  /* 0x000000ffff6a7224 */ /* 0x000fc400078e001e */
[----:B------:R-:W-:Y:S01]  /*4bc00*/  IMAD.MOV.U32 R107, RZ, RZ, R31 ;  /* 0x000000ffff6b7224 */ /* 0x000fe200078e001f */
[----:B------:R-:W-:Y:S04]  /*4bc10*/  LDS R30, [R45+UR13+0x25000] ;  /* 0x0250000d2d1e7984 */ /* 0x000fe80008000800 */
[----:B------:R-:W-:Y:S04]  /*4bc20*/  LDS R29, [R98+UR13+0x24000] ;  /* 0x0240000d621d7984 */ /* 0x000fe80008000800 */
[----:B------:R-:W2:Y:S03]  /*4bc30*/  LDS R31, [R98+UR13+0x25000] ;  /* 0x0250000d621f7984 */ /* 0x000ea60008000800 */
        /* <DEDUP_REMOVED lines=16> */
[----:B--2---:R-:W-:Y:S01]  /*4bd40*/  HMMA.1688.F32.TF32 R36, R28, R104, R248 ;  /* 0x000000681c24723c */ /* 0x004fe200000810f8 */
[----:B------:R-:W2:Y:S01]  /*4bd50*/  LDL.LU R248, [R1+0x70] ;  /* 0x0000700001f87983 */ /* 0x000ea20000300800 */
[----:B------:R-:W-:-:S02]  /*4bd60*/  IMAD.MOV.U32 R250, RZ, RZ, R33 ;  /* 0x000000fffffa7224 */ /* 0x000fc400078e0021 */
[----:B------:R-:W-:Y:S01]  /*4bd70*/  IMAD.MOV.U32 R251, RZ, RZ, R32 ;  /* 0x000000fffffb7224 */ /* 0x000fe200078e0020 */
[----:B------:R-:W2:Y:S04]  /*4bd80*/  LDL.LU R249, [R1+0x74] ;  /* 0x0000740001f97983 */ /* 0x000ea80000300800 */
[----:B------:R-:W3:Y:S04]  /*4bd90*/  LDL.LU R33, [R1+0x44bc] ;  /* 0x0044bc0001217983 */ /* 0x000ee80000300800 */
[----:B------:R-:W4:Y:S04]  /*4bda0*/  LDL.LU R32, [R1+0x44b8] ;  /* 0x0044b80001207983 */ /* 0x000f280000300800 */
        /* <DEDUP_REMOVED lines=10> */
[----:B---3--:R-:W-:Y:S02]  /*4be50*/  IMAD.MOV.U32 R243, RZ, RZ, R33 ;  /* 0x000000fffff37224 */ /* 0x008fe400078e0021 */
[----:B----4-:R-:W-:Y:S02]  /*4be60*/  IMAD.MOV.U32 R242, RZ, RZ, R32 ;  /* 0x000000fffff27224 */ /* 0x010fe400078e0020 */
[----:B------:R-:W3:Y:S04]  /*4be70*/  LDL.LU R32, [R1+0x44b4] ;  /* 0x0044b40001207983 */ /* 0x000ee80000300800 */
        /* <DEDUP_REMOVED lines=95> */
[----:B----4-:R-:W-:-:S02]  /*4c470*/  IMAD.MOV.U32 R134, RZ, RZ, R33 ;  /* 0x000000ffff867224 */ /* 0x010fc400078e0021 */
[----:B---3--:R-:W-:Y:S01]  /*4c480*/  IMAD.MOV.U32 R135, RZ, RZ, R32 ;  /* 0x000000ffff877224 */ /* 0x008fe200078e0020 */
[----:B------:R-:W-:Y:S04]  /*4c490*/  LDS R33, [R99+UR13+0x24080] ;  /* 0x0240800d63217984 */ /* 0x000fe80008000800 */
[----:B------:R-:W1:Y:S01]  /*4c4a0*/  LDS R32, [R0+UR13+0x24080] ;  /* 0x0240800d00207984 */ /* 0x000e620008000800 */
[C---:B--2---:R-:W-:Y:S08]  /*4c4b0*/  HMMA.1688.F32.TF32 R40, R28.reuse, R16, R40 ;  /* 0x000000101c28723c */ /* 0x044ff00000081028 */
[----:B------:R-:W-:-:S15]  /*4c4c0*/  HMMA.1688.F32.TF32 R64, R28, R80, R64 ;  /* 0x000000501c40723c */ /* 0x000fde0000081040 */
[----:B------:R-:W-:-:S04]  /*4c4d0*/  NOP ;  /* 0x0000000000007918 */ /* 0x000fc80000000000 */
[----:B------:R-:W-:Y:S02]  /*4c4e0*/  IMAD.MOV.U32 R15, RZ, RZ, R64 ;  /* 0x000000ffff0f7224 */ /* 0x000fe400078e0040 */
[----:B------:R-:W-:Y:S02]  /*4c4f0*/  IMAD.MOV.U32 R11, RZ, RZ, R65 ;  /* 0x000000ffff0b7224 */ /* 0x000fe400078e0041 */
[----:B------:R-:W-:Y:S02]  /*4c500*/  IMAD.MOV.U32 R6, RZ, RZ, R66 ;  /* 0x000000ffff067224 */ /* 0x000fe400078e0042 */
[----:B------:R-:W-:Y:S02]  /*4c510*/  IMAD.MOV.U32 R7, RZ, RZ, R67 ;  /* 0x000000ffff077224 */ /* 0x000fe400078e0043 */
[C---:B------:R-:W-:Y:S08]  /*4c520*/  HMMA.1688.F32.TF32 R64, R28.reuse, R84, R44 ;  /* 0x000000541c40723c */ /* 0x040ff0000008102c */
[C---:B------:R-:W-:Y:S08]  /*4c530*/  HMMA.1688.F32.TF32 R60, R28.reuse, R116, R60 ;  /* 0x000000741c3c723c */ /* 0x040ff0000008103c */
        /* <DEDUP_REMOVED lines=8> */
[----:B------:R2:W-:Y:S02]  /*4c5c0*/  STL.64 [R1+0x1d38], R46 ;  /* 0x001d382e01007387 */ /* 0x0005e40000100a00 */
[C---:B--2---:R-:W-:Y:S08]  /*4c5d0*/  HMMA.1688.F32.TF32 R44, R28.reuse, R20, R36 ;  /* 0x000000141c2c723c */ /* 0x044ff00000081024 */
[C---:B------:R-:W-:Y:S01]  /*4c5e0*/  HMMA.1688.F32.TF32 R36, R28.reuse, R12, R68 ;  /* 0x0000000c1c24723c */ /* 0x040fe20000081044 */
        /* <DEDUP_REMOVED lines=57> */
[----:B--2---:R-:W-:Y:S03]  /*4c980*/  HMMA.1688.F32.TF32 R36, R28, R216, R248 ;  /* 0x000000d81c24723c */ /* 0x004fe600000810f8 */
        /* <DEDUP_REMOVED lines=114> */
[----:B---3--:R-:W-:Y:S08]  /*4d0b0*/  HMMA.1688.F32.TF32 R40, R32, R116, R40 ;  /* 0x000000742028723c */ /* 0x008ff00000081028 */
[C---:B--2---:R-:W-:Y:S08]  /*4d0c0*/  HMMA.1688.F32.TF32 R44, R28.reuse, R224, R44 ;  /* 0x000000e01c2c723c */ /* 0x044ff0000008102c */
[C---:B----4-:R-:W-:Y:S08]  /*4d0d0*/  HMMA.1688.F32.TF32 R64, R28.reuse, R220, R64 ;  /* 0x000000dc1c40723c */ /* 0x050ff00000081040 */
[C---:B------:R-:W-:Y:S08]  /*4d0e0*/  HMMA.1688.F32.TF32 R48, R28.reuse, R232, R48 ;  /* 0x000000e81c30723c */ /* 0x040ff00000081030 */
[----:B------:R-:W-:Y:S01]  /*4d0f0*/  HMMA.1688.F32.TF32 R60, R28, R228, R60 ;  /* 0x000000e41c3c723c */ /* 0x000fe2000008103c */
[----:B------:R-:W-:Y:S04]  /*4d100*/  LDS R28, [R0+UR13+0x24100] ;  /* 0x0241000d001c7984 */ /* 0x000fe80008000800 */
[----:B------:R-:W-:Y:S04]  /*4d110*/  STL.64 [R1+0x1bc0], R64 ;  /* 0x001bc04001007387 */ /* 0x000fe80000100a00 */
[----:B------:R-:W-:Y:S04]  /*4d120*/  STL.64 [R1+0x1bc8], R66 ;  /* 0x001bc84201007387 */ /* 0x000fe80000100a00 */
[----:B------:R-:W-:Y:S04]  /*4d130*/  STL.64 [R1+0x1bb0], R44 ;  /* 0x001bb02c01007387 */ /* 0x000fe80000100a00 */
[----:B------:R1:W-:Y:S04]  /*4d140*/  STL.64 [R1+0x1bb8], R46 ;  /* 0x001bb82e01007387 */ /* 0x0003e80000100a00 */
[----:B------:R-:W-:Y:S04]  /*4d150*/  LDS R30, [R0+UR13+0x25100] ;  /* 0x0251000d001e7984 */ /* 0x000fe80008000800 */
[----:B------:R-:W-:Y:S01]  /*4d160*/  LDS R29, [R99+UR13+0x24100] ;  /* 0x0241000d631d7984 */ /* 0x000fe20008000800 */
[C---:B-1----:R-:W-:Y:S03]  /*4d170*/  HMMA.1688.F32.TF32 R44, R32.reuse, R104, R56 ;  /* 0x00000068202c723c */ /* 0x042fe60000081038 */
[----:B------:R-:W-:Y:S04]  /*4d180*/  STL.64 [R1+0x1ba0], R60 ;  /* 0x001ba03c01007387 */ /* 0x000fe80000100a00 */
[----:B------:R-:W-:Y:S04]  /*4d190*/  STL.64 [R1+0x1ba8], R62 ;  /* 0x001ba83e01007387 */ /* 0x000fe80000100a00 */
[----:B------:R-:W-:Y:S04]  /*4d1a0*/  STL.64 [R1+0x1b90], R48 ;  /* 0x001b903001007387 */ /* 0x000fe80000100a00 */
[----:B------:R1:W-:Y:S04]  /*4d1b0*/  STL.64 [R1+0x1b98], R50 ;  /* 0x001b983201007387 */ /* 0x0003e80000100a00 */
[----:B------:R-:W2:Y:S04]  /*4d1c0*/  LDS R31, [R99+UR13+0x25100] ;  /* 0x0251000d631f7984 */ /* 0x000ea80008000800 */
[----:B------:R-:W-:Y:S01]  /*4d1d0*/  STL.64 [R1+0xf60], R44 ;  /* 0x000f602c01007387 */ /* 0x000fe20000100a00 */
[C---:B-1----:R-:W-:Y:S03]  /*4d1e0*/  HMMA.1688.F32.TF32 R48, R32.reuse, R80, R52 ;  /* 0x000000502030723c */ /* 0x042fe60000081034 */
[----:B------:R1:W-:Y:S05]  /*4d1f0*/  STL.64 [R1+0xf68], R46 ;  /* 0x000f682e01007387 */ /* 0x0003ea0000100a00 */
[C---:B-1----:R-:W-:Y:S08]  /*4d200*/  HMMA.1688.F32.TF32 R44, R32.reuse, R84, R36 ;  /* 0x00000054202c723c */ /* 0x042ff00000081024 */
[C---:B------:R-:W-:Y:S03]  /*4d210*/  HMMA.1688.F32.TF32 R36, R32.reuse, R112, R68 ;  /* 0x000000702024723c */ /* 0x040fe60000081044 */
        /* <DEDUP_REMOVED lines=57> */
[----:B------:R-:W-:Y:S04]  /*4d5b0*/  STL.64 [R1+0x1a78], R46 ;  /* 0x001a782e01007387 */ /* 0x000fe80000100a00 */
        /* <DEDUP_REMOVED lines=112> */
[C---:B----4-:R-:W-:Y:S08]  /*4dcc0*/  HMMA.1688.F32.TF32 R52, R32.reuse, R220, R52 ;  /* 0x000000dc2034723c */ /* 0x050ff00000081034 */
[C---:B--2---:R-:W-:Y:S08]  /*4dcd0*/  HMMA.1688.F32.TF32 R64, R32.reuse, R204, R64 ;  /* 0x000000cc2040723c */ /* 0x044ff00000081040 */
[----:B---3--:R-:W-:-:S15]  /*4dce0*/  HMMA.1688.F32.TF32 R44, R32, R200, R44 ;  /* 0x000000c8202c723c */ /* 0x008fde000008102c */
[----:B------:R-:W-:-:S04]  /*4dcf0*/  NOP ;  /* 0x0000000000007918 */ /* 0x000fc80000000000 */
[----:B------:R1:W-:Y:S04]  /*4dd00*/  STL.64 [R1+0x1a40], R44 ;  /* 0x001a402c01007387 */ /* 0x0003e80000100a00 */
[----:B------:R-:W-:Y:S04]  /*4dd10*/  STL.64 [R1+0x1a48], R46 ;  /* 0x001a482e01007387 */ /* 0x000fe80000100a00 */
[----:B------:R-:W-:Y:S04]  /*4dd20*/  LDS R47, [R98+UR13+0x25200] ;  /* 0x0252000d622f7984 */ /* 0x000fe80008000800 */
[----:B-1----:R-:W2:Y:S04]  /*4dd30*/  LDL.LU.64 R44, [R1+0x44a8] ;  /* 0x0044a800012c7983 */ /* 0x002ea80000300a00 */
[----:B------:R-:W-:Y:S04]  /*4dd40*/  STL.64 [R1+0x1990], R64 ;  /* 0x0019904001007387 */ /* 0x000fe80000100a00 */
[----:B------:R1:W-:Y:S01]  /*4dd50*/  STL.64 [R1+0x1998], R66 ;  /* 0x0019984201007387 */ /* 0x0003e20000100a00 */
[C---:B------:R-:W-:Y:S08]  /*4dd60*/  HMMA.1688.F32.TF32 R36, R32.reuse, R224, R36 ;  /* 0x000000e02024723c */ /* 0x040ff00000081024 */
[C---:B-1----:R-:W-:Y:S08]  /*4dd70*/  HMMA.1688.F32.TF32 R64, R32.reuse, R208, R60 ;  /* 0x000000d02040723c */ /* 0x042ff0000008103c */
[C---:B------:R-:W-:Y:S08]  /*4dd80*/  HMMA.1688.F32.TF32 R60, R32.reuse, R212, R48 ;  /* 0x000000d4203c723c */ /* 0x040ff00000081030 */
[C---:B------:R-:W-:Y:S03]  /*4dd90*/  HMMA.1688.F32.TF32 R48, R32.reuse, R216, R56 ;  /* 0x000000d82030723c */ /* 0x040fe60000081038 */
[----:B------:R-:W-:Y:S04]  /*4dda0*/  STL.64 [R1+0x1960], R64 ;  /* 0x0019604001007387 */ /* 0x000fe80000100a00 */
[----:B------:R-:W-:Y:S04]  /*4ddb0*/  STL.64 [R1+0x1968], R66 ;  /* 0x0019684201007387 */ /* 0x000fe80000100a00 */
[----:B------:R-:W-:Y:S04]  /*4ddc0*/  STL.64 [R1+0x1940], R60 ;  /* 0x0019403c01007387 */ /* 0x000fe80000100a00 */
[----:B------:R-:W-:Y:S04]  /*4ddd0*/  STL.64 [R1+0x1948], R62 ;  /* 0x0019483e01007387 */ /* 0x000fe80000100a00 */
[----:B------:R-:W-:Y:S04]  /*4dde0*/  STL.64 [R1+0x18e0], R48 ;  /* 0x0018e03001007387 */ /* 0x000fe80000100a00 */
[----:B------:R1:W-:Y:S04]  /*4ddf0*/  STL.64 [R1+0x18e8], R50 ;  /* 0x0018e83201007387 */ /* 0x0003e80000100a00 */
[----:B------:R-:W-:Y:S04]  /*4de00*/  STL.64 [R1+0x14a0], R52 ;  /* 0x0014a03401007387 */ /* 0x000fe80000100a00 */
[----:B------:R-:W-:Y:S01]  /*4de10*/  STL.64 [R1+0x14a8], R54 ;  /* 0x0014a83601007387 */ /* 0x000fe20000100a00 */
[C---:B-1----:R-:W-:Y:S03]  /*4de20*/  HMMA.1688.F32.TF32 R48, R32.reuse, R228, R40 ;  /* 0x000000e42030723c */ /* 0x042fe60000081028 */
[----:B------:R-:W-:Y:S04]  /*4de30*/  STL.64 [R1+0x1440], R36 ;  /* 0x0014402401007387 */ /* 0x000fe80000100a00 */
[----:B------:R1:W-:Y:S01]  /*4de40*/  STL.64 [R1+0x1448], R38 ;  /* 0x0014482601007387 */ /* 0x0003e20000100a00 */
[----:B------:R-:W-:Y:S03]  /*4de50*/  HMMA.1688.F32.TF32 R40, R32, R232, R68 ;  /* 0x000000e82028723c */ /* 0x000fe60000081044 */
[----:B------:R-:W-:Y:S04]  /*4de60*/  LDS R32, [R0+UR13+0x24180] ;  /* 0x0241800d00207984 */ /* 0x000fe80008000800 */
[----:B------:R-:W-:Y:S01]  /*4de70*/  LDS R34, [R0+UR13+0x25180] ;  /* 0x0251800d00227984 */ /* 0x000fe20008000800 */
[C---:B-1----:R-:W-:Y:S03]  /*4de80*/  HMMA.1688.F32.TF32 R36, R28.reuse, R104, R72 ;  /* 0x000000681c24723c */ /* 0x042fe60000081048 */
[----:B------:R-:W-:Y:S04]  /*4de90*/  LDS R33, [R99+UR13+0x24180] ;  /* 0x0241800d63217984 */ /* 0x000fe80008000800 */
[----:B------:R-:W-:Y:S04]  /*4dea0*/  STL.64 [R1+0x1420], R48 ;  /* 0x0014203001007387 */ /* 0x000fe80000100a00 */
[----:B------:R-:W-:Y:S04]  /*4deb0*/  STL.64 [R1+0x1428], R50 ;  /* 0x0014283201007387 */ /* 0x000fe80000100a00 */
[----:B------:R-:W-:Y:S04]  /*4dec0*/  STL.64 [R1+0x12a0], R40 ;  /* 0x0012a02801007387 */ /* 0x000fe80000100a00 */
[----:B------:R1:W-:Y:S04]  /*4ded0*/  STL.64 [R1+0x12a8], R42 ;  /* 0x0012a82a01007387 */ /* 0x0003e80000100a00 */
[----:B------:R-:W-:Y:S04]  /*4dee0*/  STL.64 [R1+0x1980], R36 ;  /* 0x0019802401007387 */ /* 0x000fe80000100a00 */
[----:B------:R3:W-:Y:S01]  /*4def0*/  STL.64 [R1+0x1988], R38 ;  /* 0x0019882601007387 */ /* 0x0007e20000100a00 */
[C---:B-1----:R-:W-:Y:S03]  /*4df00*/  HMMA.1688.F32.TF32 R40, R28.reuse, R80, R76 ;  /* 0x000000501c28723c */ /* 0x042fe6000008104c */
[----:B------:R-:W1:Y:S05]  /*4df10*/  LDS R35, [R99+UR13+0x25180] ;  /* 0x0251800d63237984 */ /* 0x000e6a0008000800 */
[C---:B---3--:R-:W-:Y:S08]  /*4df20*/  HMMA.1688.F32.TF32 R36, R28.reuse, R84, R88 ;  /* 0x000000541c24723c */ /* 0x048ff00000081058 */
[C---:B------:R-:W-:Y:S03]  /*4df30*/  HMMA.1688.F32.TF32 R48, R28.reuse, R116, R92 ;  /* 0x000000741c30723c */ /* 0x040fe6000008105c */
[----:B------:R-:W-:Y:S04]  /*4df40*/  STL.64 [R1+0x1a30], R40 ;  /* 0x001a302801007387 */ /* 0x000fe80000100a00 */
[----:B------:R3:W-:Y:S04]  /*4df50*/  STL.64 [R1+0x1a38], R42 ;  /* 0x001a382a01007387 */ /* 0x0007e80000100a00 */
[----:B------:R-:W-:Y:S04]  /*4df60*/  STL.64 [R1+0x1a20], R36 ;  /* 0x001a202401007387 */ /* 0x000fe80000100a00 */
[----:B------:R4:W-:Y:S01]  /*4df70*/  STL.64 [R1+0x1a28], R38 ;  /* 0x001a282601007387 */ /* 0x0009e20000100a00 */
[C---:B---3--:R-:W-:Y:S08]  /*4df80*/  HMMA.1688.F32.TF32 R40, R28.reuse, R112, R100 ;  /* 0x000000701c28723c */ /* 0x048ff00000081064 */
[C---:B----4-:R-:W-:Y:S01]  /*4df90*/  HMMA.1688.F32.TF32 R36, R28.reuse, R108, R164 ;  /* 0x0000006c1c24723c */ /* 0x050fe200000810a4 */
[----:B------:R-:W-:Y:S04]  /*4dfa0*/  STL.64 [R1+0x1a10], R48 ;  /* 0x001a103001007387 */ /* 0x000fe80000100a00 */
[----:B------:R3:W-:Y:S06]  /*4dfb0*/  STL.64 [R1+0x1a18], R50 ;  /* 0x001a183201007387 */ /* 0x0007ec0000100a00 */
[----:B------:R-:W-:Y:S04]  /*4dfc0*/  STL.64 [R1+0x1a00], R40 ;  /* 0x001a002801007387 */ /* 0x000fe80000100a00 */
[----:B------:R4:W-:Y:S01]  /*4dfd0*/  STL.64 [R1+0x1a08], R42 ;  /* 0x001a082a01007387 */ /* 0x0009e20000100a00 */
[C---:B---3--:R-:W-:Y:S03]  /*4dfe0*/  HMMA.1688.F32.TF32 R48, R28.reuse, R24, R160 ;  /* 0x000000181c30723c */ /* 0x048fe600000810a0 */
[----:B------:R-:W-:Y:S04]  /*4dff0*/  STL.64 [R1+0x19f0], R36 ;  /* 0x0019f02401007387 */ /* 0x000fe80000100a00 */
[----:B------:R3:W-:Y:S01]  /*4e000*/  STL.64 [R1+0x19f8], R38 ;  /* 0x0019f82601007387 */ /* 0x0007e20000100a00 */
[C---:B----4-:R-:W-:Y:S08]  /*4e010*/  HMMA.1688.F32.TF32 R40, R28.reuse, R20, R156 ;  /* 0x000000141c28723c */ /* 0x050ff0000008109c */
[C---:B---3--:R-:W-:Y:S03]  /*4e020*/  HMMA.1688.F32.TF32 R36, R28.reuse, R16, R152 ;  /* 0x000000101c24723c */ /* 0x048fe60000081098 */
[----:B------:R-:W-:Y:S04]  /*4e030*/  STL.64 [R1+0x19e0], R48 ;  /* 0x0019e03001007387 */ /* 0x000fe80000100a00 */
[----:B------:R3:W-:Y:S04]  /*4e040*/  STL.64 [R1+0x19e8], R50 ;  /* 0x0019e83201007387 */ /* 0x0007e80000100a00 */
        /* <DEDUP_REMOVED lines=131> */
[----:B--2---:R-:W-:Y:S01]  /*4e880*/  LDS R46, [R45+UR13+0x25200] ;  /* 0x0252000d2d2e7984 */ /* 0x004fe20008000800 */
[C---:B---3--:R-:W-:Y:S08]  /*4e890*/  HMMA.1688.F32.TF32 R64, R28.reuse, R180, R60 ;  /* 0x000000b41c40723c */ /* 0x048ff0000008103c */
[C---:B------:R-:W-:Y:S08]  /*4e8a0*/  HMMA.1688.F32.TF32 R60, R28.reuse, R184, R48 ;  /* 0x000000b81c3c723c */ /* 0x040ff00000081030 */
[C---:B----4-:R-:W-:Y:S08]  /*4e8b0*/  HMMA.1688.F32.TF32 R56, R28.reuse, R188, R56 ;  /* 0x000000bc1c38723c */ /* 0x050ff00000081038 */
        /* <DEDUP_REMOVED lines=11> */
[----:B------:R1:W-:Y:S04]  /*4e970*/  STL.64 [R1+0x17d8], R50 ;  /* 0x0017d83201007387 */ /* 0x0003e80000100a00 */
[----:B------:R-:W-:Y:S04]  /*4e980*/  STL.64 [R1+0x17b0], R52 ;  /* 0x0017b03401007387 */ /* 0x000fe80000100a00 */
[----:B------:R-:W-:Y:S01]  /*4e990*/  STL.64 [R1+0x17b8], R54 ;  /* 0x0017b83601007387 */ /* 0x000fe20000100a00 */
[C---:B-1----:R-:W-:Y:S03]  /*4e9a0*/  HMMA.1688.F32.TF32 R48, R28.reuse, R204, R68 ;  /* 0x000000cc1c30723c */ /* 0x042fe60000081044 */
[----:B------:R-:W-:Y:S04]  /*4e9b0*/  STL.64 [R1+0x1790], R36 ;  /* 0x0017902401007387 */ /* 0x000fe80000100a00 */
[----:B------:R1:W-:Y:S02]  /*4e9c0*/  STL.64 [R1+0x1798], R38 ;  /* 0x0017982601007387 */ /* 0x0003e40000100a00 */
[C---:B-1----:R-:W-:Y:S10]  /*4e9d0*/  HMMA.1688.F32.TF32 R36, R28.reuse, R212, R76 ;  /* 0x000000d41c24723c */ /* 0x042ff4000008104c */
        /* <DEDUP_REMOVED lines=29> */
[C---:B--2---:R-:W-:Y:S08]  /*4ebb0*/  HMMA.1688.F32.TF32 R36, R32.reuse, R84, R148 ;  /* 0x000000542024723c */ /* 0x044ff00000081094 */
[C---:B------:R-:W-:Y:S03]  /*4ebc0*/  HMMA.1688.F32.TF32 R48, R32.reuse, R116, R144 ;  /* 0x000000742030723c */ /* 0x040fe60000081090 */
[----:B------:R-:W-:Y:S04]  /*4ebd0*/  STL.64 [R1+0x18b0], R40 ;  /* 0x0018b02801007387 */ /* 0x000fe80000100a00 */
[----:B------:R2:W-:Y:S04]  /*4ebe0*/  STL.64 [R1+0x18b8], R42 ;  /* 0x0018b82a01007387 */ /* 0x0005e80000100a00 */
[----:B------:R-:W-:Y:S04]  /*4ebf0*/  STL.64 [R1+0x18a0], R36 ;  /* 0x0018a02401007387 */ /* 0x000fe80000100a00 */
[----:B------:R3:W-:Y:S01]  /*4ec00*/  STL.64 [R1+0x18a8], R38 ;  /* 0x0018a82601007387 */ /* 0x0007e20000100a00 */
[C---:B--2---:R-:W-:Y:S08]  /*4ec10*/  HMMA.1688.F32.TF32 R40, R32.reuse, R112, R140 ;  /* 0x000000702028723c */ /* 0x044ff0000008108c */
[C---:B---3--:R-:W-:Y:S01]  /*4ec20*/  HMMA.1688.F32.TF32 R36, R32.reuse, R108, R136 ;  /* 0x0000006c2024723c */ /* 0x048fe20000081088 */
[----:B------:R-:W-:Y:S04]  /*4ec30*/  STL.64 [R1+0x1890], R48 ;  /* 0x0018903001007387 */ /* 0x000fe80000100a00 */
[----:B------:R-:W-:Y:S04]  /*4ec40*/  STL.64 [R1+0x1898], R50 ;  /* 0x0018983201007387 */ /* 0x000fe80000100a00 */
[----:B------:R-:W-:Y:S04]  /*4ec50*/  STL.64 [R1+0x44a0], R110 ;  /* 0x0044a06e01007387 */ /* 0x000fe80000100a00 */
[----:B------:R-:W-:Y:S04]  /*4ec60*/  STL.64 [R1+0x1880], R40 ;  /* 0x0018802801007387 */ /* 0x000fe80000100a00 */
[----:B------:R2:W-:Y:S04]  /*4ec70*/  STL.64 [R1+0x1888], R42 ;  /* 0x0018882a01007387 */ /* 0x0005e80000100a00 */
[----:B------:R-:W-:Y:S04]  /*4ec80*/  STL.64 [R1+0x4498], R108 ;  /* 0x0044986c01007387 */ /* 0x000fe80000100a00 */
[----:B------:R-:W-:Y:S01]  /*4ec90*/  STL.64 [R1+0x1870], R36 ;  /* 0x0018702401007387 */ /* 0x000fe20000100a00 */
[C---:B--2---:R-:W-:Y:S03]  /*4eca0*/  HMMA.1688.F32.TF32 R40, R32.reuse, R24, R132 ;  /* 0x000000182028723c */ /* 0x044fe60000081084 */
[----:B------:R2:W-:Y:S05]  /*4ecb0*/  STL.64 [R1+0x1878], R38 ;  /* 0x0018782601007387 */ /* 0x0005ea0000100a00 */
[C---:B--2---:R-:W-:Y:S11]  /*4ecc0*/  HMMA.1688.F32.TF32 R36, R32.reuse, R20, R236 ;  /* 0x000000142024723c */ /* 0x044ff600000810ec */
[----:B------:R-:W-:Y:S01]  /*4ecd0*/  STL.64 [R1+0x1860], R40 ;  /* 0x0018602801007387 */ /* 0x000fe20000100a00 */
[C---:B------:R-:W-:Y:S03]  /*4ece0*/  HMMA.1688.F32.TF32 R48, R32.reuse, R16, R240 ;  /* 0x000000102030723c */ /* 0x040fe600000810f0 */
[----:B------:R2:W-:Y:S04]  /*4ecf0*/  STL.64 [R1+0x1868], R42 ;  /* 0x0018682a01007387 */ /* 0x0005e80000100a00 */
[----:B------:R-:W-:Y:S01]  /*4ed00*/  STL.64 [R1+0x1850], R36 ;  /* 0x0018502401007387 */ /* 0x000fe20000100a00 */
[C---:B--2---:R-:W-:Y:S03]  /*4ed10*/  HMMA.1688.F32.TF32 R40, R32.reuse, R12, R244 ;  /* 0x0000000c2028723c */ /* 0x044fe600000810f4 */
[----:B------:R2:W-:Y:S05]  /*4ed20*/  STL.64 [R1+0x1858], R38 ;  /* 0x0018582601007387 */ /* 0x0005ea0000100a00 */
[C---:B--2---:R-:W-:Y:S03]  /*4ed30*/  HMMA.1688.F32.TF32 R36, R32.reuse, R8, R248 ;  /* 0x000000082024723c */ /* 0x044fe600000810f8 */
[----:B------:R-:W-:Y:S04]  /*4ed40*/  STL.64 [R1+0x1840], R48 ;  /* 0x0018403001007387 */ /* 0x000fe80000100a00 */
[----:B------:R-:W-:Y:S04]  /*4ed50*/  STL.64 [R1+0x1848], R50 ;  /* 0x0018483201007387 */ /* 0x000fe80000100a00 */
[----:B------:R-:W1:Y:S04]  /*4ed60*/  LDL.LU R236, [R1+0x1040] ;  /* 0x0010400001ec7983 */ /* 0x000e680000300800 */
[----:B------:R2:W-:Y:S04]  /*4ed70*/  STL.64 [R1+0x1830], R40 ;  /* 0x0018302801007387 */ /* 0x0005e80000100a00 */
[----:B------:R3:W-:Y:S04]  /*4ed80*/  STL.64 [R1+0x1838], R42 ;  /* 0x0018382a01007387 */ /* 0x0007e80000100a00 */
[----:B------:R4:W-:Y:S04]  /*4ed90*/  STL.64 [R1+0x1820], R36 ;  /* 0x0018202401007387 */ /* 0x0009e80000100a00 */
[----:B------:R2:W-:Y:S04]  /*4eda0*/  STL.64 [R1+0x1828], R38 ;  /* 0x0018282601007387 */ /* 0x0005e80000100a00 */
[----:B------:R-:W1:Y:S04]  /*4edb0*/  LDL.LU R237, [R1+0x1044] ;  /* 0x0010440001ed7983 */ /* 0x000e680000300800 */
[----:B------:R-:W1:Y:S04]  /*4edc0*/  LDL.LU R238, [R1+0x1048] ;  /* 0x0010480001ee7983 */ /* 0x000e680000300800 */
[----:B------:R-:W1:Y:S04]  /*4edd0*/  LDL.LU R239, [R1+0x104c] ;  /* 0x00104c0001ef7983 */ /* 0x000e680000300800 */
        /* <DEDUP_REMOVED lines=44> */
[----:B--2---:R-:W2:Y:S04]  /*4f0a0*/  LDL.LU R40, [R1+0x1260] ;  /* 0x0012600001287983 */ /* 0x004ea80000300800 */
[----:B------:R-:W2:Y:S04]  /*4f0b0*/  LDL.LU R41, [R1+0x1264] ;  /* 0x0012640001297983 */ /* 0x000ea80000300800 */
[----:B---3--:R-:W2:Y:S04]  /*4f0c0*/  LDL.LU R42, [R1+0x1268] ;  /* 0x00126800012a7983 */ /* 0x008ea80000300800 */
[----:B------:R-:W2:Y:S04]  /*4f0d0*/  LDL.LU R43, [R1+0x126c] ;  /* 0x00126c00012b7983 */ /* 0x000ea80000300800 */
[----:B----4-:R-:W3:Y:S04]  /*4f0e0*/  LDL.LU R36, [R1+0x1290] ;  /* 0x0012900001247983 */ /* 0x010ee80000300800 */
[----:B------:R-:W3:Y:S04]  /*4f0f0*/  LDL.LU R37, [R1+0x1294] ;  /* 0x0012940001257983 */ /* 0x000ee80000300800 */
[----:B------:R-:W3:Y:S04]  /*4f100*/  LDL.LU R38, [R1+0x1298] ;  /* 0x0012980001267983 */ /* 0x000ee80000300800 */
[----:B------:R-:W3:Y:S04]  /*4f110*/  LDL.LU R39, [R1+0x129c] ;  /* 0x00129c0001277983 */ /* 0x000ee80000300800 */
        /* <DEDUP_REMOVED lines=47> */
[C---:B------:R-:W-:Y:S08]  /*4f410*/  HMMA.1688.F32.TF32 R52, R32.reuse, R128, R52 ;  /* 0x000000802034723c */ /* 0x040ff00000081034 */
[C---:B------:R-:W-:Y:S03]  /*4f420*/  HMMA.1688.F32.TF32 R56, R32.reuse, R124, R56 ;  /* 0x0000007c2038723c */ /* 0x040fe60000081038 */
[----:B------:R-:W-:Y:S04]  /*4f430*/  STL.64 [R1+0x1810], R60 ;  /* 0x0018103c01007387 */ /* 0x000fe80000100a00 */
[----:B------:R-:W-:Y:S04]  /*4f440*/  STL.64 [R1+0x1818], R62 ;  /* 0x0018183e01007387 */ /* 0x000fe80000100a00 */
        /* <DEDUP_REMOVED lines=51> */
[----:B---3--:R-:W-:Y:S03]  /*4f780*/  HMMA.1688.F32.TF32 R40, R32, R232, R132 ;  /* 0x000000e82028723c */ /* 0x008fe60000081084 */
        /* <DEDUP_REMOVED lines=12> */
[C---:B--2---:R-:W-:Y:S01]  /*4f850*/  HMMA.1688.F32.TF32 R36, R28.reuse, R84, R244 ;  /* 0x000000541c24723c */ /* 0x044fe200000810f4 */
[----:B------:R-:W-:Y:S10]  /*4f860*/  STL.64 [R1+0x4490], R86 ;  /* 0x0044905601007387 */ /* 0x000ff40000100a00 */
[----:B------:R-:W-:Y:S04]  /*4f870*/  STL.64 [R1+0x1720], R40 ;  /* 0x0017202801007387 */ /* 0x000fe80000100a00 */
[----:B------:R-:W-:Y:S04]  /*4f880*/  STL.64 [R1+0x1728], R42 ;  /* 0x0017282a01007387 */ /* 0x000fe80000100a00 */
[----:B------:R-:W-:Y:S04]  /*4f890*/  STL.64 [R1+0x4488], R84 ;  /* 0x0044885401007387 */ /* 0x000fe80000100a00 */
[----:B------:R-:W-:Y:S04]  /*4f8a0*/  STL.64 [R1+0x1710], R36 ;  /* 0x0017102401007387 */ /* 0x000fe80000100a00 */
[----:B------:R2:W-:Y:S04]  /*4f8b0*/  STL.64 [R1+0x1718], R38 ;  /* 0x0017182601007387 */ /* 0x0005e80000100a00 */
[----:B------:R-:W3:Y:S01]  /*4f8c0*/  LDL.LU R244, [R1+0xb50] ;  /* 0x000b500001f47983 */ /* 0x000ee20000300800 */
[----:B--2---:R-:W-:-:S15]  /*4f8d0*/  HMMA.1688.F32.TF32 R36, R28, R116, R248 ;  /* 0x000000741c24723c */ /* 0x004fde00000810f8 */
[----:B------:R-:W-:-:S04]  /*4f8e0*/  NOP ;  /* 0x0000000000007918 */ /* 0x000fc80000000000 */
        /* <DEDUP_REMOVED lines=113> */
[----:B------:R-:W-:Y:S04]  /*50000*/  STL.64 [R1+0x4480], R118 ;  /* 0x0044807601007387 */ /* 0x000fe80000100a00 */
[----:B------:R3:W-:Y:S04]  /*50010*/  STL.64 [R1+0x4478], R116 ;  /* 0x0044787401007387 */ /* 0x0007e80000100a00 */
[----:B---3--:R-:W3:Y:S04]  /*50020*/  LDL.LU R116, [R1+0xff0] ;  /* 0x000ff00001747983 */ /* 0x008ee80000300800 */
[----:B------:R-:W3:Y:S04]  /*50030*/  LDL.LU R117, [R1+0xff4] ;  /* 0x000ff40001757983 */ /* 0x000ee80000300800 */
[----:B------:R-:W3:Y:S04]  /*50040*/  LDL.LU R118, [R1+0xff8] ;  /* 0x000ff80001767983 */ /* 0x000ee80000300800 */
[----:B------:R-:W3:Y:S01]  /*50050*/  LDL.LU R119, [R1+0xffc] ;  /* 0x000ffc0001777983 */ /* 0x000ee20000300800 */
[----:B------:R-:W-:-:S15]  /*50060*/  HMMA.1688.F32.TF32 R108, R28, R112, R108 ;  /* 0x000000701c6c723c */ /* 0x000fde000008106c */
[----:B------:R-:W-:-:S04]  /*50070*/  NOP ;  /* 0x0000000000007918 */ /* 0x000fc80000000000 */
[----:B------:R-:W-:Y:S04]  /*50080*/  STL.64 [R1+0x16e0], R108 ;  /* 0x0016e06c01007387 */ /* 0x000fe80000100a00 */
[----:B------:R4:W-:Y:S04]  /*50090*/  STL.64 [R1+0x16e8], R110 ;  /* 0x0016e86e01007387 */ /* 0x0009e80000100a00 */
[----:B----4-:R-:W4:Y:S04]  /*500a0*/  LDL.LU.64 R110, [R1+0x44a0] ;  /* 0x0044a000016e7983 */ /* 0x010f280000300a00 */
[----:B------:R-:W3:Y:S01]  /*500b0*/  LDL.LU.64 R108, [R1+0x4498] ;  /* 0x00449800016c7983 */ /* 0x000ee20000300a00 */
[C---:B------:R-:W-:Y:S08]  /*500c0*/  HMMA.1688.F32.TF32 R56, R28.reuse, R8, R56 ;  /* 0x000000081c38723c */ /* 0x040ff00000081038 */
[----:B---3--:R-:W-:-:S15]  /*500d0*/  HMMA.1688.F32.TF32 R116, R28, R108, R116 ;  /* 0x0000006c1c74723c */ /* 0x008fde0000081074 */
[----:B------:R-:W-:-:S04]  /*500e0*/  NOP ;  /* 0x0000000000007918 */ /* 0x000fc80000000000 */
[----:B------:R-:W-:Y:S04]  /*500f0*/  STL.64 [R1+0x16d0], R116 ;  /* 0x0016d07401007387 */ /* 0x000fe80000100a00 */
[----:B------:R3:W-:Y:S02]  /*50100*/  STL.64 [R1+0x16d8], R118 ;  /* 0x0016d87601007387 */ /* 0x0007e40000100a00 */
[C---:B---3--:R-:W-:Y:S08]  /*50110*/  HMMA.1688.F32.TF32 R116, R28.reuse, R24, R84 ;  /* 0x000000181c74723c */ /* 0x048ff00000081054 */
[C---:B------:R-:W-:Y:S08]  /*50120*/  HMMA.1688.F32.TF32 R84, R28.reuse, R20, R64 ;  /* 0x000000141c54723c */ /* 0x040ff00000081040 */
[C---:B------:R-:W-:Y:S08]  /*50130*/  HMMA.1688.F32.TF32 R64, R28.reuse, R16, R60 ;  /* 0x000000101c40723c */ /* 0x040ff0000008103c */
[C---:B------:R-:W-:Y:S08]  /*50140*/  HMMA.1688.F32.TF32 R60, R28.reuse, R12, R48 ;  /* 0x0000000c1c3c723c */ /* 0x040ff00000081030 */
[C---:B------:R-:W-:Y:S01]  /*50150*/  HMMA.1688.F32.TF32 R48, R28.reuse, R4, R52 ;  /* 0x000000041c30723c */ /* 0x040fe20000081034 */
[----:B------:R-:W-:Y:S07]  /*50160*/  STL.64 [R1+0x16c0], R116 ;  /* 0x0016c07401007387 */ /* 0x000fee0000100a00 */
[C---:B--2---:R-:W-:Y:S01]  /*50170*/  HMMA.1688.F32.TF32 R52, R28.reuse, R120, R36 ;  /* 0x000000781c34723c */ /* 0x044fe20000081024 */
        /* <DEDUP_REMOVED lines=15> */
[C---:B--2---:R-:W-:Y:S03]  /*50270*/  HMMA.1688.F32.TF32 R48, R28.reuse, R128, R68 ;  /* 0x000000801c30723c */ /* 0x044fe60000081044 */
[----:B------:R-:W-:Y:S04]  /*50280*/  STL.64 [R1+0x1620], R36 ;  /* 0x0016202401007387 */ /* 0x000fe80000100a00 */
[----:B------:R2:W-:Y:S02]  /*50290*/  STL.64 [R1+0x1628], R38 ;  /* 0x0016282601007387 */ /* 0x0005e40000100a00 */
[C---:B--2---:R-:W-:Y:S10]  /*502a0*/  HMMA.1688.F32.TF32 R36, R28.reuse, R172, R76 ;  /* 0x000000ac1c24723c */ /* 0x044ff4000008104c */
        /* <DEDUP_REMOVED lines=44> */
[----:B--2---:R-:W-:Y:S08]  /*50570*/  HMMA.1688.F32.TF32 R36, R28, R232, R244 ;  /* 0x000000e81c24723c */ /* 0x004ff000000810f4 */
[C---:B-1----:R-:W-:Y:S01]  /*50580*/  HMMA.1688.F32.TF32 R28, R32.reuse, R104, R248 ;  /* 0x00000068201c723c */ /* 0x042fe200000810f8 */
[----:B------:R-:W-:Y:S04]  /*50590*/  STL.64 [R1+0x12f0], R48 ;  /* 0x0012f03001007387 */ /* 0x000fe80000100a00 */
[----:B------:R-:W-:Y:S04]  /*505a0*/  STL.64 [R1+0x12f8], R50 ;  /* 0x0012f83201007387 */ /* 0x000fe80000100a00 */
[----:B------:R1:W-:Y:S04]  /*505b0*/  STL.64 [R1+0x12e0], R40 ;  /* 0x0012e02801007387 */ /* 0x0003e80000100a00 */
[----:B------:R2:W-:Y:S04]  /*505c0*/  STL.64 [R1+0x12e8], R42 ;  /* 0x0012e82a01007387 */ /* 0x0005e80000100a00 */
[----:B------:R-:W3:Y:S04]  /*505d0*/  LDL.LU R248, [R1+0x430] ;  /* 0x0004300001f87983 */ /* 0x000ee80000300800 */
[----:B------:R1:W-:Y:S04]  /*505e0*/  STL.64 [R1+0x12c0], R36 ;  /* 0x0012c02401007387 */ /* 0x0003e80000100a00 */
[----:B------:R1:W-:Y:S04]  /*505f0*/  STL.64 [R1+0x12c8], R38 ;  /* 0x0012c82601007387 */ /* 0x0003e80000100a00 */
[----:B------:R-:W-:Y:S04]  /*50600*/  STL.64 [R1+0xf20], R28 ;  /* 0x000f201c01007387 */ /* 0x000fe80000100a00 */
[----:B------:R-:W-:Y:S04]  /*50610*/  STL.64 [R1+0xf28], R30 ;  /* 0x000f281e01007387 */ /* 0x000fe80000100a00 */
        /* <DEDUP_REMOVED lines=111> */
[----:B------:R-:W-:Y:S04]  /*50d10*/  LDS R28, [R45+UR13+0x24100] ;  /* 0x0241000d2d1c7984 */ /* 0x000fe80008000800 */
[----:B------:R-:W-:Y:S04]  /*50d20*/  LDS R30, [R45+UR13+0x25100] ;  /* 0x0251000d2d1e7984 */ /* 0x000fe80008000800 */
[----:B------:R-:W-:Y:S04]  /*50d30*/  LDS R29, [R98+UR13+0x24100] ;  /* 0x0241000d621d7984 */ /* 0x000fe80008000800 */
[----:B------:R-:W1:Y:S01]  /*50d40*/  LDS R31, [R98+UR13+0x25100] ;  /* 0x0251000d621f7984 */ /* 0x000e620008000800 */
[----:B--2---:R-:W-:-:S15]  /*50d50*/  HMMA.1688.F32.TF32 R84, R32, R80, R84 ;  /* 0x000000502054723c */ /* 0x004fde0000081054 */
[----:B------:R-:W-:-:S04]  /*50d60*/  NOP ;  /* 0x0000000000007918 */ /* 0x000fc80000000000 */
[----:B------:R-:W-:Y:S04]  /*50d70*/  STL.64 [R1+0x11d0], R84 ;  /* 0x0011d05401007387 */ /* 0x000fe80000100a00 */
[----:B------:R2:W-:Y:S04]  /*50d80*/  STL.64 [R1+0x11d8], R86 ;  /* 0x0011d85601007387 */ /* 0x0005e80000100a00 */
[----:B--2---:R-:W2:Y:S04]  /*50d90*/  LDL.LU.64 R86, [R1+0x4490] ;  /* 0x0044900001567983 */ /* 0x004ea80000300a00 */
[----:B------:R-:W2:Y:S02]  /*50da0*/  LDL.LU.64 R84, [R1+0x4488] ;  /* 0x0044880001547983 */ /* 0x000ea40000300a00 */
[----:B--2---:R-:W-:-:S15]  /*50db0*/  HMMA.1688.F32.TF32 R116, R32, R84, R116 ;  /* 0x000000542074723c */ /* 0x004fde0000081074 */
[----:B------:R-:W-:-:S04]  /*50dc0*/  NOP ;  /* 0x0000000000007918 */ /* 0x000fc80000000000 */
[----:B------:R-:W-:Y:S04]  /*50dd0*/  STL.64 [R1+0x1290], R116 ;  /* 0x0012907401007387 */ /* 0x000fe80000100a00 */
[----:B------:R2:W-:Y:S04]  /*50de0*/  STL.64 [R1+0x1298], R118 ;  /* 0x0012987601007387 */ /* 0x0005e80000100a00 */
[----:B--2---:R-:W2:Y:S04]  /*50df0*/  LDL.LU.64 R118, [R1+0x4480] ;  /* 0x0044800001767983 */ /* 0x004ea80000300a00 */
[----:B------:R-:W2:Y:S01]  /*50e00*/  LDL.LU.64 R116, [R1+0x4478] ;  /* 0x0044780001747983 */ /* 0x000ea20000300a00 */
[C---:B------:R-:W-:Y:S08]  /*50e10*/  HMMA.1688.F32.TF32 R64, R32.reuse, R112, R64 ;  /* 0x000000702040723c */ /* 0x040ff00000081040 */
[C---:B------:R-:W-:Y:S08]  /*50e20*/  HMMA.1688.F32.TF32 R60, R32.reuse, R108, R60 ;  /* 0x0000006c203c723c */ /* 0x040ff0000008103c */
[C---:B------:R-:W-:Y:S08]  /*50e30*/  HMMA.1688.F32.TF32 R48, R32.reuse, R24, R48 ;  /* 0x000000182030723c */ /* 0x040ff00000081030 */
[C---:B---3--:R-:W-:Y:S08]  /*50e40*/  HMMA.1688.F32.TF32 R56, R32.reuse, R20, R56 ;  /* 0x000000142038723c */ /* 0x048ff00000081038 */
[C---:B------:R-:W-:Y:S08]  /*50e50*/  HMMA.1688.F32.TF32 R52, R32.reuse, R16, R52 ;  /* 0x000000102034723c */ /* 0x040ff00000081034 */
[----:B--2---:R-:W-:-:S15]  /*50e60*/  HMMA.1688.F32.TF32 R36, R32, R116, R36 ;  /* 0x000000742024723c */ /* 0x004fde0000081024 */
[----:B------:R-:W-:-:S04]  /*50e70*/  NOP ;  /* 0x0000000000007918 */ /* 0x000fc80000000000 */
[----:B------:R2:W-:Y:S04]  /*50e80*/  STL.64 [R1+0x1280], R36 ;  /* 0x0012802401007387 */ /* 0x0005e80000100a00 */
[----:B------:R-:W-:Y:S04]  /*50e90*/  STL.64 [R1+0x1288], R38 ;  /* 0x0012882601007387 */ /* 0x000fe80000100a00 */
[----:B--2---:R-:W2:Y:S04]  /*50ea0*/  LDL.LU.64 R36, [R1+0x4470] ;  /* 0x0044700001247983 */ /* 0x004ea80000300a00 */
[----:B------:R-:W-:Y:S04]  /*50eb0*/  STL.64 [R1+0x1270], R64 ;  /* 0x0012704001007387 */ /* 0x000fe80000100a00 */
[----:B------:R-:W-:Y:S04]  /*50ec0*/  STL.64 [R1+0x1278], R66 ;  /* 0x0012784201007387 */ /* 0x000fe80000100a00 */
[----:B------:R-:W-:Y:S04]  /*50ed0*/  STL.64 [R1+0x1260], R60 ;  /* 0x0012603c01007387 */ /* 0x000fe80000100a00 */
[----:B------:R-:W-:Y:S04]  /*50ee0*/  STL.64 [R1+0x1268], R62 ;  /* 0x0012683e01007387 */ /* 0x000fe80000100a00 */
[----:B------:R-:W-:Y:S04]  /*50ef0*/  STL.64 [R1+0x1250], R48 ;  /* 0x0012503001007387 */ /* 0x000fe80000100a00 */
[----:B------:R3:W-:Y:S02]  /*50f00*/  STL.64 [R1+0x1258], R50 ;  /* 0x0012583201007387 */ /* 0x0007e40000100a00 */
[C---:B---3--:R-:W-:Y:S08]  /*50f10*/  HMMA.1688.F32.TF32 R48, R32.reuse, R12, R40 ;  /* 0x0000000c2030723c */ /* 0x048ff00000081028 */
[C---:B------:R-:W-:Y:S01]  /*50f20*/  HMMA.1688.F32.TF32 R40, R32.reuse, R8, R68 ;  /* 0x000000082028723c */ /* 0x040fe20000081044 */
[----:B------:R-:W-:Y:S04]  /*50f30*/  STL.64 [R1+0x1230], R56 ;  /* 0x0012303801007387 */ /* 0x000fe80000100a00 */
[----:B------:R-:W-:Y:S04]  /*50f40*/  STL.64 [R1+0x1238], R58 ;  /* 0x0012383a01007387 */ /* 0x000fe80000100a00 */
[----:B------:R-:W-:Y:S04]  /*50f50*/  STL.64 [R1+0x1220], R52 ;  /* 0x0012203401007387 */ /* 0x000fe80000100a00 */
[----:B------:R3:W-:Y:S04]  /*50f60*/  STL.64 [R1+0x1228], R54 ;  /* 0x0012283601007387 */ /* 0x0007e80000100a00 */
[----:B------:R-:W-:Y:S04]  /*50f70*/  STL.64 [R1+0x1210], R48 ;  /* 0x0012103001007387 */ /* 0x000fe80000100a00 */
[----:B------:R1:W-:Y:S01]  /*50f80*/  STL.64 [R1+0x1218], R50 ;  /* 0x0012183201007387 */ /* 0x0003e20000100a00 */
[C---:B---3--:R-:W-:Y:S03]  /*50f90*/  HMMA.1688.F32.TF32 R52, R32.reuse, R4, R72 ;  /* 0x000000042034723c */ /* 0x048fe60000081048 */
[----:B------:R-:W-:Y:S04]  /*50fa0*/  STL.64 [R1+0x1200], R40 ;  /* 0x0012002801007387 */ /* 0x000fe80000100a00 */
[----:B------:R3:W-:Y:S01]  /*50fb0*/  STL.64 [R1+0x1208], R42 ;  /* 0x0012082a01007387 */ /* 0x0007e20000100a00 */
[C---:B-1----:R-:W-:Y:S08]  /*50fc0*/  HMMA.1688.F32.TF32 R48, R32.reuse, R120, R76 ;  /* 0x000000782030723c */ /* 0x042ff0000008104c */
[C---:B---3--:R-:W-:Y:S03]  /*50fd0*/  HMMA.1688.F32.TF32 R40, R32.reuse, R124, R88 ;  /* 0x0000007c2028723c */ /* 0x048fe60000081058 */
        /* <DEDUP_REMOVED lines=44> */
[----:B-1----:R-:W-:Y:S03]  /*512a0*/  HMMA.1688.F32.TF32 R40, R32, R220, R248 ;  /* 0x000000dc2028723c */ /* 0x002fe600000810f8 */
        /* <DEDUP_REMOVED lines=9> */
[----:B------:R-:W3:Y:S01]  /*51340*/  LDL.LU R95, [R1+0xcc] ;  /* 0x0000cc00015f7983 */ /* 0x000ee20000300800 */
[----:B--2---:R-:W-:-:S03]  /*51350*/  IMAD.MOV.U32 R90, RZ, RZ, R36 ;  /* 0x000000ffff5a7224 */ /* 0x004fc600078e0024 */
[----:B------:R-:W2:Y:S01]  /*51360*/  LDL.LU R88, [R1+0xd0] ;  /* 0x0000d00001587983 */ /* 0x000ea20000300800 */
[----:B------:R-:W-:-:S03]  /*51370*/  IMAD.MOV.U32 R91, RZ, RZ, R37 ;  /* 0x000000ffff5b7224 */ /* 0x000fc600078e0025 */
[----:B------:R-:W2:Y:S04]  /*51380*/  LDL.LU R89, [R1+0xd4] ;  /* 0x0000d40001597983 */ /* 0x000ea80000300800 */
[----:B------:R-:W2:Y:S04]  /*51390*/  LDL.LU R36, [R1+0x446c] ;  /* 0x00446c0001247983 */ /* 0x000ea80000300800 */
[----:B------:R-:W3:Y:S04]  /*513a0*/  LDL.LU R37, [R1+0x4468] ;  /* 0x0044680001257983 */ /* 0x000ee80000300800 */
        /* <DEDUP_REMOVED lines=8> */
[----:B------:R-:W2:Y:S04]  /*51430*/  LDL.LU R37, [R1+0x4464] ;  /* 0x0044640001257983 */ /* 0x000ea80000300800 */
[----:B------:R-:W3:Y:S04]  /*51440*/  LDL.LU R36, [R1+0x4460] ;  /* 0x0044600001247983 */ /* 0x000ee80000300800 */
[----:B------:R-:W4:Y:S04]  /*51450*/  LDL.LU R248, [R1+0x300] ;  /* 0x0003000001f87983 */ /* 0x000f280000300800 */
[----:B------:R-:W4:Y:S04]  /*51460*/  LDL.LU R249, [R1+0x304] ;  /* 0x0003040001f97983 */ /* 0x000f280000300800 */
[----:B------:R-:W4:Y:S04]  /*51470*/  LDL.LU R250, [R1+0x308] ;  /* 0x0003080001fa7983 */ /* 0x000f280000300800 */
[----:B------:R-:W4:Y:S01]  /*51480*/  LDL.LU R251, [R1+0x30c] ;  /* 0x00030c0001fb7983 */ /* 0x000f220000300800 */
[----:B--2---:R-:W-:-:S03]  /*51490*/  IMAD.MOV.U32 R244, RZ, RZ, R37 ;  /* 0x000000fffff47224 */ /* 0x004fc600078e0025 */
[----:B------:R-:W2:Y:S01]  /*514a0*/  LDL.LU R37, [R1+0x445c] ;  /* 0x00445c0001257983 */ /* 0x000ea20000300800 */
[----:B---3--:R-:W-:-:S03]  /*514b0*/  IMAD.MOV.U32 R245, RZ, RZ, R36 ;  /* 0x000000fffff57224 */ /* 0x008fc600078e0024 */
        /* <DEDUP_REMOVED lines=51> */
[----:B-1----:R-:W4:Y:S04]  /*517f0*/  LDL.LU R40, [R1+0x3f0] ;  /* 0x0003f00001287983 */ /* 0x002f280000300800 */
[----:B------:R-:W4:Y:S01]  /*51800*/  LDL.LU R41, [R1+0x3f4] ;  /* 0x0003f40001297983 */ /* 0x000f220000300800 */
[----:B--2---:R-:W-:-:S03]  /*51810*/  IMAD.MOV.U32 R42, RZ, RZ, R37 ;  /* 0x000000ffff2a7224 */ /* 0x004fc600078e0025 */
[----:B------:R-:W2:Y:S01]  /*51820*/  LDL.LU R37, [R1+0x4424] ;  /* 0x0044240001257983 */ /* 0x000ea20000300800 */
[----:B---3--:R-:W-:-:S03]  /*51830*/  IMAD.MOV.U32 R43, RZ, RZ, R36 ;  /* 0x000000ffff2b7224 */ /* 0x008fc600078e0024 */
        /* <DEDUP_REMOVED lines=35> */
[C---:B----4-:R-:W-:Y:S03]  /*51a70*/  HMMA.1688.F32.TF32 R40, R28.reuse, R84, R40 ;  /* 0x000000541c28723c */ /* 0x050fe60000081028 */
[----:B------:R-:W4:Y:S04]  /*51a80*/  LDL.LU R100, [R1+0xb0] ;  /* 0x0000b00001647983 */ /* 0x000f280000300800 */
[----:B------:R-:W4:Y:S04]  /*51a90*/  LDL.LU R101, [R1+0xb4] ;  /* 0x0000b40001657983 */ /* 0x000f280000300800 */
[----:B------:R-:W4:Y:S04]  /*51aa0*/  LDL.LU R102, [R1+0xb8] ;  /* 0x0000b80001667983 */ /* 0x000f280000300800 */
[----:B------:R-:W4:Y:S01]  /*51ab0*/  LDL.LU R103, [R1+0xbc] ;  /* 0x0000bc0001677983 */ /* 0x000f220000300800 */
        /* <DEDUP_REMOVED lines=10> */
[----:B------:R-:W-:Y:S08]  /*51b60*/  HMMA.1688.F32.TF32 R248, R28, R176, R248 ;  /* 0x000000b01cf8723c */ /* 0x000ff000000810f8 */
[C---:B---3--:R-:W-:Y:S08]  /*51b70*/  HMMA.1688.F32.TF32 R48, R32.reuse, R228, R48 ;  /* 0x000000e42030723c */ /* 0x048ff00000081030 */
[C---:B--2---:R-:W-:Y:S08]  /*51b80*/  HMMA.1688.F32.TF32 R60, R32.reuse, R224, R60 ;  /* 0x000000e0203c723c */ /* 0x044ff0000008103c */
[----:B------:R-:W-:Y:S08]  /*51b90*/  HMMA.1688.F32.TF32 R32, R32, R232, R56 ;  /* 0x000000e82020723c */ /* 0x000ff00000081038 */
[C---:B------:R-:W-:Y:S03]  /*51ba0*/  HMMA.1688.F32.TF32 R36, R28.reuse, R104, R36 ;  /* 0x000000681c24723c */ /* 0x040fe60000081024 */
[----:B------:R1:W-:Y:S04]  /*51bb0*/  STL.64 [R1+0xf50], R60 ;  /* 0x000f503c01007387 */ /* 0x0003e80000100a00 */
[----:B------:R-:W-:Y:S04]  /*51bc0*/  STL.64 [R1+0xf58], R62 ;  /* 0x000f583e01007387 */ /* 0x000fe80000100a00 */
[----:B-1----:R-:W2:Y:S01]  /*51bd0*/  LDL.LU.64 R60, [R1+0x4418] ;  /* 0x00441800013c7983 */ /* 0x002ea20000300a00 */
[C---:B------:R-:W-:Y:S03]  /*51be0*/  HMMA.1688.F32.TF32 R52, R28.reuse, R80, R52 ;  /* 0x000000501c34723c */ /* 0x040fe60000081034 */
[----:B------:R1:W-:Y:S04]  /*51bf0*/  STL.64 [R1+0xef0], R48 ;  /* 0x000ef03001007387 */ /* 0x0003e80000100a00 */
[----:B------:R-:W-:Y:S04]  /*51c00*/  STL.64 [R1+0xef8], R50 ;  /* 0x000ef83201007387 */ /* 0x000fe80000100a00 */
[----:B-1----:R-:W3:Y:S01]  /*51c10*/  LDL.LU.64 R48, [R1+0x4410] ;  /* 0x0044100001307983 */ /* 0x002ee20000300a00 */
[C---:B------:R-:W-:Y:S03]  /*51c20*/  HMMA.1688.F32.TF32 R68, R28.reuse, R116, R68 ;  /* 0x000000741c44723c */ /* 0x040fe60000081044 */
[----:B------:R-:W2:Y:S04]  /*51c30*/  LDL.LU.64 R56, [R1+0x4408] ;  /* 0x0044080001387983 */ /* 0x000ea80000300a00 */
[----:B------:R1:W-:Y:S04]  /*51c40*/  STL.64 [R1+0xee0], R32 ;  /* 0x000ee02001007387 */ /* 0x0003e80000100a00 */
[----:B------:R1:W-:Y:S04]  /*51c50*/  STL.64 [R1+0xee8], R34 ;  /* 0x000ee82201007387 */ /* 0x0003e80000100a00 */
[----:B-1----:R-:W2:Y:S04]  /*51c60*/  LDL.LU R32, [R1+0x2f0] ;  /* 0x0002f00001207983 */ /* 0x002ea80000300800 */
[----:B------:R-:W2:Y:S04]  /*51c70*/  LDL.LU R33, [R1+0x2f4] ;  /* 0x0002f40001217983 */ /* 0x000ea80000300800 */
[----:B------:R-:W2:Y:S04]  /*51c80*/  LDL.LU R34, [R1+0x2f8] ;  /* 0x0002f80001227983 */ /* 0x000ea80000300800 */
[----:B------:R-:W2:Y:S01]  /*51c90*/  LDL.LU R35, [R1+0x2fc] ;  /* 0x0002fc0001237983 */ /* 0x000ea20000300800 */
[C---:B------:R-:W-:Y:S03]  /*51ca0*/  HMMA.1688.F32.TF32 R156, R28.reuse, R20, R156 ;  /* 0x000000141c9c723c */ /* 0x040fe6000008109c */
[----:B------:R-:W-:Y:S04]  /*51cb0*/  STL.64 [R1+0xf40], R36 ;  /* 0x000f402401007387 */ /* 0x000fe80000100a00 */
[----:B------:R-:W-:Y:S04]  /*51cc0*/  STL.64 [R1+0xf48], R38 ;  /* 0x000f482601007387 */ /* 0x000fe80000100a00 */
[----:B------:R1:W-:Y:S04]  /*51cd0*/  STL.64 [R1+0x10a0], R52 ;  /* 0x0010a03401007387 */ /* 0x0003e80000100a00 */
[----:B------:R-:W-:Y:S01]  /*51ce0*/  STL.64 [R1+0x10a8], R54 ;  /* 0x0010a83601007387 */ /* 0x000fe20000100a00 */
[C---:B------:R-:W-:Y:S03]  /*51cf0*/  HMMA.1688.F32.TF32 R140, R28.reuse, R4, R140 ;  /* 0x000000041c8c723c */ /* 0x040fe6000008108c */
[----:B------:R-:W-:Y:S04]  /*51d00*/  LDS R36, [R45+UR13+0x24180] ;  /* 0x0241800d2d247984 */ /* 0x000fe80008000800 */
[----:B-1----:R-:W2:Y:S04]  /*51d10*/  LDL.LU.64 R52, [R1+0x4400] ;  /* 0x0044000001347983 */ /* 0x002ea80000300a00 */
        /* <DEDUP_REMOVED lines=11> */
[----:B------:R-:W-:Y:S04]  /*51dd0*/  STL.64 [R1+0x1078], R74 ;  /* 0x0010784a01007387 */ /* 0x000fe80000100a00 */
[----:B------:R-:W2:Y:S04]  /*51de0*/  LDS R39, [R98+UR13+0x25180] ;  /* 0x0251800d62277984 */ /* 0x000ea80008000800 */
[----:B-1----:R-:W2:Y:S04]  /*51df0*/  LDL.LU.64 R72, [R1+0x43e8] ;  /* 0x0043e80001487983 */ /* 0x002ea80000300a00 */
        /* <DEDUP_REMOVED lines=51> */
[----:B------:R-:W3:Y:S01]  /*52130*/  LDL.LU.64 R248, [R1+0x4318] ;  /* 0x0043180001f87983 */ /* 0x000ee20000300a00 */
[----:B--2---:R-:W-:-:S15]  /*52140*/  HMMA.1688.F32.TF32 R32, R28, R180, R32 ;  /* 0x000000b41c20723c */ /* 0x004fde0000081020 */
[----:B------:R-:W-:-:S04]  /*52150*/  NOP ;  /* 0x0000000000007918 */ /* 0x000fc80000000000 */
[----:B------:R-:W-:Y:S04]  /*52160*/  STL.64 [R1+0xf70], R32 ;  /* 0x000f702001007387 */ /* 0x000fe80000100a00 */
[----:B------:R1:W-:Y:S02]  /*52170*/  STL.64 [R1+0xf78], R34 ;  /* 0x000f782201007387 */ /* 0x0003e40000100a00 */
[C---:B-1----:R-:W-:Y:S08]  /*52180*/  HMMA.1688.F32.TF32 R32, R28.reuse, R184, R64 ;  /* 0x000000b81c20723c */ /* 0x042ff00000081040 */
[C---:B------:R-:W-:Y:S11]  /*52190*/  HMMA.1688.F32.TF32 R64, R28.reuse, R192, R88 ;  /* 0x000000c01c40723c */ /* 0x040ff60000081058 */
[----:B------:R-:W-:Y:S04]  /*521a0*/  STL.64 [R1+0xf30], R32 ;  /* 0x000f302001007387 */ /* 0x000fe80000100a00 */
[----:B------:R1:W-:Y:S02]  /*521b0*/  STL.64 [R1+0xf38], R34 ;  /* 0x000f382201007387 */ /* 0x0003e40000100a00 */
[C---:B-1----:R-:W-:Y:S02]  /*521c0*/  HMMA.1688.F32.TF32 R32, R28.reuse, R196, R92 ;  /* 0x000000c41c20723c */ /* 0x042fe4000008105c */
[----:B------:R-:W-:Y:S04]  /*521d0*/  STL.64 [R1+0xf10], R76 ;  /* 0x000f104c01007387 */ /* 0x000fe80000100a00 */
[----:B------:R4:W-:Y:S04]  /*521e0*/  STL.64 [R1+0xf18], R78 ;  /* 0x000f184e01007387 */ /* 0x0009e80000100a00 */
[----:B------:R-:W-:Y:S04]  /*521f0*/  STL.64 [R1+0xf00], R64 ;  /* 0x000f004001007387 */ /* 0x000fe80000100a00 */
[----:B------:R-:W-:Y:S01]  /*52200*/  STL.64 [R1+0xf08], R66 ;  /* 0x000f084201007387 */ /* 0x000fe20000100a00 */
[----:B----4-:R-:W-:Y:S04]  /*52210*/  HMMA.1688.F32.TF32 R76, R28, R200, R100 ;  /* 0x000000c81c4c723c */ /* 0x010fe80000081064 */
[----:B------:R-:W-:Y:S04]  /*52220*/  STL.64 [R1+0xed0], R32 ;  /* 0x000ed02001007387 */ /* 0x000fe80000100a00 */
[----:B------:R-:W-:Y:S11]  /*52230*/  STL.64 [R1+0xed8], R34 ;  /* 0x000ed82201007387 */ /* 0x000ff60000100a00 */
[----:B------:R-:W-:Y:S04]  /*52240*/  STL.64 [R1+0xec0], R76 ;  /* 0x000ec04c01007387 */ /* 0x000fe80000100a00 */
[----:B------:R1:W-:Y:S01]  /*52250*/  STL.64 [R1+0xec8], R78 ;  /* 0x000ec84e01007387 */ /* 0x0003e20000100a00 */
[----:B---3--:R-:W-:-:S02]  /*52260*/  IMAD.MOV.U32 R100, RZ, RZ, R164 ;  /* 0x000000ffff647224 */ /* 0x008fc400078e00a4 */
[----:B------:R-:W-:Y:S02]  /*52270*/  IMAD.MOV.U32 R101, RZ, RZ, R165 ;  /* 0x000000ffff657224 */ /* 0x000fe400078e00a5 */
[----:B------:R-:W-:Y:S02]  /*52280*/  IMAD.MOV.U32 R102, RZ, RZ, R166 ;  /* 0x000000ffff667224 */ /* 0x000fe400078e00a6 */
[----:B------:R-:W-:Y:S01]  /*52290*/  IMAD.MOV.U32 R103, RZ, RZ, R167 ;  /* 0x000000ffff677224 */ /* 0x000fe200078e00a7 */
[C---:B-1----:R-:W-:Y:S08]  /*522a0*/  HMMA.1688.F32.TF32 R76, R28.reuse, R212, R240 ;  /* 0x000000d41c4c723c */ /* 0x042ff000000810f0 */
[C---:B------:R-:W-:Y:S08]  /*522b0*/  HMMA.1688.F32.TF32 R32, R28.reuse, R208, R244 ;  /* 0x000000d01c20723c */ /* 0x040ff000000810f4 */
[----:B------:R-:W-:-:S15]  /*522c0*/  HMMA.1688.F32.TF32 R64, R28, R204, R248 ;  /* 0x000000cc1c40723c */ /* 0x000fde00000810f8 */
[----:B------:R-:W-:-:S04]  /*522d0*/  NOP ;  /* 0x0000000000007918 */ /* 0x000fc80000000000 */
        /* <DEDUP_REMOVED lines=14> */
[----:B-1----:R-:W-:Y:S08]  /*523c0*/  HMMA.1688.F32.TF32 R32, R28, R232, R144 ;  /* 0x000000e81c20723c */ /* 0x002ff00000081090 */
[----:B------:R-:W-:Y:S01]  /*523d0*/  HMMA.1688.F32.TF32 R28, R36, R104, R148 ;  /* 0x00000068241c723c */ /* 0x000fe20000081094 */
[----:B------:R-:W-:Y:S04]  /*523e0*/  STL.64 [R1+0xe60], R76 ;  /* 0x000e604c01007387 */ /* 0x000fe80000100a00 */
[----:B------:R-:W-:Y:S04]  /*523f0*/  STL.64 [R1+0xe68], R78 ;  /* 0x000e684e01007387 */ /* 0x000fe80000100a00 */
[----:B------:R-:W-:Y:S04]  /*52400*/  STL.64 [R1+0xe50], R64 ;  /* 0x000e504001007387 */ /* 0x000fe80000100a00 */
[----:B------:R-:W-:Y:S04]  /*52410*/  STL.64 [R1+0xe58], R66 ;  /* 0x000e584201007387 */ /* 0x000fe80000100a00 */
[----:B------:R1:W-:Y:S04]  /*52420*/  STL.64 [R1+0xe30], R32 ;  /* 0x000e302001007387 */ /* 0x0003e80000100a00 */
[----:B------:R2:W-:Y:S04]  /*52430*/  STL.64 [R1+0xe38], R34 ;  /* 0x000e382201007387 */ /* 0x0005e80000100a00 */
[----:B------:R-:W3:Y:S04]  /*52440*/  LDL.LU R164, [R1+0x4314] ;  /* 0x0043140001a47983 */ /* 0x000ee80000300800 */
[----:B------:R4:W-:Y:S01]  /*52450*/  STL.64 [R1+0xe20], R28 ;  /* 0x000e201c01007387 */ /* 0x0009e20000100a00 */
[----:B-1----:R-:W-:-:S03]  /*52460*/  IMAD.MOV.U32 R32, RZ, RZ, R160 ;  /* 0x000000ffff207224 */ /* 0x002fc600078e00a0 */
[----:B------:R1:W-:Y:S01]  /*52470*/  STL.64 [R1+0xe28], R30 ;  /* 0x000e281e01007387 */ /* 0x0003e20000100a00 */
[----:B------:R-:W-:-:S03]  /*52480*/  IMAD.MOV.U32 R33, RZ, RZ, R161 ;  /* 0x000000ffff217224 */ /* 0x000fc600078e00a1 */
[----:B------:R-:W4:Y:S01]  /*52490*/  LDL.LU R165, [R1+0x4310] ;  /* 0x0043100001a57983 */ /* 0x000f220000300800 */
        /* <DEDUP_REMOVED lines=15> */
[----:B------:R-:W2:Y:S01]  /*52590*/  LDL.LU R159, [R1+0x42e8] ;  /* 0x0042e800019f7983 */ /* 0x000ea20000300800 */
[----:B------:R-:W-:-:S02]  /*525a0*/  IMAD.MOV.U32 R244, RZ, RZ, R152 ;  /* 0x000000fffff47224 */ /* 0x000fc400078e0098 */
[----:B------:R-:W-:Y:S01]  /*525b0*/  IMAD.MOV.U32 R245, RZ, RZ, R153 ;  /* 0x000000fffff57224 */ /* 0x000fe200078e0099 */
[----:B------:R-:W2:Y:S01]  /*525c0*/  LDL.LU R152, [R1+0x42e4] ;  /* 0x0042e40001987983 */ /* 0x000ea20000300800 */
[----:B------:R-:W-:Y:S02]  /*525d0*/  IMAD.MOV.U32 R246, RZ, RZ, R154 ;  /* 0x000000fffff67224 */ /* 0x000fe400078e009a */
[----:B------:R-:W-:Y:S01]  /*525e0*/  IMAD.MOV.U32 R247, RZ, RZ, R155 ;  /* 0x000000fffff77224 */ /* 0x000fe200078e009b */
[----:B------:R-:W2:Y:S04]  /*525f0*/  LDL.LU R153, [R1+0x42e0] ;  /* 0x0042e00001997983 */ /* 0x000ea80000300800 */
[----:B------:R-:W2:Y:S04]  /*52600*/  LDL.LU R154, [R1+0x42dc] ;  /* 0x0042dc00019a7983 */ /* 0x000ea80000300800 */
[----:B------:R-:W2:Y:S01]  /*52610*/  LDL.LU R155, [R1+0x42d8] ;  /* 0x0042d800019b7983 */ /* 0x000ea20000300800 */
[----:B---3--:R-:W-:-:S02]  /*52620*/  IMAD.MOV.U32 R239, RZ, RZ, R164 ;  /* 0x000000ffffef7224 */ /* 0x008fc400078e00a4 */
[----:B----4-:R-:W-:Y:S02]  /*52630*/  IMAD.MOV.U32 R238, RZ, RZ, R165 ;  /* 0x000000ffffee7224 */ /* 0x010fe400078e00a5 */
[----:B--2---:R-:W-:Y:S02]  /*52640*/  IMAD.MOV.U32 R237, RZ, RZ, R166 ;  /* 0x000000ffffed7224 */ /* 0x004fe400078e00a6 */
[----:B------:R-:W-:Y:S02]  /*52650*/  IMAD.MOV.U32 R236, RZ, RZ, R167 ;  /* 0x000000ffffec7224 */ /* 0x000fe400078e00a7 */
[----:B------:R-:W-:Y:S02]  /*52660*/  IMAD.MOV.U32 R135, RZ, RZ, R160 ;  /* 0x000000ffff877224 */ /* 0x000fe400078e00a0 */
[----:B------:R-:W-:Y:S02]  /*52670*/  IMAD.MOV.U32 R134, RZ, RZ, R161 ;  /* 0x000000ffff867224 */ /* 0x000fe400078e00a1 */
[----:B------:R-:W-:-:S02]  /*52680*/  IMAD.MOV.U32 R139, RZ, RZ, R156 ;  /* 0x000000ffff8b7224 */ /* 0x000fc400078e009c */
[----:B------:R-:W2:Y:S01]  /*52690*/  LDL.LU R156, [R1+0x150] ;  /* 0x00015000019c7983 */ /* 0x000ea20000300800 */
[----:B------:R-:W-:-:S03]  /*526a0*/  IMAD.MOV.U32 R138, RZ, RZ, R157 ;  /* 0x000000ffff8a7224 */ /* 0x000fc600078e009d */
[----:B------:R-:W2:Y:S01]  /*526b0*/  LDL.LU R157, [R1+0x154] ;  /* 0x00015400019d7983 */ /* 0x000ea20000300800 */
[----:B------:R-:W-:-:S03]  /*526c0*/  IMAD.MOV.U32 R137, RZ, RZ, R158 ;  /* 0x000000ffff897224 */ /* 0x000fc600078e009e */
[----:B------:R-:W2:Y:S01]  /*526d0*/  LDL.LU R158, [R1+0x158] ;  /* 0x00015800019e7983 */ /* 0x000ea20000300800 */
[----:B------:R-:W-:-:S03]  /*526e0*/  IMAD.MOV.U32 R136, RZ, RZ, R159 ;  /* 0x000000ffff887224 */ /* 0x000fc600078e009f */
[----:B------:R-:W2:Y:S04]  /*526f0*/  LDL.LU R159, [R1+0x15c] ;  /* 0x00015c00019f7983 */ /* 0x000ea80000300800 */
[----:B------:R-:W3:Y:S04]  /*52700*/  LDL.LU R164, [R1+0x160] ;  /* 0x0001600001a47983 */ /* 0x000ee80000300800 */
[----:B------:R-:W3:Y:S01]  /*52710*/  LDL.LU R165, [R1+0x164] ;  /* 0x0001640001a57983 */ /* 0x000ee20000300800 */
[----:B------:R-:W-:-:S03]  /*52720*/  IMAD.MOV.U32 R133, RZ, RZ, R162 ;  /* 0x000000ffff857224 */ /* 0x000fc600078e00a2 */
[----:B------:R-:W3:Y:S01]  /*52730*/  LDL.LU R166, [R1+0x168] ;  /* 0x0001680001a67983 */ /* 0x000ee20000300800 */
        /* <DEDUP_REMOVED lines=49> */
[C---:B------:R-:W-:Y:S08]  /*52a50*/  HMMA.1688.F32.TF32 R76, R36.reuse, R80, R76 ;  /* 0x00000050244c723c */ /* 0x040ff0000008104c */
[C---:B------:R-:W-:Y:S11]  /*52a60*/  HMMA.1688.F32.TF32 R92, R36.reuse, R116, R92 ;  /* 0x00000074245c723c */ /* 0x040ff6000008105c */
[----:B------:R1:W-:Y:S04]  /*52a70*/  STL.64 [R1+0xe40], R76 ;  /* 0x000e404c01007387 */ /* 0x0003e80000100a00 */
[----:B------:R-:W-:Y:S04]  /*52a80*/  STL.64 [R1+0xe48], R78 ;  /* 0x000e484e01007387 */ /* 0x000fe80000100a00 */
[----:B-1----:R-:W2:Y:S01]  /*52a90*/  LDL.LU.64 R76, [R1+0x42d0] ;  /* 0x0042d000014c7983 */ /* 0x002ea20000300a00 */
[C---:B------:R-:W-:Y:S03]  /*52aa0*/  HMMA.1688.F32.TF32 R152, R36.reuse, R20, R152 ;  /* 0x000000142498723c */ /* 0x040fe60000081098 */
[----:B------:R1:W-:Y:S04]  /*52ab0*/  STL.64 [R1+0xe10], R88 ;  /* 0x000e105801007387 */ /* 0x0003e80000100a00 */
[----:B------:R-:W-:Y:S04]  /*52ac0*/  STL.64 [R1+0xe18], R90 ;  /* 0x000e185a01007387 */ /* 0x000fe80000100a00 */
[----:B-1----:R-:W3:Y:S04]  /*52ad0*/  LDL.LU.64 R88, [R1+0x42c8] ;  /* 0x0042c80001587983 */ /* 0x002ee80000300a00 */
[----:B------:R1:W-:Y:S04]  /*52ae0*/  STL.64 [R1+0xe00], R92 ;  /* 0x000e005c01007387 */ /* 0x0003e80000100a00 */
[----:B------:R-:W-:Y:S04]  /*52af0*/  STL.64 [R1+0xe08], R94 ;  /* 0x000e085e01007387 */ /* 0x000fe80000100a00 */
[----:B-1----:R-:W4:Y:S04]  /*52b00*/  LDL.LU.64 R92, [R1+0x42c0] ;  /* 0x0042c000015c7983 */ /* 0x002f280000300a00 */
        /* <DEDUP_REMOVED lines=15> */
[----:B------:R-:W3:Y:S01]  /*52c00*/  LDL.LU.64 R152, [R1+0x4280] ;  /* 0x0042800001987983 */ /* 0x000ee20000300a00 */
[C---:B--2---:R-:W-:Y:S08]  /*52c10*/  HMMA.1688.F32.TF32 R156, R36.reuse, R12, R156 ;  /* 0x0000000c249c723c */ /* 0x044ff0000008109c */
[----:B---3--:R-:W-:-:S15]  /*52c20*/  HMMA.1688.F32.TF32 R152, R36, R16, R152 ;  /* 0x000000102498723c */ /* 0x008fde0000081098 */
[----:B------:R-:W-:-:S04]  /*52c30*/  NOP ;  /* 0x0000000000007918 */ /* 0x000fc80000000000 */
[----:B------:R1:W-:Y:S04]  /*52c40*/  STL.64 [R1+0xc20], R152 ;  /* 0x000c209801007387 */ /* 0x0003e80000100a00 */
[----:B------:R2:W-:Y:S01]  /*52c50*/  STL.64 [R1+0xc28], R154 ;  /* 0x000c289a01007387 */ /* 0x0005e20000100a00 */
[----:B-1----:R-:W-:-:S03]  /*52c60*/  IMAD.MOV.U32 R152, RZ, RZ, R160 ;  /* 0x000000ffff987224 */ /* 0x002fc600078e00a0 */
[----:B------:R-:W3:Y:S01]  /*52c70*/  LDL.LU R160, [R1+0x427c] ;  /* 0x00427c0001a07983 */ /* 0x000ee20000300800 */
[----:B------:R-:W-:Y:S02]  /*52c80*/  IMAD.MOV.U32 R153, RZ, RZ, R161 ;  /* 0x000000ffff997224 */ /* 0x000fe400078e00a1 */
[----:B--2---:R-:W-:Y:S01]  /*52c90*/  IMAD.MOV.U32 R154, RZ, RZ, R162 ;  /* 0x000000ffff9a7224 */ /* 0x004fe200078e00a2 */
[----:B------:R-:W3:Y:S01]  /*52ca0*/  LDL.LU R161, [R1+0x4278] ;  /* 0x0042780001a17983 */ /* 0x000ee20000300800 */
[----:B------:R-:W-:-:S03]  /*52cb0*/  IMAD.MOV.U32 R155, RZ, RZ, R163 ;  /* 0x000000ffff9b7224 */ /* 0x000fc600078e00a3 */
[----:B------:R-:W3:Y:S04]  /*52cc0*/  LDL.LU R162, [R1+0x4274] ;  /* 0x0042740001a27983 */ /* 0x000ee80000300800 */
[----:B------:R-:W3:Y:S04]  /*52cd0*/  LDL.LU R163, [R1+0x4270] ;  /* 0x0042700001a37983 */ /* 0x000ee80000300800 */
[----:B------:R1:W-:Y:S04]  /*52ce0*/  STL.64 [R1+0xc00], R156 ;  /* 0x000c009c01007387 */ /* 0x0003e80000100a00 */
[----:B------:R2:W-:Y:S01]  /*52cf0*/  STL.64 [R1+0xc08], R158 ;  /* 0x000c089e01007387 */ /* 0x0005e20000100a00 */
[----:B-1----:R-:W-:-:S03]  /*52d00*/  IMAD.MOV.U32 R156, RZ, RZ, R164 ;  /* 0x000000ffff9c7224 */ /* 0x002fc600078e00a4 */
[----:B------:R-:W4:Y:S01]  /*52d10*/  LDL.LU R164, [R1+0x426c] ;  /* 0x00426c0001a47983 */ /* 0x000f220000300800 */
[----:B------:R-:W-:Y:S02]  /*52d20*/  IMAD.MOV.U32 R157, RZ, RZ, R165 ;  /* 0x000000ffff9d7224 */ /* 0x000fe400078e00a5 */
[----:B--2---:R-:W-:Y:S01]  /*52d30*/  IMAD.MOV.U32 R158, RZ, RZ, R166 ;  /* 0x000000ffff9e7224 */ /* 0x004fe200078e00a6 */
[----:B------:R-:W4:Y:S01]  /*52d40*/  LDL.LU R165, [R1+0x4268] ;  /* 0x0042680001a57983 */ /* 0x000f220000300800 */
[----:B------:R-:W-:-:S03]  /*52d50*/  IMAD.MOV.U32 R159, RZ, RZ, R167 ;  /* 0x000000ffff9f7224 */ /* 0x000fc600078e00a7 */
[----:B------:R-:W4:Y:S04]  /*52d60*/  LDL.LU R166, [R1+0x4264] ;  /* 0x0042640001a67983 */ /* 0x000f280000300800 */
[----:B------:R-:W4:Y:S01]  /*52d70*/  LDL.LU R167, [R1+0x4260] ;  /* 0x0042600001a77983 */ /* 0x000f220000300800 */
[C---:B---3--:R-:W-:Y:S08]  /*52d80*/  HMMA.1688.F32.TF32 R160, R36.reuse, R8, R160 ;  /* 0x0000000824a0723c */ /* 0x048ff000000810a0 */
[C---:B----4-:R-:W-:Y:S11]  /*52d90*/  HMMA.1688.F32.TF32 R164, R36.reuse, R4, R164 ;  /* 0x0000000424a4723c */ /* 0x050ff600000810a4 */
[----:B------:R1:W-:Y:S04]  /*52da0*/  STL.64 [R1+0xa20], R160 ;  /* 0x000a20a001007387 */ /* 0x0003e80000100a00 */
[----:B------:R2:W-:Y:S04]  /*52db0*/  STL.64 [R1+0xa28], R162 ;  /* 0x000a28a201007387 */ /* 0x0005e80000100a00 */
[----:B-1----:R-:W3:Y:S04]  /*52dc0*/  LDL.LU R160, [R1+0x600] ;  /* 0x0006000001a07983 */ /* 0x002ee80000300800 */
[----:B------:R-:W3:Y:S04]  /*52dd0*/  LDL.LU R161, [R1+0x604] ;  /* 0x0006040001a17983 */ /* 0x000ee80000300800 */
[----:B--2---:R-:W3:Y:S04]  /*52de0*/  LDL.LU R162, [R1+0x608] ;  /* 0x0006080001a27983 */ /* 0x004ee80000300800 */
[----:B------:R-:W3:Y:S04]  /*52df0*/  LDL.LU R163, [R1+0x60c] ;  /* 0x00060c0001a37983 */ /* 0x000ee80000300800 */
[----:B------:R1:W-:Y:S04]  /*52e00*/  STL.64 [R1+0x130], R164 ;  /* 0x000130a401007387 */ /* 0x0003e80000100a00 */
[----:B------:R2:W-:Y:S04]  /*52e10*/  STL.64 [R1+0x138], R166 ;  /* 0x000138a601007387 */ /* 0x0005e80000100a00 */
[----:B-1----:R-:W4:Y:S04]  /*52e20*/  LDL.LU R164, [R1+0x5f0] ;  /* 0x0005f00001a47983 */ /* 0x002f280000300800 */
[----:B------:R-:W4:Y:S04]  /*52e30*/  LDL.LU R165, [R1+0x5f4] ;  /* 0x0005f40001a57983 */ /* 0x000f280000300800 */
[----:B--2---:R-:W4:Y:S04]  /*52e40*/  LDL.LU R166, [R1+0x5f8] ;  /* 0x0005f80001a67983 */ /* 0x004f280000300800 */
[----:B------:R-:W4:Y:S01]  /*52e50*/  LDL.LU R167, [R1+0x5fc] ;  /* 0x0005fc0001a77983 */ /* 0x000f220000300800 */
[C---:B------:R-:W-:Y:S08]  /*52e60*/  HMMA.1688.F32.TF32 R140, R36.reuse, R184, R140 ;  /* 0x000000b8248c723c */ /* 0x040ff0000008108c */
[----:B------:R-:W-:Y:S01]  /*52e70*/  HMMA.1688.F32.TF32 R136, R36, R188, R136 ;  /* 0x000000bc2488723c */ /* 0x000fe20000081088 */
[----:B------:R-:W-:-:S02]  /*52e80*/  IMAD.MOV.U32 R67, RZ, RZ, R44 ;  /* 0x000000ffff437224 */ /* 0x000fc400078e002c */
[----:B------:R-:W-:Y:S04]  /*52e90*/  LDS R44, [R45+UR13+0x24200] ;  /* 0x0242000d2d2c7984 */ /* 0x000fe80008000800 */
[----:B------:R-:W1:Y:S01]  /*52ea0*/  LDS R45, [R98+UR13+0x24200] ;  /* 0x0242000d622d7984 */ /* 0x000e620008000800 */
[C---:B------:R-:W-:Y:S08]  /*52eb0*/  HMMA.1688.F32.TF32 R32, R36.reuse, R212, R32 ;  /* 0x000000d42420723c */ /* 0x040ff00000081020 */
[----:B----4-:R-:W-:-:S15]  /*52ec0*/  HMMA.1688.F32.TF32 R164, R36, R120, R164 ;  /* 0x0000007824a4723c */ /* 0x010fde00000810a4 */
[----:B------:R-:W-:-:S04]  /*52ed0*/  NOP ;  /* 0x0000000000007918 */ /* 0x000fc80000000000 */
[----:B------:R-:W-:Y:S04]  /*52ee0*/  STL.64 [R1+0x120], R164 ;  /* 0x000120a401007387 */ /* 0x000fe80000100a00 */
[----:B------:R3:W-:Y:S02]  /*52ef0*/  STL.64 [R1+0x128], R166 ;  /* 0x000128a601007387 */ /* 0x0007e40000100a00 */
[C---:B---3--:R-:W-:Y:S08]  /*52f00*/  HMMA.1688.F32.TF32 R164, R36.reuse, R124, R160 ;  /* 0x0000007c24a4723c */ /* 0x048ff000000810a0 */
[C---:B------:R-:W-:Y:S08]  /*52f10*/  HMMA.1688.F32.TF32 R160, R36.reuse, R128, R156 ;  /* 0x0000008024a0723c */ /* 0x040ff0000008109c */
        /* <DEDUP_REMOVED lines=18> */
[C---:B--2---:R-:W-:Y:S03]  /*53040*/  HMMA.1688.F32.TF32 R28, R36.reuse, R192, R132 ;  /* 0x000000c0241c723c */ /* 0x044fe60000081084 */
[----:B------:R-:W-:Y:S04]  /*53050*/  STL.64 [R1+0x90], R140 ;  /* 0x0000908c01007387 */ /* 0x000fe80000100a00 */
[----:B------:R-:W-:Y:S01]  /*53060*/  STL.64 [R1+0x98], R142 ;  /* 0x0000988e01007387 */ /* 0x000fe20000100a00 */
[C---:B------:R-:W-:Y:S03]  /*53070*/  HMMA.1688.F32.TF32 R132, R36.reuse, R196, R236 ;  /* 0x000000c42484723c */ /* 0x040fe600000810ec */
[----:B------:R-:W-:Y:S04]  /*53080*/  STL.64 [R1+0x80], R136 ;  /* 0x0000808801007387 */ /* 0x000fe80000100a00 */
[----:B------:R2:W-:Y:S04]  /*53090*/  STL.64 [R1+0x88], R138 ;  /* 0x0000888a01007387 */ /* 0x0005e80000100a00 */
[----:B------:R-:W-:Y:S04]  /*530a0*/  LDS R165, [R99+UR13+0x24280] ;  /* 0x0242800d63a57984 */ /* 0x000fe80008000800 */
[----:B------:R-:W-:Y:S01]  /*530b0*/  STL.64 [R1+0x70], R28 ;  /* 0x0000701c01007387 */ /* 0x000fe20000100a00 */
[C---:B--2---:R-:W-:Y:S03]  /*530c0*/  HMMA.1688.F32.TF32 R136, R36.reuse, R200, R240 ;  /* 0x000000c82488723c */ /* 0x044fe600000810f0 */
[----:B------:R2:W-:Y:S04]  /*530d0*/  STL.64 [R1+0x78], R30 ;  /* 0x0000781e01007387 */ /* 0x0005e80000100a00 */
[----:B------:R-:W3:Y:S01]  /*530e0*/  LDS R167, [R99+UR13+0x25280] ;  /* 0x0252800d63a77984 */ /* 0x000ee20008000800 */
[C---:B--2---:R-:W-:Y:S03]  /*530f0*/  HMMA.1688.F32.TF32 R28, R36.reuse, R204, R244 ;  /* 0x000000cc241c723c */ /* 0x044fe600000810f4 */
[----:B------:R-:W-:Y:S04]  /*53100*/  STL.64 [R1+0x60], R132 ;  /* 0x0000608401007387 */ /* 0x000fe80000100a00 */
        /* <DEDUP_REMOVED lines=8> */
[----:B------:R-:W-:Y:S04]  /*53190*/  STL.64 [R1+0x38], R134 ;  /* 0x0000388601007387 */ /* 0x000fe80000100a00 */
[----:B------:R2:W-:Y:S01]  /*531a0*/  STL.64 [R1+0x20], R32 ;  /* 0x0000202001007387 */ /* 0x0005e20000100a00 */
[----:B------:R-:W-:Y:S01]  /*531b0*/  HMMA.1688.F32.TF32 R248, R36, R220, R100 ;  /* 0x000000dc24f8723c */ /* 0x000fe20000081064 */
[----:B------:R-:W-:-:S02]  /*531c0*/  IMAD.MOV.U32 R100, RZ, RZ, R40 ;  /* 0x000000ffff647224 */ /* 0x000fc400078e0028 */
[----:B------:R4:W-:Y:S01]  /*531d0*/  STL.64 [R1+0x28], R34 ;  /* 0x0000282201007387 */ /* 0x0009e20000100a00 */
[----:B------:R-:W-:-:S03]  /*531e0*/  IMAD.MOV.U32 R101, RZ, RZ, R41 ;  /* 0x000000ffff657224 */ /* 0x000fc600078e0029 */
[----:B------:R1:W-:Y:S04]  /*531f0*/  STL.64 [R1], R28 ;  /* 0x0000001c01007387 */ /* 0x0003e80000100a00 */
[----:B------:R1:W-:Y:S04]  /*53200*/  STL.64 [R1+0x8], R30 ;  /* 0x0000081e01007387 */ /* 0x0003e80000100a00 */
        /* <DEDUP_REMOVED lines=35> */
[----:B------:R-:W2:Y:S04]  /*53440*/  LDL.LU R40, [R1+0x4238] ;  /* 0x0042380001287983 */ /* 0x000ea80000300800 */
[----:B------:R-:W3:Y:S04]  /*53450*/  LDL.LU R32, [R1+0x720] ;  /* 0x0007200001207983 */ /* 0x000ee80000300800 */
[----:B------:R-:W3:Y:S04]  /*53460*/  LDL.LU R33, [R1+0x724] ;  /* 0x0007240001217983 */ /* 0x000ee80000300800 */
[----:B----4-:R-:W3:Y:S04]  /*53470*/  LDL.LU R34, [R1+0x728] ;  /* 0x0007280001227983 */ /* 0x010ee80000300800 */
[----:B------:R-:W3:Y:S04]  /*53480*/  LDL.LU R35, [R1+0x72c] ;  /* 0x00072c0001237983 */ /* 0x000ee80000300800 */
[----:B-1----:R-:W4:Y:S04]  /*53490*/  LDL.LU R28, [R1+0x700] ;  /* 0x00070000011c7983 */ /* 0x002f280000300800 */
        /* <DEDUP_REMOVED lines=29> */
[----:B------:R-:W-:Y:S04]  /*53670*/  STL.64 [R1+0x3e90], R250 ;  /* 0x003e90fa01007387 */ /* 0x000fe80000100a00 */
[----:B------:R-:W-:Y:S01]  /*53680*/  STL.64 [R1+0x3e88], R248 ;  /* 0x003e88f801007387 */ /* 0x000fe20000100a00 */
[C---:B---3--:R-:W-:Y:S08]  /*53690*/  HMMA.1688.F32.TF32 R32, R36.reuse, R228, R32 ;  /* 0x000000e42420723c */ /* 0x048ff00000081020 */
[C---:B----4-:R-:W-:Y:S08]  /*536a0*/  HMMA.1688.F32.TF32 R28, R36.reuse, R224, R28 ;  /* 0x000000e0241c723c */ /* 0x050ff0000008101c */
[----:B--2---:R-:W-:Y:S11]  /*536b0*/  HMMA.1688.F32.TF32 R36, R36, R232, R160 ;  /* 0x000000e82424723c */ /* 0x004ff600000810a0 */
[----:B------:R-:W-:Y:S04]  /*536c0*/  STL.64 [R1+0x3ea0], R30 ;  /* 0x003ea01e01007387 */ /* 0x000fe80000100a00 */
[----:B------:R-:W-:Y:S01]  /*536d0*/  STL.64 [R1+0x3e98], R28 ;  /* 0x003e981c01007387 */ /* 0x000fe20000100a00 */
[C---:B------:R-:W-:Y:S03]  /*536e0*/  HMMA.1688.F32.TF32 R40, R44.reuse, R104, R40 ;  /* 0x000000682c28723c */ /* 0x040fe60000081028 */
[----:B------:R-:W-:Y:S04]  /*536f0*/  STL.64 [R1+0x3eb0], R34 ;  /* 0x003eb02201007387 */ /* 0x000fe80000100a00 */
[----:B------:R1:W-:Y:S04]  /*53700*/  STL.64 [R1+0x3ea8], R32 ;  /* 0x003ea82001007387 */ /* 0x0003e80000100a00 */
[----:B------:R-:W-:Y:S04]  /*53710*/  STL.64 [R1+0x3ec0], R38 ;  /* 0x003ec02601007387 */ /* 0x000fe80000100a00 */
[----:B------:R2:W-:Y:S01]  /*53720*/  STL.64 [R1+0x3eb8], R36 ;  /* 0x003eb82401007387 */ /* 0x0005e20000100a00 */
[C---:B-1----:R-:W-:Y:S08]  /*53730*/  HMMA.1688.F32.TF32 R32, R44.reuse, R84, R152 ;  /* 0x000000542c20723c */ /* 0x042ff00000081098 */
[C---:B--2---:R-:W-:Y:S01]  /*53740*/  HMMA.1688.F32.TF32 R36, R44.reuse, R80, R156 ;  /* 0x000000502c24723c */ /* 0x044fe2000008109c */
[----:B------:R-:W-:Y:S04]  /*53750*/  STL [R1+0x3de4], R40 ;  /* 0x003de42801007387 */ /* 0x000fe80000100800 */
[----:B------:R-:W-:Y:S04]  /*53760*/  STL [R1+0x3de0], R41 ;  /* 0x003de02901007387 */ /* 0x000fe80000100800 */
[----:B------:R-:W-:Y:S04]  /*53770*/  STL [R1+0x3ddc], R42 ;  /* 0x003ddc2a01007387 */ /* 0x000fe80000100800 */
[----:B------:R-:W-:Y:S01]  /*53780*/  STL [R1+0x3dd8], R43 ;  /* 0x003dd82b01007387 */ /* 0x000fe20000100800 */
[C---:B------:R-:W-:Y:S05]  /*53790*/  HMMA.1688.F32.TF32 R28, R44.reuse, R116, R148 ;  /* 0x000000742c1c723c */ /* 0x040fea0000081094 */
        /* <DEDUP_REMOVED lines=24> */
[----:B------:R-:W-:Y:S04]  /*53920*/  STL.64 [R1+0x320], R28 ;  /* 0x0003201c01007387 */ /* 0x000fe80000100a00 */
[----:B------:R1:W-:Y:S01]  /*53930*/  STL.64 [R1+0x328], R30 ;  /* 0x0003281e01007387 */ /* 0x0003e20000100a00 */
[----:B------:R-:W-:-:S03]  /*53940*/  IMAD.MOV.U32 R64, RZ, RZ, R60 ;  /* 0x000000ffff407224 */ /* 0x000fc600078e003c */
[----:B------:R2:W-:Y:S01]  /*53950*/  STL.64 [R1+0x310], R36 ;  /* 0x0003102401007387 */ /* 0x0005e20000100a00 */
[----:B------:R-:W-:-:S03]  /*53960*/  IMAD.MOV.U32 R65, RZ, RZ, R61 ;  /* 0x000000ffff417224 */ /* 0x000fc600078e003d */
[----:B------:R3:W-:Y:S01]  /*53970*/  STL.64 [R1+0x318], R38 ;  /* 0x0003182601007387 */ /* 0x0007e20000100a00 */
[----:B------:R-:W-:-:S03]  /*53980*/  IMAD.MOV.U32 R66, RZ, RZ, R69 ;  /* 0x000000ffff427224 */ /* 0x000fc600078e0045 */
[----:B------:R-:W-:Y:S01]  /*53990*/  STL.64 [R1+0x300], R32 ;  /* 0x0003002001007387 */ /* 0x000fe20000100a00 */
[----:B------:R-:W-:-:S03]  /*539a0*/  IMAD.MOV.U32 R67, RZ, RZ, R68 ;  /* 0x000000ffff437224 */ /* 0x000fc600078e0044 */
[----:B------:R4:W-:Y:S04]  /*539b0*/  STL.64 [R1+0x308], R34 ;  /* 0x0003082201007387 */ /* 0x0009e80000100a00 */
[----:B------:R-:W2:Y:S04]  /*539c0*/  LDL.LU R60, [R1+0x4234] ;  /* 0x00423400013c7983 */ /* 0x000ea80000300800 */
[----:B------:R-:W3:Y:S04]  /*539d0*/  LDL.LU R61, [R1+0x4230] ;  /* 0x00423000013d7983 */ /* 0x000ee80000300800 */
[----:B------:R-:W4:Y:S04]  /*539e0*/  LDL.LU R69, [R1+0x422c] ;  /* 0x00422c0001457983 */ /* 0x000f280000300800 */
[----:B------:R-:W4:Y:S01]  /*539f0*/  LDL.LU R68, [R1+0x4228] ;  /* 0x0042280001447983 */ /* 0x000f220000300800 */
        /* <DEDUP_REMOVED lines=21> */
[----:B------:R-:W4:Y:S04]  /*53b50*/  LDL.LU R57, [R1+0x4200] ;  /* 0x0042000001397983 */ /* 0x000f280000300800 */
[----:B------:R-:W4:Y:S04]  /*53b60*/  LDL.LU R53, [R1+0x41fc] ;  /* 0x0041fc0001357983 */ /* 0x000f280000300800 */
[----:B------:R-:W4:Y:S01]  /*53b70*/  LDL.LU R52, [R1+0x41f8] ;  /* 0x0041f80001347983 */ /* 0x000f220000300800 */
[----:B--2---:R-:W-:Y:S02]  /*53b80*/  IMAD.MOV.U32 R139, RZ, RZ, R60 ;  /* 0x000000ffff8b7224 */ /* 0x004fe400078e003c */
[----:B---3--:R-:W-:-:S02]  /*53b90*/  IMAD.MOV.U32 R138, RZ, RZ, R61 ;  /* 0x000000ffff8a7224 */ /* 0x008fc400078e003d */
        /* <DEDUP_REMOVED lines=12> */
[----:B------:R-:W4:Y:S01]  /*53c60*/  LDL.LU R73, [R1+0x41dc] ;  /* 0x0041dc0001497983 */ /* 0x000f220000300800 */
[----:B------:R-:W-:-:S02]  /*53c70*/  IMAD.MOV.U32 R150, RZ, RZ, R57 ;  /* 0x000000ffff967224 */ /* 0x000fc400078e0039 */
        /* <DEDUP_REMOVED lines=27> */
[----:B------:R-:W2:Y:S01]  /*53e30*/  LDL.LU R69, [R1+0x41a4] ;  /* 0x0041a40001457983 */ /* 0x000ea20000300800 */
[----:B------:R-:W-:-:S03]  /*53e40*/  IMAD.MOV.U32 R249, RZ, RZ, R68 ;  /* 0x000000fffff97224 */ /* 0x000fc600078e0044 */
[----:B------:R-:W3:Y:S04]  /*53e50*/  LDL.LU R68, [R1+0x41a0] ;  /* 0x0041a00001447983 */ /* 0x000ee80000300800 */
[----:B------:R-:W4:Y:S04]  /*53e60*/  LDL.LU R61, [R1+0x419c] ;  /* 0x00419c00013d7983 */ /* 0x000f280000300800 */
[----:B------:R-:W4:Y:S01]  /*53e70*/  LDL.LU R60, [R1+0x4198] ;  /* 0x00419800013c7983 */ /* 0x000f220000300800 */
[----:B-1----:R-:W-:Y:S03]  /*53e80*/  HMMA.1688.F32.TF32 R28, R44, R120, R100 ;  /* 0x000000782c1c723c */ /* 0x002fe60000081064 */
[----:B------:R-:W4:Y:S04]  /*53e90*/  LDL.LU R100, [R1+0x810] ;  /* 0x0008100001647983 */ /* 0x000f280000300800 */
[----:B------:R-:W4:Y:S04]  /*53ea0*/  LDL.LU R101, [R1+0x814] ;  /* 0x0008140001657983 */ /* 0x000f280000300800 */
[----:B------:R-:W4:Y:S04]  /*53eb0*/  LDL.LU R102, [R1+0x818] ;  /* 0x0008180001667983 */ /* 0x000f280000300800 */
[----:B------:R-:W4:Y:S04]  /*53ec0*/  LDL.LU R103, [R1+0x81c] ;  /* 0x00081c0001677983 */ /* 0x000f280000300800 */
[----:B------:R-:W-:-:S02]  /*53ed0*/  IMAD.MOV.U32 R40, RZ, RZ, R28 ;  /* 0x000000ffff287224 */ /* 0x000fc400078e001c */
[----:B------:R-:W-:Y:S02]  /*53ee0*/  IMAD.MOV.U32 R41, RZ, RZ, R29 ;  /* 0x000000ffff297224 */ /* 0x000fe400078e001d */
[----:B------:R-:W-:Y:S02]  /*53ef0*/  IMAD.MOV.U32 R42, RZ, RZ, R30 ;  /* 0x000000ffff2a7224 */ /* 0x000fe400078e001e */
[----:B------:R-:W-:Y:S02]  /*53f00*/  IMAD.MOV.U32 R43, RZ, RZ, R31 ;  /* 0x000000ffff2b7224 */ /* 0x000fe400078e001f */
[----:B------:R-:W-:Y:S02]  /*53f10*/  IMAD.MOV.U32 R30, RZ, RZ, R56 ;  /* 0x000000ffff1e7224 */ /* 0x000fe400078e0038 */
[----:B------:R-:W-:Y:S02]  /*53f20*/  IMAD.MOV.U32 R29, RZ, RZ, R53 ;  /* 0x000000ffff1d7224 */ /* 0x000fe400078e0035 */
[----:B------:R-:W-:-:S02]  /*53f30*/  IMAD.MOV.U32 R28, RZ, RZ, R52 ;  /* 0x000000ffff1c7224 */ /* 0x000fc400078e0034 */
[----:B------:R-:W4:Y:S01]  /*53f40*/  LDL.LU R52, [R1+0x4194] ;  /* 0x0041940001347983 */ /* 0x000f220000300800 */
[----:B------:R-:W-:-:S03]  /*53f50*/  IMAD.MOV.U32 R31, RZ, RZ, R57 ;  /* 0x000000ffff1f7224 */ /* 0x000fc600078e0039 */
        /* <DEDUP_REMOVED lines=40> */
[----:B------:R-:W4:Y:S04]  /*541e0*/  LDL.LU R51, [R1+0x221c] ;  /* 0x00221c0001337983 */ /* 0x000f280000300800 */
[----:B------:R2:W-:Y:S04]  /*541f0*/  STL [R1+0x3df4], R43 ;  /* 0x003df42b01007387 */ /* 0x0005e80000100800 */
[----:B------:R3:W-:Y:S04]  /*54200*/  STL [R1+0x3df0], R42 ;  /* 0x003df02a01007387 */ /* 0x0007e80000100800 */
[----:B------:R4:W-:Y:S04]  /*54210*/  STL [R1+0x3dec], R41 ;  /* 0x003dec2901007387 */ /* 0x0009e80000100800 */
[----:B------:R1:W-:Y:S01]  /*54220*/  STL [R1+0x3de8], R40 ;  /* 0x003de82801007387 */ /* 0x0003e20000100800 */
[C---:B------:R-:W-:Y:S08]  /*54230*/  HMMA.1688.F32.TF32 R100, R44.reuse, R128, R100 ;  /* 0x000000802c64723c */ /* 0x040ff00000081064 */
[C---:B------:R-:W-:Y:S08]  /*54240*/  HMMA.1688.F32.TF32 R36, R44.reuse, R172, R36 ;  /* 0x000000ac2c24723c */ /* 0x040ff00000081024 */
[C---:B------:R-:W-:Y:S08]  /*54250*/  HMMA.1688.F32.TF32 R32, R44.reuse, R176, R32 ;  /* 0x000000b02c20723c */ /* 0x040ff00000081020 */
[----:B------:R-:W-:Y:S01]  /*54260*/  HMMA.1688.F32.TF32 R28, R44, R180, R28 ;  /* 0x000000b42c1c723c */ /* 0x000fe2000008101c */
[----:B--2---:R-:W-:-:S02]  /*54270*/  IMAD.MOV.U32 R43, RZ, RZ, R60 ;  /* 0x000000ffff2b7224 */ /* 0x004fc400078e003c */
[----:B---3--:R-:W-:Y:S02]  /*54280*/  IMAD.MOV.U32 R42, RZ, RZ, R61 ;  /* 0x000000ffff2a7224 */ /* 0x008fe400078e003d */
[----:B----4-:R-:W-:Y:S02]  /*54290*/  IMAD.MOV.U32 R41, RZ, RZ, R68 ;  /* 0x000000ffff297224 */ /* 0x010fe400078e0044 */
[----:B-1----:R-:W-:Y:S02]  /*542a0*/  IMAD.MOV.U32 R40, RZ, RZ, R69 ;  /* 0x000000ffff287224 */ /* 0x002fe400078e0045 */
[----:B------:R-:W2:Y:S04]  /*542b0*/  LDL.LU R69, [R1+0x4144] ;  /* 0x0041440001457983 */ /* 0x000ea80000300800 */
[----:B------:R-:W2:Y:S01]  /*542c0*/  LDL.LU R68, [R1+0x4140] ;  /* 0x0041400001447983 */ /* 0x000ea20000300800 */
[----:B------:R-:W-:Y:S03]  /*542d0*/  HMMA.1688.F32.TF32 R40, R44, R124, R40 ;  /* 0x0000007c2c28723c */ /* 0x000fe60000081028 */
[----:B------:R-:W3:Y:S04]  /*542e0*/  LDL.LU R61, [R1+0x413c] ;  /* 0x00413c00013d7983 */ /* 0x000ee80000300800 */
[----:B------:R-:W3:-:S12]  /*542f0*/  LDL.LU R60, [R1+0x4138] ;  /* 0x00413800013c7983 */ /* 0x000ed80000300800 */
[----:B------:R1:W-:Y:S04]  /*54300*/  STL.64 [R1+0x2e0], R40 ;  /* 0x0002e02801007387 */ /* 0x0003e80000100a00 */
[----:B------:R4:W-:Y:S01]  /*54310*/  STL.64 [R1+0x2e8], R42 ;  /* 0x0002e82a01007387 */ /* 0x0009e20000100a00 */
[----:B-1----:R-:W-:Y:S02]  /*54320*/  IMAD.MOV.U32 R41, RZ, RZ, R102 ;  /* 0x000000ffff297224 */ /* 0x002fe400078e0066 */
[----:B------:R-:W-:Y:S02]  /*54330*/  IMAD.MOV.U32 R40, RZ, RZ, R103 ;  /* 0x000000ffff287224 */ /* 0x000fe400078e0067 */
[----:B----4-:R-:W-:Y:S02]  /*54340*/  IMAD.MOV.U32 R43, RZ, RZ, R100 ;  /* 0x000000ffff2b7224 */ /* 0x010fe400078e0064 */
[----:B------:R-:W-:-:S02]  /*54350*/  IMAD.MOV.U32 R42, RZ, RZ, R101 ;  /* 0x000000ffff2a7224 */ /* 0x000fc400078e0065 */
[----:B------:R-:W4:Y:S04]  /*54360*/  LDL.LU.64 R100, [R1+0x4130] ;  /* 0x0041300001647983 */ /* 0x000f280000300a00 */
[----:B------:R1:W-:Y:S04]  /*54370*/  STL.64 [R1+0x3e00], R42 ;  /* 0x003e002a01007387 */ /* 0x0003e80000100a00 */
[----:B------:R1:W-:Y:S02]  /*54380*/  STL.64 [R1+0x3df8], R40 ;  /* 0x003df82801007387 */ /* 0x0003e40000100a00 */
[----:B-1----:R-:W-:-:S02]  /*54390*/  IMAD.MOV.U32 R42, RZ, RZ, R53 ;  /* 0x000000ffff2a7224 */ /* 0x002fc400078e0035 */
[----:B------:R-:W-:Y:S02]  /*543a0*/  IMAD.MOV.U32 R43, RZ, RZ, R52 ;  /* 0x000000ffff2b7224 */ /* 0x000fe400078e0034 */
[----:B------:R-:W-:Y:S02]  /*543b0*/  IMAD.MOV.U32 R40, RZ, RZ, R57 ;  /* 0x000000ffff287224 */ /* 0x000fe400078e0039 */
[----:B------:R-:W-:Y:S01]  /*543c0*/  IMAD.MOV.U32 R41, RZ, RZ, R56 ;  /* 0x000000ffff297224 */ /* 0x000fe200078e0038 */
[----:B------:R-:W2:Y:S04]  /*543d0*/  LDL.LU R57, [R1+0x412c] ;  /* 0x00412c0001397983 */ /* 0x000ea80000300800 */
[----:B------:R-:W2:Y:S02]  /*543e0*/  LDL.LU R56, [R1+0x4128] ;  /* 0x0041280001387983 */ /* 0x000ea40000300800 */
[----:B------:R-:W-:Y:S02]  /*543f0*/  HMMA.1688.F32.TF32 R40, R44, R168, R40 ;  /* 0x000000a82c28723c */ /* 0x000fe40000081028 */
[----:B------:R-:W2:Y:S04]  /*54400*/  LDL.LU R53, [R1+0x4124] ;  /* 0x0041240001357983 */ /* 0x000ea80000300800 */
[----:B------:R-:W2:-:S13]  /*54410*/  LDL.LU R52, [R1+0x4120] ;  /* 0x0041200001347983 */ /* 0x000e9a0000300800 */
[----:B------:R-:W-:Y:S04]  /*54420*/  STL.64 [R1+0x2c0], R40 ;  /* 0x0002c02801007387 */ /* 0x000fe80000100a00 */
[----:B------:R-:W-:Y:S04]  /*54430*/  STL.64 [R1+0x2c8], R42 ;  /* 0x0002c82a01007387 */ /* 0x000fe80000100a00 */
[----:B------:R-:W-:Y:S04]  /*54440*/  STL.64 [R1+0x2b0], R36 ;  /* 0x0002b02401007387 */ /* 0x000fe80000100a00 */
[----:B------:R1:W-:Y:S04]  /*54450*/  STL.64 [R1+0x2b8], R38 ;  /* 0x0002b82601007387 */ /* 0x0003e80000100a00 */
[----:B------:R-:W-:Y:S04]  /*54460*/  STL.64 [R1+0x2a0], R32 ;  /* 0x0002a02001007387 */ /* 0x000fe80000100a00 */
[----:B------:R1:W-:Y:S02]  /*54470*/  STL.64 [R1+0x2a8], R34 ;  /* 0x0002a82201007387 */ /* 0x0003e40000100a00 */
[C---:B-1----:R-:W-:Y:S02]  /*54480*/  HMMA.1688.F32.TF32 R36, R44.reuse, R184, R248 ;  /* 0x000000b82c24723c */ /* 0x042fe400000810f8 */
[----:B------:R-:W-:Y:S04]  /*54490*/  STL.64 [R1+0x290], R28 ;  /* 0x0002901c01007387 */ /* 0x000fe80000100a00 */
[----:B------:R1:W-:Y:S02]  /*544a0*/  STL.64 [R1+0x298], R30 ;  /* 0x0002981e01007387 */ /* 0x0003e40000100a00 */
[C---:B------:R-:W-:Y:S08]  /*544b0*/  HMMA.1688.F32.TF32 R32, R44.reuse, R188, R160 ;  /* 0x000000bc2c20723c */ /* 0x040ff000000810a0 */
[C---:B-1----:R-:W-:Y:S03]  /*544c0*/  HMMA.1688.F32.TF32 R28, R44.reuse, R192, R156 ;  /* 0x000000c02c1c723c */ /* 0x042fe6000008109c */
        /* <DEDUP_REMOVED lines=26> */
[C---:B-1----:R-:W-:Y:S08]  /*54670*/  HMMA.1688.F32.TF32 R28, R44.reuse, R228, R244 ;  /* 0x000000e42c1c723c */ /* 0x042ff000000810f4 */
[----:B------:R-:W-:Y:S01]  /*54680*/  HMMA.1688.F32.TF32 R44, R44, R232, R64 ;  /* 0x000000e82c2c723c */ /* 0x000fe20000081040 */
[----:B------:R-:W-:Y:S04]  /*54690*/  STL.64 [R1+0x1f0], R36 ;  /* 0x0001f02401007387 */ /* 0x000fe80000100a00 */
[----:B------:R-:W-:Y:S04]  /*546a0*/  STL.64 [R1+0x1f8], R38 ;  /* 0x0001f82601007387 */ /* 0x000fe80000100a00 */
[----:B------:R-:W-:Y:S04]  /*546b0*/  STL.64 [R1+0x1e0], R32 ;  /* 0x0001e02001007387 */ /* 0x000fe80000100a00 */
[----:B------:R-:W-:Y:S06]  /*546c0*/  STL.64 [R1+0x1e8], R34 ;  /* 0x0001e82201007387 */ /* 0x000fec0000100a00 */
[----:B------:R-:W-:Y:S04]  /*546d0*/  STL.64 [R1+0x3d20], R46 ;  /* 0x003d202e01007387 */ /* 0x000fe80000100a00 */
[----:B------:R-:W-:Y:S04]  /*546e0*/  STL.64 [R1+0x1d0], R28 ;  /* 0x0001d01c01007387 */ /* 0x000fe80000100a00 */
[----:B------:R1:W-:Y:S04]  /*546f0*/  STL.64 [R1+0x1d8], R30 ;  /* 0x0001d81e01007387 */ /* 0x0003e80000100a00 */
[----:B------:R-:W-:Y:S04]  /*54700*/  STL.64 [R1+0x3d18], R44 ;  /* 0x003d182c01007387 */ /* 0x000fe80000100a00 */
[----:B------:R-:W3:Y:S04]  /*54710*/  LDL.LU R62, [R1+0x2398] ;  /* 0x00239800013e7983 */ /* 0x000ee80000300800 */
[----:B------:R-:W3:Y:S04]  /*54720*/  LDL.LU R63, [R1+0x239c] ;  /* 0x00239c00013f7983 */ /* 0x000ee80000300800 */
        /* <DEDUP_REMOVED lines=52> */
[----:B------:R-:W-:Y:S03]  /*54a70*/  HMMA.1688.F32.TF32 R48, R164, R104, R48 ;  /* 0x00000068a430723c */ /* 0x000fe60000081030 */
[----:B------:R-:W4:Y:S04]  /*54a80*/  LDL.LU R70, [R1+0x2378] ;  /* 0x0023780001467983 */ /* 0x000f280000300800 */
[----:B------:R-:W4:-:S12]  /*54a90*/  LDL.LU R71, [R1+0x237c] ;  /* 0x00237c0001477983 */ /* 0x000f180000300800 */
[----:B------:R-:W-:Y:S04]  /*54aa0*/  STL.64 [R1+0x3d30], R50 ;  /* 0x003d303201007387 */ /* 0x000fe80000100a00 */
[----:B------:R-:W-:Y:S01]  /*54ab0*/  STL.64 [R1+0x3d28], R48 ;  /* 0x003d283001007387 */ /* 0x000fe20000100a00 */
[----:B------:R-:W-:Y:S02]  /*54ac0*/  IMAD.MOV.U32 R102, RZ, RZ, R89 ;  /* 0x000000ffff667224 */ /* 0x000fe400078e0059 */
[----:B------:R-:W-:Y:S01]  /*54ad0*/  IMAD.MOV.U32 R103, RZ, RZ, R88 ;  /* 0x000000ffff677224 */ /* 0x000fe200078e0058 */
[C---:B---3--:R-:W-:Y:S08]  /*54ae0*/  HMMA.1688.F32.TF32 R60, R164.reuse, R128, R60 ;  /* 0x00000080a43c723c */ /* 0x048ff0000008103c */
[C---:B--2---:R-:W-:Y:S08]  /*54af0*/  HMMA.1688.F32.TF32 R52, R164.reuse, R120, R52 ;  /* 0x00000078a434723c */ /* 0x044ff00000081034 */
[C---:B-1----:R-:W-:Y:S08]  /*54b00*/  HMMA.1688.F32.TF32 R28, R164.reuse, R84, R160 ;  /* 0x00000054a41c723c */ /* 0x042ff000000810a0 */
[C---:B----4-:R-:W-:Y:S08]  /*54b10*/  HMMA.1688.F32.TF32 R32, R164.reuse, R80, R248 ;  /* 0x00000050a420723c */ /* 0x050ff000000810f8 */
[C---:B------:R-:W-:Y:S11]  /*54b20*/  HMMA.1688.F32.TF32 R36, R164.reuse, R116, R156 ;  /* 0x00000074a424723c */ /* 0x040ff6000008109c */
        /* <DEDUP_REMOVED lines=23> */
[C---:B-1----:R-:W-:Y:S08]  /*54ca0*/  HMMA.1688.F32.TF32 R28, R164.reuse, R4, R244 ;  /* 0x00000004a41c723c */ /* 0x042ff000000810f4 */
[C---:B------:R-:W-:Y:S01]  /*54cb0*/  HMMA.1688.F32.TF32 R56, R164.reuse, R124, R56 ;  /* 0x0000007ca438723c */ /* 0x040fe20000081038 */
[----:B------:R-:W-:Y:S07]  /*54cc0*/  STL.64 [R1+0x140], R36 ;  /* 0x0001402401007387 */ /* 0x000fee0000100a00 */
[----:B------:R-:W-:Y:S01]  /*54cd0*/  HMMA.1688.F32.TF32 R64, R164, R168, R64 ;  /* 0x000000a8a440723c */ /* 0x000fe20000081040 */
[----:B------:R-:W-:Y:S04]  /*54ce0*/  STL.64 [R1+0x148], R38 ;  /* 0x0001482601007387 */ /* 0x000fe80000100a00 */
[----:B------:R-:W-:Y:S04]  /*54cf0*/  STL.64 [R1+0xe0], R32 ;  /* 0x0000e02001007387 */ /* 0x000fe80000100a00 */
[----:B------:R-:W-:Y:S04]  /*54d00*/  STL.64 [R1+0xe8], R34 ;  /* 0x0000e82201007387 */ /* 0x000fe80000100a00 */
[----:B------:R-:W-:Y:S04]  /*54d10*/  STL.64 [R1+0x3cd0], R54 ;  /* 0x003cd03601007387 */ /* 0x000fe80000100a00 */
[----:B------:R1:W-:Y:S04]  /*54d20*/  STL.64 [R1+0xd0], R28 ;  /* 0x0000d01c01007387 */ /* 0x0003e80000100a00 */
[----:B------:R2:W-:Y:S04]  /*54d30*/  STL.64 [R1+0xd8], R30 ;  /* 0x0000d81e01007387 */ /* 0x0005e80000100a00 */
[----:B------:R-:W-:Y:S04]  /*54d40*/  STL.64 [R1+0x3cc8], R52 ;  /* 0x003cc83401007387 */ /* 0x000fe80000100a00 */
[----:B------:R-:W-:Y:S04]  /*54d50*/  STL.64 [R1+0x3ce0], R58 ;  /* 0x003ce03a01007387 */ /* 0x000fe80000100a00 */
[----:B------:R3:W-:Y:S01]  /*54d60*/  STL.64 [R1+0x3cd8], R56 ;  /* 0x003cd83801007387 */ /* 0x0007e20000100a00 */
[----:B------:R-:W-:-:S03]  /*54d70*/  IMAD.MOV.U32 R236, RZ, RZ, R77 ;  /* 0x000000ffffec7224 */ /* 0x000fc600078e004d */
[----:B------:R-:W-:Y:S01]  /*54d80*/  STL.64 [R1+0x3cf0], R62 ;  /* 0x003cf03e01007387 */ /* 0x000fe20000100a00 */
[----:B------:R-:W-:-:S03]  /*54d90*/  IMAD.MOV.U32 R237, RZ, RZ, R76 ;  /* 0x000000ffffed7224 */ /* 0x000fc600078e004c */
[----:B------:R4:W-:Y:S01]  /*54da0*/  STL.64 [R1+0x3ce8], R60 ;  /* 0x003ce83c01007387 */ /* 0x0009e20000100a00 */
[----:B------:R-:W-:-:S03]  /*54db0*/  IMAD.MOV.U32 R238, RZ, RZ, R73 ;  /* 0x000000ffffee7224 */ /* 0x000fc600078e0049 */
[----:B------:R-:W-:Y:S01]  /*54dc0*/  STL.64 [R1+0x3d00], R66 ;  /* 0x003d004201007387 */ /* 0x000fe20000100a00 */
[----:B------:R-:W-:-:S03]  /*54dd0*/  IMAD.MOV.U32 R239, RZ, RZ, R72 ;  /* 0x000000ffffef7224 */ /* 0x000fc600078e0048 */
[----:B------:R-:W-:Y:S04]  /*54de0*/  STL.64 [R1+0x3cf8], R64 ;  /* 0x003cf84001007387 */ /* 0x000fe80000100a00 */
        /* <DEDUP_REMOVED lines=34> */
[C---:B------:R-:W-:Y:S03]  /*55010*/  HMMA.1688.F32.TF32 R144, R164.reuse, R212, R236 ;  /* 0x000000d4a490723c */ /* 0x040fe600000810ec */
[----:B------:R-:W-:Y:S04]  /*55020*/  STL.64 [R1+0x3d10], R70 ;  /* 0x003d104601007387 */ /* 0x000fe80000100a00 */
[----:B------:R-:W-:Y:S01]  /*55030*/  STL.64 [R1+0x3d08], R68 ;  /* 0x003d084401007387 */ /* 0x000fe20000100a00 */
[C---:B--2---:R-:W-:Y:S08]  /*55040*/  HMMA.1688.F32.TF32 R76, R164.reuse, R180, R76 ;  /* 0x000000b4a44c723c */ /* 0x044ff0000008104c */
[C---:B---3--:R-:W-:Y:S08]  /*55050*/  HMMA.1688.F32.TF32 R72, R164.reuse, R176, R72 ;  /* 0x000000b0a448723c */ /* 0x048ff00000081048 */
[C---:B----4-:R-:W-:Y:S08]  /*55060*/  HMMA.1688.F32.TF32 R88, R164.reuse, R184, R88 ;  /* 0x000000b8a458723c */ /* 0x050ff00000081058 */
[C---:B------:R-:W-:Y:S08]  /*55070*/  HMMA.1688.F32.TF32 R92, R164.reuse, R188, R92 ;  /* 0x000000bca45c723c */ /* 0x040ff0000008105c */
        /* <DEDUP_REMOVED lines=25> */
[----:B------:R-:W2:Y:S04]  /*55210*/  LDL.LU R249, [R1+0x9c4] ;  /* 0x0009c40001f97983 */ /* 0x000ea80000300800 */
[----:B------:R-:W2:Y:S04]  /*55220*/  LDL.LU R250, [R1+0x9c8] ;  /* 0x0009c80001fa7983 */ /* 0x000ea80000300800 */
[----:B------:R-:W2:Y:S04]  /*55230*/  LDL.LU R251, [R1+0x9cc] ;  /* 0x0009cc0001fb7983 */ /* 0x000ea80000300800 */
[----:B-1----:R-:W3:Y:S04]  /*55240*/  LDL.LU R28, [R1+0x9b0] ;  /* 0x0009b000011c7983 */ /* 0x002ee80000300800 */
        /* <DEDUP_REMOVED lines=26> */
[----:B------:R-:W4:Y:S01]  /*553f0*/  LDL.LU R163, [R1+0x222c] ;  /* 0x00222c0001a37983 */ /* 0x000f220000300800 */
[----:B------:R-:W-:Y:S03]  /*55400*/  HMMA.1688.F32.TF32 R148, R164, R216, R244 ;  /* 0x000000d8a494723c */ /* 0x000fe600000810f4 */
        /* <DEDUP_REMOVED lines=24> */
[----:B------:R-:W-:-:S02]  /*55590*/  LOP3.LUT R50, R0, 0x60, RZ, 0x3c, !PT ;  /* 0x0000006000327812 */ /* 0x000fc400078e3cff */
[----:B------:R-:W-:-:S03]  /*555a0*/  LOP3.LUT R49, R0, 0x40, RZ, 0x3c, !PT ;  /* 0x0000004000317812 */ /* 0x000fc600078e3cff */
[----:B------:R-:W-:Y:S04]  /*555b0*/  LDS R241, [R50+UR13+0x24280] ;  /* 0x0242800d32f17984 */ /* 0x000fe80008000800 */
[----:B------:R-:W-:Y:S04]  /*555c0*/  LDS R240, [R49+UR13+0x24280] ;  /* 0x0242800d31f07984 */ /* 0x000fe80008000800 */
[----:B------:R-:W-:Y:S04]  /*555d0*/  LDS R242, [R49+UR13+0x25280] ;  /* 0x0252800d31f27984 */ /* 0x000fe80008000800 */
[----:B------:R-:W1:Y:S04]  /*555e0*/  LDS R243, [R50+UR13+0x25280] ;  /* 0x0252800d32f37984 */ /* 0x000e680008000800 */
[----:B------:R-:W-:Y:S04]  /*555f0*/  STL.64 [R1+0x3e10], R150 ;  /* 0x003e109601007387 */ /* 0x000fe80000100a00 */
[----:B------:R-:W-:Y:S01]  /*55600*/  STL.64 [R1+0x3e08], R148 ;  /* 0x003e089401007387 */ /* 0x000fe20000100a00 */
[C---:B--2---:R-:W-:Y:S08]  /*55610*/  HMMA.1688.F32.TF32 R156, R164.reuse, R224, R156 ;  /* 0x000000e0a49c723c */ /* 0x044ff0000008109c */
[C---:B---3--:R-:W-:Y:S08]  /*55620*/  HMMA.1688.F32.TF32 R152, R164.reuse, R220, R152 ;  /* 0x000000dca498723c */ /* 0x048ff00000081098 */
[C---:B----4-:R-:W-:Y:S11]  /*55630*/  HMMA.1688.F32.TF32 R160, R164.reuse, R228, R160 ;  /* 0x000000e4a4a0723c */ /* 0x050ff600000810a0 */
[----:B------:R-:W-:Y:S01]  /*55640*/  STL.64 [R1+0x3e20], R154 ;  /* 0x003e209a01007387 */ /* 0x000fe20000100a00 */
[----:B------:R-:W-:Y:S03]  /*55650*/  HMMA.1688.F32.TF32 R164, R164, R232, R236 ;  /* 0x000000e8a4a4723c */ /* 0x000fe600000810ec */
[----:B------:R-:W-:Y:S05]  /*55660*/  STL.64 [R1+0x3e18], R152 ;  /* 0x003e189801007387 */ /* 0x000fea0000100a00 */
[C---:B-1----:R-:W-:Y:S01]  /*55670*/  HMMA.1688.F32.TF32 R236, R240.reuse, R104, R244 ;  /* 0x00000068f0ec723c */ /* 0x042fe200000810f4 */
[----:B------:R-:W-:Y:S04]  /*55680*/  STL.64 [R1+0x3e30], R158 ;  /* 0x003e309e01007387 */ /* 0x000fe80000100a00 */
[----:B------:R-:W-:Y:S03]  /*55690*/  STL.64 [R1+0x3e28], R156 ;  /* 0x003e289c01007387 */ /* 0x000fe60000100a00 */
[----:B------:R-:W-:Y:S01]  /*556a0*/  HMMA.1688.F32.TF32 R64, R240, R84, R56 ;  /* 0x00000054f040723c */ /* 0x000fe20000081038 */
[----:B------:R-:W-:Y:S01]  /*556b0*/  STL.64 [R1+0x3e40], R162 ;  /* 0x003e40a201007387 */ /* 0x000fe20000100a00 */
[----:B------:R-:W-:-:S03]  /*556c0*/  LOP3.LUT R51, R0, 0x20, RZ, 0x3c, !PT ;  /* 0x0000002000337812 */ /* 0x000fc600078e3cff */
[----:B------:R-:W-:Y:S03]  /*556d0*/  LDS R244, [R0+UR13+0x24300] ;  /* 0x0243000d00f47984 */ /* 0x000fe60008000800 */
[C---:B------:R-:W-:Y:S08]  /*556e0*/  HMMA.1688.F32.TF32 R56, R240.reuse, R112, R44 ;  /* 0x00000070f038723c */ /* 0x040ff0000008102c */
[C---:B------:R-:W-:Y:S01]  /*556f0*/  HMMA.1688.F32.TF32 R68, R240.reuse, R80, R60 ;  /* 0x00000050f044723c */ /* 0x040fe2000008103c */
[----:B------:R-:W-:Y:S04]  /*55700*/  STL.64 [R1+0x3e38], R160 ;  /* 0x003e38a001007387 */ /* 0x000fe80000100a00 */
[----:B------:R-:W-:Y:S03]  /*55710*/  STL.64 [R1+0x3e50], R166 ;  /* 0x003e50a601007387 */ /* 0x000fe60000100a00 */
[C---:B------:R-:W-:Y:S01]  /*55720*/  HMMA.1688.F32.TF32 R44, R240.reuse, R24, R36 ;  /* 0x00000018f02c723c */ /* 0x040fe20000081024 */
[----:B------:R-:W-:Y:S04]  /*55730*/  LDS R246, [R0+UR13+0x25300] ;  /* 0x0253000d00f67984 */ /* 0x000fe80008000800 */
[----:B------:R-:W-:Y:S03]  /*55740*/  LDS R245, [R51+UR13+0x24300] ;  /* 0x0243000d33f57984 */ /* 0x000fe60008000800 */
[C---:B------:R-:W-:Y:S01]  /*55750*/  HMMA.1688.F32.TF32 R60, R240.reuse, R116, R52 ;  /* 0x00000074f03c723c */ /* 0x040fe20000081034 */
[----:B------:R-:W-:Y:S04]  /*55760*/  STL.64 [R1+0x3e48], R164 ;  /* 0x003e48a401007387 */ /* 0x000fe80000100a00 */
[----:B------:R-:W1:Y:S03]  /*55770*/  LDS R247, [R51+UR13+0x25300] ;  /* 0x0253000d33f77984 */ /* 0x000e660008000800 */
[C---:B------:R-:W-:Y:S01]  /*55780*/  HMMA.1688.F32.TF32 R52, R240.reuse, R108, R40 ;  /* 0x0000006cf034723c */ /* 0x040fe20000081028 */
[----:B------:R-:W-:Y:S07]  /*55790*/  STL [R1+0x3cac], R236 ;  /* 0x003cacec01007387 */ /* 0x000fee0000100800 */
[C---:B------:R-:W-:Y:S01]  /*557a0*/  HMMA.1688.F32.TF32 R40, R240.reuse, R20, R32 ;  /* 0x00000014f028723c */ /* 0x040fe20000081020 */
[----:B------:R-:W-:Y:S04]  /*557b0*/  STL [R1+0x3ca8], R237 ;  /* 0x003ca8ed01007387 */ /* 0x000fe80000100800 */
[----:B------:R-:W-:Y:S03]  /*557c0*/  STL [R1+0x3ca4], R238 ;  /* 0x003ca4ee01007387 */ /* 0x000fe60000100800 */
[C---:B------:R-:W-:Y:S01]  /*557d0*/  HMMA.1688.F32.TF32 R36, R240.reuse, R16, R28 ;  /* 0x00000010f024723c */ /* 0x040fe2000008101c */
[----:B------:R-:W-:Y:S04]  /*557e0*/  STL [R1+0x3ca0], R239 ;  /* 0x003ca0ef01007387 */ /* 0x000fe80000100800 */
[----:B------:R-:W-:Y:S03]  /*557f0*/  STL.64 [R1+0x10], R68 ;  /* 0x0000104401007387 */ /* 0x000fe60000100a00 */
[C---:B------:R-:W-:Y:S01]  /*55800*/  HMMA.1688.F32.TF32 R32, R240.reuse, R12, R248 ;  /* 0x0000000cf020723c */ /* 0x040fe200000810f8 */
[----:B------:R-:W-:Y:S04]  /*55810*/  STL.64 [R1+0x18], R70 ;  /* 0x0000184601007387 */ /* 0x000fe80000100a00 */
[----:B------:R-:W-:Y:S04]  /*55820*/  STL.64 [R1+0x3b0], R64 ;  /* 0x0003b04001007387 */ /* 0x000fe80000100a00 */
[----:B------:R-:W-:Y:S04]  /*55830*/  STL.64 [R1+0x3b8], R66 ;  /* 0x0003b84201007387 */ /* 0x000fe80000100a00 */
[----:B------:R-:W-:Y:S04]  /*55840*/  STL.64 [R1+0x3c0], R60 ;  /* 0x0003c03c01007387 */ /* 0x000fe80000100a00 */
[----:B------:R-:W-:Y:S04]  /*55850*/  STL.64 [R1+0x3c8], R62 ;  /* 0x0003c83e01007387 */ /* 0x000fe80000100a00 */
        /* <DEDUP_REMOVED lines=8> */
[----:B------:R-:W4:Y:S04]  /*558e0*/  LDL.LU R28, [R1+0xa90] ;  /* 0x000a9000011c7983 */ /* 0x000f280000300800 */
[----:B------:R1:W-:Y:S04]  /*558f0*/  STL.64 [R1+0x410], R36 ;  /* 0x0004102401007387 */ /* 0x0003e80000100a00 */
[----:B------:R1:W-:Y:S04]  /*55900*/  STL.64 [R1+0x418], R38 ;  /* 0x0004182601007387 */ /* 0x0003e80000100a00 */
[----:B------:R1:W-:Y:S04]  /*55910*/  STL.64 [R1+0x420], R32 ;  /* 0x0004202001007387 */ /* 0x0003e80000100a00 */
[----:B------:R1:W-:Y:S04]  /*55920*/  STL.64 [R1+0x428], R34 ;  /* 0x0004282201007387 */ /* 0x0003e80000100a00 */
[----:B------:R-:W4:Y:S04]  /*55930*/  LDL.LU R29, [R1+0xa94] ;  /* 0x000a9400011d7983 */ /* 0x000f280000300800 */
[----:B------:R-:W4:Y:S04]  /*55940*/  LDL.LU R30, [R1+0xa98] ;  /* 0x000a9800011e7983 */ /* 0x000f280000300800 */
[----:B------:R-:W4:Y:S04]  /*55950*/  LDL.LU R31, [R1+0xa9c] ;  /* 0x000a9c00011f7983 */ /* 0x000f280000300800 */
[----:B--2---:R-:W2:Y:S04]  /*55960*/  LDL.LU R56, [R1+0xa30] ;  /* 0x000a300001387983 */ /* 0x004ea80000300800 */
[----:B------:R-:W2:Y:S04]  /*55970*/  LDL.LU R57, [R1+0xa34] ;  /* 0x000a340001397983 */ /* 0x000ea80000300800 */
[----:B---3--:R-:W2:Y:S04]  /*55980*/  LDL.LU R58, [R1+0xa38] ;  /* 0x000a3800013a7983 */ /* 0x008ea80000300800 */
        /* <DEDUP_REMOVED lines=47> */
[C---:B------:R-:W-:Y:S08]  /*55c80*/  HMMA.1688.F32.TF32 R72, R240.reuse, R4, R72 ;  /* 0x00000004f048723c */ /* 0x040ff00000081048 */
[C---:B------:R-:W-:Y:S08]  /*55c90*/  HMMA.1688.F32.TF32 R76, R240.reuse, R8, R76 ;  /* 0x00000008f04c723c */ /* 0x040ff0000008104c */
[C---:B------:R-:W-:Y:S11]  /*55ca0*/  HMMA.1688.F32.TF32 R68, R240.reuse, R120, R68 ;  /* 0x00000078f044723c */ /* 0x040ff60000081044 */
[----:B------:R-:W-:Y:S01]  /*55cb0*/  STL.64 [R1+0x430], R76 ;  /* 0x0004304c01007387 */ /* 0x000fe20000100a00 */
[C---:B------:R-:W-:Y:S03]  /*55cc0*/  HMMA.1688.F32.TF32 R60, R240.reuse, R128, R60 ;  /* 0x00000080f03c723c */ /* 0x040fe6000008103c */
[----:B------:R-:W-:Y:S04]  /*55cd0*/  STL.64 [R1+0x438], R78 ;  /* 0x0004384e01007387 */ /* 0x000fe80000100a00 */
[----:B------:R-:W-:Y:S01]  /*55ce0*/  IMAD.MOV.U32 R236, RZ, RZ, R71 ;  /* 0x000000ffffec7224 */ /* 0x000fe200078e0047 */
[----:B------:R-:W-:Y:S01]  /*55cf0*/  STL.64 [R1+0x590], R68 ;  /* 0x0005904401007387 */ /* 0x000fe20000100a00 */
[C---:B----4-:R-:W-:Y:S03]  /*55d00*/  HMMA.1688.F32.TF32 R52, R240.reuse, R172, R52 ;  /* 0x000000acf034723c */ /* 0x050fe60000081034 */
[----:B------:R-:W-:Y:S04]  /*55d10*/  STL.64 [R1+0x460], R72 ;  /* 0x0004604801007387 */ /* 0x000fe80000100a00 */
[----:B------:R-:W-:Y:S01]  /*55d20*/  STL.64 [R1+0x468], R74 ;  /* 0x0004684a01007387 */ /* 0x000fe20000100a00 */
[C---:B------:R-:W-:Y:S03]  /*55d30*/  HMMA.1688.F32.TF32 R44, R240.reuse, R176, R44 ;  /* 0x000000b0f02c723c */ /* 0x040fe6000008102c */
[----:B------:R-:W-:Y:S04]  /*55d40*/  STL [R1+0x598], R70 ;  /* 0x0005984601007387 */ /* 0x000fe80000100800 */
[----:B------:R1:W-:Y:S04]  /*55d50*/  STL [R1+0x3cb0], R236 ;  /* 0x003cb0ec01007387 */ /* 0x0003e80000100800 */
[----:B------:R-:W-:Y:S01]  /*55d60*/  IMAD.MOV.U32 R239, RZ, RZ, R54 ;  /* 0x000000ffffef7224 */ /* 0x000fe200078e0036 */
[----:B------:R-:W-:Y:S01]  /*55d70*/  STL.64 [R1+0x570], R60 ;  /* 0x0005703c01007387 */ /* 0x000fe20000100a00 */
[----:B------:R-:W-:Y:S01]  /*55d80*/  HMMA.1688.F32.TF32 R40, R240, R180, R40 ;  /* 0x000000b4f028723c */ /* 0x000fe20000081028 */
[----:B-1----:R-:W-:-:S02]  /*55d90*/  IMAD.MOV.U32 R236, RZ, RZ, R63 ;  /* 0x000000ffffec7224 */ /* 0x002fc400078e003f */
[----:B------:R-:W-:Y:S01]  /*55da0*/  STL.64 [R1+0x580], R64 ;  /* 0x0005804001007387 */ /* 0x000fe20000100a00 */
[----:B------:R-:W-:-:S03]  /*55db0*/  IMAD.MOV.U32 R238, RZ, RZ, R53 ;  /* 0x000000ffffee7224 */ /* 0x000fc600078e0035 */
[----:B------:R-:W-:Y:S01]  /*55dc0*/  STL.64 [R1+0x588], R66 ;  /* 0x0005884201007387 */ /* 0x000fe20000100a00 */
[----:B------:R-:W-:-:S03]  /*55dd0*/  IMAD.MOV.U32 R237, RZ, RZ, R52 ;  /* 0x000000ffffed7224 */ /* 0x000fc600078e0034 */
[----:B------:R-:W-:Y:S01]  /*55de0*/  STL [R1+0x578], R62 ;  /* 0x0005783e01007387 */ /* 0x000fe20000100800 */
[----:B------:R-:W-:Y:S03]  /*55df0*/  HMMA.1688.F32.TF32 R36, R240, R184, R36 ;  /* 0x000000b8f024723c */ /* 0x000fe60000081024 */
[----:B------:R1:W-:Y:S04]  /*55e00*/  STL [R1+0x3cb4], R236 ;  /* 0x003cb4ec01007387 */ /* 0x0003e80000100800 */
[----:B------:R-:W-:Y:S04]  /*55e10*/  STL.64 [R1+0x560], R56 ;  /* 0x0005603801007387 */ /* 0x000fe80000100a00 */
[----:B------:R-:W-:Y:S01]  /*55e20*/  STL.64 [R1+0x568], R58 ;  /* 0x0005683a01007387 */ /* 0x000fe20000100a00 */
[----:B-1----:R-:W-:-:S03]  /*55e30*/  IMAD.MOV.U32 R236, RZ, RZ, R47 ;  /* 0x000000ffffec7224 */ /* 0x002fc600078e002f */
[----:B------:R-:W-:Y:S04]  /*55e40*/  STL [R1+0x55c], R55 ;  /* 0x00055c3701007387 */ /* 0x000fe80000100800 */
[----:B------:R1:W-:Y:S04]  /*55e50*/  STL [R1+0x3cc0], R239 ;  /* 0x003cc0ef01007387 */ /* 0x0003e80000100800 */
[----:B------:R2:W-:Y:S04]  /*55e60*/  STL [R1+0x3cbc], R238 ;  /* 0x003cbcee01007387 */ /* 0x0005e80000100800 */
[----:B------:R3:W-:Y:S04]  /*55e70*/  STL [R1+0x3cb8], R237 ;  /* 0x003cb8ed01007387 */ /* 0x0007e80000100800 */
[----:B------:R-:W-:Y:S01]  /*55e80*/  STL.64 [R1+0x540], R44 ;  /* 0x0005402c01007387 */ /* 0x000fe20000100a00 */
[----:B-1----:R-:W-:-:S03]  /*55e90*/  IMAD.MOV.U32 R239, RZ, RZ, R41 ;  /* 0x000000ffffef7224 */ /* 0x002fc600078e0029 */
[----:B------:R-:W-:Y:S01]  /*55ea0*/  STL [R1+0x548], R46 ;  /* 0x0005482e01007387 */ /* 0x000fe20000100800 */
[----:B--2---:R-:W-:Y:S02]  /*55eb0*/  IMAD.MOV.U32 R238, RZ, RZ, R42 ;  /* 0x000000ffffee7224 */ /* 0x004fe400078e002a */
[----:B---3--:R-:W-:Y:S01]  /*55ec0*/  IMAD.MOV.U32 R237, RZ, RZ, R43 ;  /* 0x000000ffffed7224 */ /* 0x008fe200078e002b */
[----:B------:R1:W-:Y:S04]  /*55ed0*/  STL [R1+0x3cc4], R236 ;  /* 0x003cc4ec01007387 */ /* 0x0003e80000100800 */
[----:B------:R2:W-:Y:S04]  /*55ee0*/  STL [R1+0x530], R40 ;  /* 0x0005302801007387 */ /* 0x0005e80000100800 */
[----:B------:R-:W-:Y:S01]  /*55ef0*/  STL.64 [R1+0x520], R36 ;  /* 0x0005202401007387 */ /* 0x000fe20000100a00 */
[----:B-1----:R-:W-:-:S03]  /*55f00*/  IMAD.MOV.U32 R236, RZ, RZ, R39 ;  /* 0x000000ffffec7224 */ /* 0x002fc600078e0027 */
[----:B------:R1:W-:Y:S01]  /*55f10*/  STL [R1+0x528], R38 ;  /* 0x0005282601007387 */ /* 0x0003e20000100800 */
[C---:B--2---:R-:W-:Y:S08]  /*55f20*/  HMMA.1688.F32.TF32 R40, R240.reuse, R188, R32 ;  /* 0x000000bcf028723c */ /* 0x044ff00000081020 */
[C---:B-1----:R-:W-:Y:S08]  /*55f30*/  HMMA.1688.F32.TF32 R36, R240.reuse, R192, R28 ;  /* 0x000000c0f024723c */ /* 0x042ff0000008101c */
[----:B------:R-:W-:Y:S01]  /*55f40*/  HMMA.1688.F32.TF32 R32, R240, R196, R248 ;  /* 0x000000c4f020723c */ /* 0x000fe200000810f8 */
        /* <DEDUP_REMOVED lines=118> */
[C---:B----4-:R-:W-:Y:S08]  /*566b0*/  HMMA.1688.F32.TF32 R140, R240.reuse, R228, R140 ;  /* 0x000000e4f08c723c */ /* 0x050ff0000008108c */
        /* <DEDUP_REMOVED lines=8> */
[----:B------:R-:W-:Y:S03]  /*56740*/  HMMA.1688.F32.TF32 R144, R240, R224, R144 ;  /* 0x000000e0f090723c */ /* 0x000fe60000081090 */
        /* <DEDUP_REMOVED lines=19> */
[----:B------:R-:W-:Y:S04]  /*56880*/  LDS R240, [R49+UR13+0x24300] ;  /* 0x0243000d31f07984 */ /* 0x000fe80008000800 */
[----:B------:R-:W-:Y:S01]  /*56890*/  LDS R242, [R49+UR13+0x25300] ;  /* 0x0253000d31f27984 */ /* 0x000fe20008000800 */
[C---:B--2---:R-:W-:Y:S03]  /*568a0*/  HMMA.1688.F32.TF32 R132, R244.reuse, R84, R96 ;  /* 0x00000054f484723c */ /* 0x044fe60000081060 */
[----:B------:R-:W-:Y:S04]  /*568b0*/  LDS R241, [R50+UR13+0x24300] ;  /* 0x0243000d32f17984 */ /* 0x000fe80008000800 */
[----:B------:R-:W1:Y:S01]  /*568c0*/  LDS R243, [R50+UR13+0x25300] ;  /* 0x0253000d32f37984 */ /* 0x000e620008000800 */
        /* <DEDUP_REMOVED lines=175> */
[----:B------:R-:W-:Y:S03]  /*573c0*/  HMMA.1688.F32.TF32 R100, R244, R220, R100 ;  /* 0x000000dcf464723c */ /* 0x000fe60000081064 */
[----:B------:R-:W-:Y:S04]  /*573d0*/  STL.64 [R1+0x718], R162 ;  /* 0x000718a201007387 */ /* 0x000fe80000100a00 */
[----:B------:R-:W-:Y:S04]  /*573e0*/  STL.64 [R1+0x700], R156 ;  /* 0x0007009c01007387 */ /* 0x000fe80000100a00 */
[----:B------:R-:W-:Y:S04]  /*573f0*/  STL.64 [R1+0x708], R158 ;  /* 0x0007089e01007387 */ /* 0x000fe80000100a00 */
[----:B------:R-:W-:Y:S01]  /*57400*/  STL.64 [R1+0x6f0], R152 ;  /* 0x0006f09801007387 */ /* 0x000fe20000100a00 */
[C---:B-1----:R-:W-:Y:S03]  /*57410*/  HMMA.1688.F32.TF32 R76, R240.reuse, R104, R76 ;  /* 0x00000068f04c723c */ /* 0x042fe6000008104c */
        /* <DEDUP_REMOVED lines=251> */
[----:B------:R4:W-:Y:S04]  /*583d0*/  STL.64 [R1+0x9f0], R36 ;  /* 0x0009f02401007387 */ /* 0x0009e80000100a00 */
[----:B------:R1:W-:Y:S04]  /*583e0*/  STL.64 [R1+0x9f8], R38 ;  /* 0x0009f82601007387 */ /* 0x0003e80000100a00 */
[----:B------:R1:W-:Y:S04]  /*583f0*/  STL.64 [R1+0xa00], R28 ;  /* 0x000a001c01007387 */ /* 0x0003e80000100a00 */
[----:B------:R1:W-:Y:S04]  /*58400*/  STL.64 [R1+0xa08], R30 ;  /* 0x000a081e01007387 */ /* 0x0003e80000100a00 */
[----:B------:R-:W2:Y:S04]  /*58410*/  LDL.LU R33, [R1+0x2184] ;  /* 0x0021840001217983 */ /* 0x000ea80000300800 */
[----:B---3--:R-:W2:Y:S04]  /*58420*/  LDL.LU R34, [R1+0x2188] ;  /* 0x0021880001227983 */ /* 0x008ea80000300800 */
[----:B------:R-:W2:Y:S04]  /*58430*/  LDL.LU R35, [R1+0x218c] ;  /* 0x00218c0001237983 */ /* 0x000ea80000300800 */
[----:B----4-:R-:W3:Y:S04]  /*58440*/  LDL.LU R36, [R1+0x2190] ;  /* 0x0021900001247983 */ /* 0x010ee80000300800 */
        /* <DEDUP_REMOVED lines=105> */
[----:B------:R-:W-:Y:S04]  /*58ae0*/  STL.64 [R1+0xa10], R236 ;  /* 0x000a10ec01007387 */ /* 0x000fe80000100a00 */
[----:B------:R1:W-:Y:S02]  /*58af0*/  STL.64 [R1+0xa18], R238 ;  /* 0x000a18ee01007387 */ /* 0x0003e40000100a00 */
[C---:B-1----:R-:W-:Y:S08]  /*58b00*/  HMMA.1688.F32.TF32 R236, R244.reuse, R12, R164 ;  /* 0x0000000cf4ec723c */ /* 0x042ff000000810a4 */
[C---:B---3--:R-:W-:Y:S08]  /*58b10*/  HMMA.1688.F32.TF32 R164, R244.reuse, R8, R160 ;  /* 0x00000008f4a4723c */ /* 0x048ff000000810a0 */
[C---:B------:R-:W-:Y:S08]  /*58b20*/  HMMA.1688.F32.TF32 R160, R244.reuse, R4, R156 ;  /* 0x00000004f4a0723c */ /* 0x040ff0000008109c */
[C---:B------:R-:W-:Y:S01]  /*58b30*/  HMMA.1688.F32.TF32 R156, R244.reuse, R120, R248 ;  /* 0x00000078f49c723c */ /* 0x040fe200000810f8 */
[----:B------:R-:W-:Y:S04]  /*58b40*/  STL.64 [R1+0xa30], R236 ;  /* 0x000a30ec01007387 */ /* 0x000fe80000100a00 */
[----:B------:R-:W-:Y:S04]  /*58b50*/  STL.64 [R1+0xa38], R238 ;  /* 0x000a38ee01007387 */ /* 0x000fe80000100a00 */
[----:B------:R-:W-:Y:S04]  /*58b60*/  STL.64 [R1+0xa40], R164 ;  /* 0x000a40a401007387 */ /* 0x000fe80000100a00 */
[----:B------:R-:W-:Y:S04]  /*58b70*/  STL.64 [R1+0xa48], R166 ;  /* 0x000a48a601007387 */ /* 0x000fe80000100a00 */
[----:B------:R-:W2:Y:S04]  /*58b80*/  LDL.LU R248, [R1+0x2160] ;  /* 0x0021600001f87983 */ /* 0x000ea80000300800 */
[----:B------:R-:W-:Y:S04]  /*58b90*/  STL.64 [R1+0xa70], R160 ;  /* 0x000a70a001007387 */ /* 0x000fe80000100a00 */
[----:B------:R-:W-:Y:S04]  /*58ba0*/  STL.64 [R1+0xa78], R162 ;  /* 0x000a78a201007387 */ /* 0x000fe80000100a00 */
[----:B------:R-:W-:Y:S04]  /*58bb0*/  STL.64 [R1+0xbb0], R156 ;  /* 0x000bb09c01007387 */ /* 0x000fe80000100a00 */
[----:B------:R-:W-:Y:S04]  /*58bc0*/  STL.64 [R1+0xbb8], R158 ;  /* 0x000bb89e01007387 */ /* 0x000fe80000100a00 */
[----:B------:R-:W2:Y:S04]  /*58bd0*/  LDL.LU R249, [R1+0x2164] ;  /* 0x0021640001f97983 */ /* 0x000ea80000300800 */
[----:B------:R-:W2:Y:S04]  /*58be0*/  LDL.LU R250, [R1+0x2168] ;  /* 0x0021680001fa7983 */ /* 0x000ea80000300800 */
[----:B------:R-:W2:Y:S01]  /*58bf0*/  LDL.LU R251, [R1+0x216c] ;  /* 0x00216c0001fb7983 */ /* 0x000ea20000300800 */
[C---:B------:R-:W-:Y:S08]  /*58c00*/  HMMA.1688.F32.TF32 R152, R244.reuse, R124, R152 ;  /* 0x0000007cf498723c */ /* 0x040ff00000081098 */
        /* <DEDUP_REMOVED lines=63> */
[----:B------:R-:W-:-:S02]  /*59000*/  IMAD.MOV.U32 R84, RZ, RZ, R31 ;  /* 0x000000ffff547224 */ /* 0x000fc400078e001f */
[----:B------:R-:W-:Y:S01]  /*59010*/  IMAD.MOV.U32 R85, RZ, RZ, R30 ;  /* 0x000000ffff557224 */ /* 0x000fe200078e001e */
[----:B------:R-:W-:Y:S01]  /*59020*/  LDS R244, [R0+UR13+0x26000] ;  /* 0x0260000d00f47984 */ /* 0x000fe20008000800 */
[----:B------:R-:W-:Y:S02]  /*59030*/  IMAD.MOV.U32 R104, RZ, RZ, R29 ;  /* 0x000000ffff687224 */ /* 0x000fe400078e001d */
[----:B------:R-:W-:Y:S01]  /*59040*/  IMAD.MOV.U32 R105, RZ, RZ, R28 ;  /* 0x000000ffff697224 */ /* 0x000fe200078e001c */
[----:B------:R-:W-:Y:S04]  /*59050*/  STL [R1+0x3c9c], R84 ;  /* 0x003c9c5401007387 */ /* 0x000fe80000100800 */
[----:B------:R-:W-:Y:S04]  /*59060*/  STL [R1+0x3c98], R85 ;  /* 0x003c985501007387 */ /* 0x000fe80000100800 */
[----:B------:R-:W-:Y:S04]  /*59070*/  STL [R1+0x3c94], R104 ;  /* 0x003c946801007387 */ /* 0x000fe80000100800 */
[----:B------:R-:W-:Y:S04]  /*59080*/  STL [R1+0x3c90], R105 ;  /* 0x003c906901007387 */ /* 0x000fe80000100800 */
[----:B------:R-:W3:Y:S04]  /*59090*/  LDL.LU R28, [R1+0x2130] ;  /* 0x00213000011c7983 */ /* 0x000ee80000300800 */
[----:B------:R-:W-:Y:S04]  /*590a0*/  LDS R246, [R0+UR13+0x27000] ;  /* 0x0270000d00f67984 */ /* 0x000fe80008000800 */
[----:B------:R-:W-:Y:S04]  /*590b0*/  LDS R245, [R51+UR13+0x26000] ;  /* 0x0260000d33f57984 */ /* 0x000fe80008000800 */
[----:B------:R-:W1:Y:S01]  /*590c0*/  LDS R247, [R51+UR13+0x27000] ;  /* 0x0270000d33f77984 */ /* 0x000e620008000800 */
[----:B--2---:R-:W-:-:S15]  /*590d0*/  HMMA.1688.F32.TF32 R32, R240, R116, R248 ;  /* 0x00000074f020723c */ /* 0x004fde00000810f8 */
[----:B------:R-:W-:-:S04]  /*590e0*/  NOP ;  /* 0x0000000000007918 */ /* 0x000fc80000000000 */
[----:B------:R2:W-:Y:S04]  /*590f0*/  STL.64 [R1+0xbd0], R32 ;  /* 0x000bd02001007387 */ /* 0x0005e80000100a00 */
        /* <DEDUP_REMOVED lines=46> */
[----:B------:R-:W-:Y:S04]  /*593e0*/  STL.64 [R1+0xbf0], R64 ;  /* 0x000bf04001007387 */ /* 0x000fe80000100a00 */
[----:B------:R4:W-:Y:S01]  /*593f0*/  STL.64 [R1+0xbf8], R66 ;  /* 0x000bf84201007387 */ /* 0x0009e20000100a00 */
[C---:B--2---:R-:W-:Y:S08]  /*59400*/  HMMA.1688.F32.TF32 R32, R240.reuse, R24, R32 ;  /* 0x00000018f020723c */ /* 0x044ff00000081020 */
[C---:B----4-:R-:W-:Y:S08]  /*59410*/  HMMA.1688.F32.TF32 R64, R240.reuse, R20, R60 ;  /* 0x00000014f040723c */ /* 0x050ff0000008103c */
[C---:B------:R-:W-:Y:S08]  /*59420*/  HMMA.1688.F32.TF32 R60, R240.reuse, R16, R56 ;  /* 0x00000010f03c723c */ /* 0x040ff00000081038 */
[C---:B------:R-:W-:Y:S08]  /*59430*/  HMMA.1688.F32.TF32 R56, R240.reuse, R12, R52 ;  /* 0x0000000cf038723c */ /* 0x040ff00000081034 */
[----:B------:R-:W-:Y:S01]  /*59440*/  HMMA.1688.F32.TF32 R52, R240, R8, R44 ;  /* 0x00000008f034723c */ /* 0x000fe2000008102c */
[----:B------:R-:W-:-:S02]  /*59450*/  IMAD.MOV.U32 R81, RZ, RZ, R32 ;  /* 0x000000ffff517224 */ /* 0x000fc400078e0020 */
[----:B------:R-:W-:Y:S01]  /*59460*/  IMAD.MOV.U32 R80, RZ, RZ, R33 ;  /* 0x000000ffff507224 */ /* 0x000fe200078e0021 */
[----:B------:R-:W2:Y:S04]  /*59470*/  LDL.LU R32, [R1+0x2100] ;  /* 0x0021000001207983 */ /* 0x000ea80000300800 */
[----:B------:R-:W-:Y:S01]  /*59480*/  HMMA.1688.F32.TF32 R44, R240, R4, R40 ;  /* 0x00000004f02c723c */ /* 0x000fe20000081028 */
[----:B------:R-:W-:Y:S01]  /*59490*/  IMAD.MOV.U32 R25, RZ, RZ, R34 ;  /* 0x000000ffff197224 */ /* 0x000fe200078e0022 */
[----:B------:R-:W2:Y:S01]  /*594a0*/  LDL.LU R33, [R1+0x2104] ;  /* 0x0021040001217983 */ /* 0x000ea20000300800 */
[----:B------:R-:W-:-:S03]  /*594b0*/  IMAD.MOV.U32 R24, RZ, RZ, R35 ;  /* 0x000000ffff187224 */ /* 0x000fc600078e0023 */
[----:B------:R-:W2:Y:S02]  /*594c0*/  LDL.LU R34, [R1+0x2108] ;  /* 0x0021080001227983 */ /* 0x000ea40000300800 */
[C---:B------:R-:W-:Y:S02]  /*594d0*/  HMMA.1688.F32.TF32 R40, R240.reuse, R120, R28 ;  /* 0x00000078f028723c */ /* 0x040fe4000008101c */
[----:B------:R-:W2:Y:S06]  /*594e0*/  LDL.LU R35, [R1+0x210c] ;  /* 0x00210c0001237983 */ /* 0x000eac0000300800 */
        /* <DEDUP_REMOVED lines=10> */
[----:B------:R-:W-:Y:S01]  /*59590*/  STL.64 [R1+0xca0], R44 ;  /* 0x000ca02c01007387 */ /* 0x000fe20000100a00 */
[----:B------:R-:W-:-:S03]  /*595a0*/  IMAD.MOV.U32 R29, RZ, RZ, R252 ;  /* 0x000000ffff1d7224 */ /* 0x000fc600078e00fc */
[----:B------:R-:W-:Y:S01]  /*595b0*/  STL.64 [R1+0xca8], R46 ;  /* 0x000ca82e01007387 */ /* 0x000fe20000100a00 */
[----:B------:R-:W-:-:S03]  /*595c0*/  IMAD.MOV.U32 R252, RZ, RZ, R39 ;  /* 0x000000fffffc7224 */ /* 0x000fc600078e0027 */
[----:B------:R-:W-:Y:S04]  /*595d0*/  STL.64 [R1+0xdd0], R40 ;  /* 0x000dd02801007387 */ /* 0x000fe80000100a00 */
[----:B------:R-:W-:Y:S04]  /*595e0*/  STL.64 [R1+0xdd8], R42 ;  /* 0x000dd82a01007387 */ /* 0x000fe80000100a00 */
[----:B------:R-:W-:Y:S04]  /*595f0*/  STL.64 [R1+0xdc0], R36 ;  /* 0x000dc02401007387 */ /* 0x000fe80000100a00 */
[----:B------:R4:W-:Y:S02]  /*59600*/  STL [R1+0xdc8], R38 ;  /* 0x000dc82601007387 */ /* 0x0009e40000100800 */
[----:B----4-:R-:W-:Y:S02]  /*59610*/  HMMA.1688.F32.TF32 R36, R240, R128, R248 ;  /* 0x00000080f024723c */ /* 0x010fe400000810f8 */
[----:B------:R4:W-:Y:S01]  /*59620*/  STL [R1+0x3bdc], R252 ;  /* 0x003bdcfc01007387 */ /* 0x0009e20000100800 */
[----:B------:R-:W-:-:S02]  /*59630*/  IMAD.MOV.U32 R30, RZ, RZ, R3 ;  /* 0x000000ffff1e7224 */ /* 0x000fc400078e0003 */
[----:B------:R-:W-:-:S14]  /*59640*/  IMAD.MOV.U32 R31, RZ, RZ, R2 ;  /* 0x000000ffff1f7224 */ /* 0x000fdc00078e0002 */
[----:B------:R-:W-:Y:S02]  /*59650*/  IMAD.MOV.U32 R120, RZ, RZ, R36 ;  /* 0x000000ffff787224 */ /* 0x000fe400078e0024 */
[----:B------:R-:W-:Y:S01]  /*59660*/  IMAD.MOV.U32 R121, RZ, RZ, R37 ;  /* 0x000000ffff797224 */ /* 0x000fe200078e0025 */
[----:B------:R-:W3:Y:S01]  /*59670*/  LDL.LU R36, [R1+0x20e0] ;  /* 0x0020e00001247983 */ /* 0x000ee20000300800 */
[----:B------:R-:W-:Y:S02]  /*59680*/  IMAD.MOV.U32 R3, RZ, RZ, R38 ;  /* 0x000000ffff037224 */ /* 0x000fe400078e0026 */
[----:B------:R-:W-:Y:S01]  /*59690*/  IMAD.MOV.U32 R2, RZ, RZ, R39 ;  /* 0x000000ffff027224 */ /* 0x000fe200078e0027 */
[----:B------:R-:W3:Y:S04]  /*596a0*/  LDL.LU R37, [R1+0x20e4] ;  /* 0x0020e40001257983 */ /* 0x000ee80000300800 */
[----:B------:R-:W3:Y:S04]  /*596b0*/  LDL.LU R38, [R1+0x20e8] ;  /* 0x0020e80001267983 */ /* 0x000ee80000300800 */
[----:B------:R-:W3:Y:S04]  /*596c0*/  LDL.LU R39, [R1+0x20ec] ;  /* 0x0020ec0001277983 */ /* 0x000ee80000300800 */
[----:B------:R-:W3:Y:S04]  /*596d0*/  LDL.LU R248, [R1+0x20d0] ;  /* 0x0020d00001f87983 */ /* 0x000ee80000300800 */
[----:B------:R-:W3:Y:S04]  /*596e0*/  LDL.LU R249, [R1+0x20d4] ;  /* 0x0020d40001f97983 */ /* 0x000ee80000300800 */
[----:B------:R-:W3:Y:S04]  /*596f0*/  LDL.LU R250, [R1+0x20d8] ;  /* 0x0020d80001fa7983 */ /* 0x000ee80000300800 */
[----:B------:R-:W3:Y:S04]  /*59700*/  LDL.LU R251, [R1+0x20dc] ;  /* 0x0020dc0001fb7983 */ /* 0x000ee80000300800 */
[----:B------:R-:W-:Y:S04]  /*59710*/  STL [R1+0x3be4], R2 ;  /* 0x003be40201007387 */ /* 0x000fe80000100800 */
[----:B------:R-:W-:Y:S04]  /*59720*/  STL [R1+0x3be0], R3 ;  /* 0x003be00301007387 */ /* 0x000fe80000100800 */
[----:B------:R-:W-:Y:S04]  /*59730*/  STL [R1+0x3bd8], R121 ;  /* 0x003bd87901007387 */ /* 0x000fe80000100800 */
[----:B------:R-:W-:Y:S01]  /*59740*/  STL [R1+0x3bd4], R120 ;  /* 0x003bd47801007387 */ /* 0x000fe20000100800 */
[C---:B------:R-:W-:Y:S08]  /*59750*/  HMMA.1688.F32.TF32 R68, R240.reuse, R112, R68 ;  /* 0x00000070f044723c */ /* 0x040ff00000081044 */
[----:B--2---:R-:W-:-:S15]  /*59760*/  HMMA.1688.F32.TF32 R32, R240, R168, R32 ;  /* 0x000000a8f020723c */ /* 0x004fde0000081020 */
[----:B------:R-:W-:-:S04]  /*59770*/  NOP ;  /* 0x0000000000007918 */ /* 0x000fc80000000000 */
[----:B------:R-:W-:Y:S01]  /*59780*/  IMAD.MOV.U32 R108, RZ, RZ, R32 ;  /* 0x000000ffff6c7224 */ /* 0x000fe200078e0020 */
[----:B------:R2:W-:Y:S01]  /*59790*/  STL [R1+0xda8], R34 ;  /* 0x000da82201007387 */ /* 0x0005e20000100800 */
[----:B------:R-:W-:Y:S02]  /*597a0*/  IMAD.MOV.U32 R109, RZ, RZ, R33 ;  /* 0x000000ffff6d7224 */ /* 0x000fe400078e0021 */
[----:B----4-:R-:W-:Y:S01]  /*597b0*/  IMAD.MOV.U32 R252, RZ, RZ, R35 ;  /* 0x000000fffffc7224 */ /* 0x010fe200078e0023 */
[----:B------:R-:W4:Y:S04]  /*597c0*/  LDL.LU R32, [R1+0x20c0] ;  /* 0x0020c00001207983 */ /* 0x000f280000300800 */
[----:B------:R-:W4:Y:S04]  /*597d0*/  LDL.LU R33, [R1+0x20c4] ;  /* 0x0020c40001217983 */ /* 0x000f280000300800 */
[----:B--2---:R-:W4:Y:S04]  /*597e0*/  LDL.LU R34, [R1+0x20c8] ;  /* 0x0020c80001227983 */ /* 0x004f280000300800 */
[----:B------:R-:W4:Y:S01]  /*597f0*/  LDL.LU R35, [R1+0x20cc] ;  /* 0x0020cc0001237983 */ /* 0x000f220000300800 */
[----:B---3--:R-:W-:Y:S03]  /*59800*/  HMMA.1688.F32.TF32 R28, R240, R172, R28 ;  /* 0x000000acf01c723c */ /* 0x008fe6000008101c */
[----:B------:R-:W-:Y:S04]  /*59810*/  STL [R1+0x3bf0], R109 ;  /* 0x003bf06d01007387 */ /* 0x000fe80000100800 */
[----:B------:R2:W-:Y:S04]  /*59820*/  STL [R1+0x3bec], R108 ;  /* 0x003bec6c01007387 */ /* 0x0005e80000100800 */
[----:B------:R3:W-:Y:S08]  /*59830*/  STL [R1+0x3be8], R252 ;  /* 0x003be8fc01007387 */ /* 0x0007f00000100800 */
        /* <DEDUP_REMOVED lines=8> */
[----:B------:R-:W-:Y:S04]  /*598c0*/  STL [R1+0x3c00], R3 ;  /* 0x003c000301007387 */ /* 0x000fe80000100800 */
[----:B------:R-:W-:Y:S04]  /*598d0*/  STL [R1+0x3bfc], R2 ;  /* 0x003bfc0201007387 */ /* 0x000fe80000100800 */
[----:B------:R-:W-:Y:S01]  /*598e0*/  STL [R1+0x3bf8], R113 ;  /* 0x003bf87101007387 */ /* 0x000fe20000100800 */
[----:B------:R-:W-:Y:S03]  /*598f0*/  HMMA.1688.F32.TF32 R36, R240, R176, R36 ;  /* 0x000000b0f024723c */ /* 0x000fe60000081024 */
[----:B------:R1:W-:-:S15]  /*59900*/  STL [R1+0x3bf4], R112 ;  /* 0x003bf47001007387 */ /* 0x0003de0000100800 */
[----:B------:R-:W-:Y:S01]  /*59910*/  NOP ;  /* 0x0000000000007918 */ /* 0x000fe20000000000 */
[----:B------:R-:W-:Y:S02]  /*59920*/  IMAD.MOV.U32 R121, RZ, RZ, R38 ;  /* 0x000000ffff797224 */ /* 0x000fe400078e0026 */
[----:B------:R-:W-:Y:S02]  /*59930*/  IMAD.MOV.U32 R117, RZ, RZ, R37 ;  /* 0x000000ffff757224 */ /* 0x000fe400078e0025 */
[----:B------:R-:W-:Y:S01]  /*59940*/  IMAD.MOV.U32 R116, RZ, RZ, R36 ;  /* 0x000000ffff747224 */ /* 0x000fe200078e0024 */
[----:B------:R1:W-:Y:S01]  /*59950*/  STL [R1+0x3c0c], R121 ;  /* 0x003c0c7901007387 */ /* 0x0003e20000100800 */
[----:B------:R-:W-:Y:S02]  /*59960*/  IMAD.MOV.U32 R120, RZ, RZ, R39 ;  /* 0x000000ffff787224 */ /* 0x000fe400078e0027 */
[----:B------:R-:W-:Y:S01]  /*59970*/  HMMA.1688.F32.TF32 R36, R240, R180, R248 ;  /* 0x000000b4f024723c */ /* 0x000fe200000810f8 */
[----:B------:R1:W-:Y:S04]  /*59980*/  STL [R1+0x3c08], R117 ;  /* 0x003c087501007387 */ /* 0x0003e80000100800 */
[----:B------:R1:W-:Y:S04]  /*59990*/  STL [R1+0x3c04], R116 ;  /* 0x003c047401007387 */ /* 0x0003e80000100800 */
        /* <DEDUP_REMOVED lines=12> */
[----:B--2---:R-:W-:-:S03]  /*59a60*/  IMAD.MOV.U32 R108, RZ, RZ, R36 ;  /* 0x000000ffff6c7224 */ /* 0x004fc600078e0024 */
[----:B------:R-:W2:Y:S01]  /*59a70*/  LDL.LU R40, [R1+0x2070] ;  /* 0x0020700001287983 */ /* 0x000ea20000300800 */
[----:B---3--:R-:W-:-:S03]  /*59a80*/  IMAD.MOV.U32 R252, RZ, RZ, R37 ;  /* 0x000000fffffc7224 */ /* 0x008fc600078e0025 */
[----:B------:R-:W2:Y:S01]  /*59a90*/  LDL.LU R41, [R1+0x2074] ;  /* 0x0020740001297983 */ /* 0x000ea20000300800 */
[----:B------:R-:W-:-:S03]  /*59aa0*/  IMAD.MOV.U32 R181, RZ, RZ, R38 ;  /* 0x000000ffffb57224 */ /* 0x000fc600078e0026 */
[----:B------:R-:W2:Y:S01]  /*59ab0*/  LDL.LU R42, [R1+0x2078] ;  /* 0x00207800012a7983 */ /* 0x000ea20000300800 */
[----:B------:R-:W-:-:S03]  /*59ac0*/  IMAD.MOV.U32 R180, RZ, RZ, R39 ;  /* 0x000000ffffb47224 */ /* 0x000fc600078e0027 */
[----:B------:R-:W2:Y:S04]  /*59ad0*/  LDL.LU R43, [R1+0x207c] ;  /* 0x00207c00012b7983 */ /* 0x000ea80000300800 */
[----:B------:R-:W3:Y:S04]  /*59ae0*/  LDL.LU R36, [R1+0x2060] ;  /* 0x0020600001247983 */ /* 0x000ee80000300800 */
[----:B------:R-:W3:Y:S04]  /*59af0*/  LDL.LU R37, [R1+0x2064] ;  /* 0x0020640001257983 */ /* 0x000ee80000300800 */
[----:B------:R-:W3:Y:S04]  /*59b00*/  LDL.LU R38, [R1+0x2068] ;  /* 0x0020680001267983 */ /* 0x000ee80000300800 */
[----:B------:R-:W3:Y:S01]  /*59b10*/  LDL.LU R39, [R1+0x206c] ;  /* 0x00206c0001277983 */ /* 0x000ee20000300800 */
[----:B----4-:R-:W-:-:S15]  /*59b20*/  HMMA.1688.F32.TF32 R32, R240, R184, R32 ;  /* 0x000000b8f020723c */ /* 0x010fde0000081020 */
[----:B------:R-:W-:-:S04]  /*59b30*/  NOP ;  /* 0x0000000000007918 */ /* 0x000fc80000000000 */
[----:B-1----:R-:W-:Y:S02]  /*59b40*/  IMAD.MOV.U32 R112, RZ, RZ, R32 ;  /* 0x000000ffff707224 */ /* 0x002fe400078e0020 */
[----:B------:R-:W-:Y:S01]  /*59b50*/  IMAD.MOV.U32 R109, RZ, RZ, R33 ;  /* 0x000000ffff6d7224 */ /* 0x000fe200078e0021 */
[----:B------:R-:W4:Y:S01]  /*59b60*/  LDL.LU R32, [R1+0x2050] ;  /* 0x0020500001207983 */ /* 0x000f220000300800 */
[----:B------:R-:W-:Y:S01]  /*59b70*/  HMMA.1688.F32.TF32 R28, R240, R188, R28 ;  /* 0x000000bcf01c723c */ /* 0x000fe2000008101c */
[----:B------:R-:W-:Y:S02]  /*59b80*/  IMAD.MOV.U32 R185, RZ, RZ, R34 ;  /* 0x000000ffffb97224 */ /* 0x000fe400078e0022 */
[----:B------:R-:W4:Y:S01]  /*59b90*/  LDL.LU R33, [R1+0x2054] ;  /* 0x0020540001217983 */ /* 0x000f220000300800 */
[----:B------:R-:W-:-:S03]  /*59ba0*/  IMAD.MOV.U32 R184, RZ, RZ, R35 ;  /* 0x000000ffffb87224 */ /* 0x000fc600078e0023 */
[----:B------:R-:W4:Y:S04]  /*59bb0*/  LDL.LU R34, [R1+0x2058] ;  /* 0x0020580001227983 */ /* 0x000f280000300800 */
[----:B------:R-:W4:Y:S08]  /*59bc0*/  LDL.LU R35, [R1+0x205c] ;  /* 0x00205c0001237983 */ /* 0x000f300000300800 */
        /* <DEDUP_REMOVED lines=8> */
[C---:B------:R-:W-:Y:S03]  /*59c50*/  HMMA.1688.F32.TF32 R56, R240.reuse, R192, R248 ;  /* 0x000000c0f038723c */ /* 0x040fe600000810f8 */
[----:B------:R-:W3:Y:S04]  /*59c60*/  LDL.LU R248, [R1+0x2030] ;  /* 0x0020300001f87983 */ /* 0x000ee80000300800 */
[----:B------:R-:W3:Y:S04]  /*59c70*/  LDL.LU R249, [R1+0x2034] ;  /* 0x0020340001f97983 */ /* 0x000ee80000300800 */
[----:B------:R-:W3:Y:S04]  /*59c80*/  LDL.LU R250, [R1+0x2038] ;  /* 0x0020380001fa7983 */ /* 0x000ee80000300800 */
[----:B------:R-:W3:Y:S01]  /*59c90*/  LDL.LU R251, [R1+0x203c] ;  /* 0x00203c0001fb7983 */ /* 0x000ee20000300800 */
[----:B--2---:R-:W-:-:S15]  /*59ca0*/  HMMA.1688.F32.TF32 R28, R240, R216, R28 ;  /* 0x000000d8f01c723c */ /* 0x004fde000008101c */
[----:B------:R-:W-:-:S04]  /*59cb0*/  NOP ;  /* 0x0000000000007918 */ /* 0x000fc80000000000 */
[----:B------:R-:W-:Y:S02]  /*59cc0*/  IMAD.MOV.U32 R125, RZ, RZ, R28 ;  /* 0x000000ffff7d7224 */ /* 0x000fe400078e001c */
[----:B------:R-:W-:Y:S02]  /*59cd0*/  IMAD.MOV.U32 R124, RZ, RZ, R29 ;  /* 0x000000ffff7c7224 */ /* 0x000fe400078e001d */
[----:B------:R-:W-:Y:S02]  /*59ce0*/  IMAD.MOV.U32 R21, RZ, RZ, R30 ;  /* 0x000000ffff157224 */ /* 0x000fe400078e001e */
[----:B------:R-:W-:Y:S02]  /*59cf0*/  IMAD.MOV.U32 R20, RZ, RZ, R31 ;  /* 0x000000ffff147224 */ /* 0x000fe400078e001f */
[----:B---3--:R-:W-:Y:S01]  /*59d00*/  HMMA.1688.F32.TF32 R28, R240, R220, R248 ;  /* 0x000000dcf01c723c */ /* 0x008fe200000810f8 */
[----:B------:R-:W-:Y:S02]  /*59d10*/  IMAD.MOV.U32 R248, RZ, RZ, R110 ;  /* 0x000000fffff87224 */ /* 0x000fe400078e006e */
[----:B------:R-:W2:Y:S01]  /*59d20*/  LDL.LU R110, [R1+0x4104] ;  /* 0x00410400016e7983 */ /* 0x000ea20000300800 */
[----:B------:R-:W-:-:S02]  /*59d30*/  IMAD.MOV.U32 R249, RZ, RZ, R111 ;  /* 0x000000fffff97224 */ /* 0x000fc400078e006f */
[----:B------:R-:W-:Y:S01]  /*59d40*/  IMAD.MOV.U32 R250, RZ, RZ, R114 ;  /* 0x000000fffffa7224 */ /* 0x000fe200078e0072 */
[----:B------:R-:W3:Y:S01]  /*59d50*/  LDL.LU R111, [R1+0x4100] ;  /* 0x00410000016f7983 */ /* 0x000ee20000300800 */
[----:B------:R-:W-:-:S03]  /*59d60*/  IMAD.MOV.U32 R251, RZ, RZ, R115 ;  /* 0x000000fffffb7224 */ /* 0x000fc600078e0073 */
[----:B------:R-:W4:Y:S04]  /*59d70*/  LDL.LU R114, [R1+0x40fc] ;  /* 0x0040fc0001727983 */ /* 0x000f280000300800 */
[----:B------:R-:W4:Y:S01]  /*59d80*/  LDL.LU R115, [R1+0x40f8] ;  /* 0x0040f80001737983 */ /* 0x000f220000300800 */
[----:B------:R-:W-:Y:S03]  /*59d90*/  HMMA.1688.F32.TF32 R36, R240, R208, R36 ;  /* 0x000000d0f024723c */ /* 0x000fe60000081024 */
[----:B------:R-:W4:Y:S04]  /*59da0*/  LDL.LU R64, [R1+0x2020] ;  /* 0x0020200001407983 */ /* 0x000f280000300800 */
[----:B------:R-:W4:Y:S04]  /*59db0*/  LDL.LU R65, [R1+0x2024] ;  /* 0x0020240001417983 */ /* 0x000f280000300800 */
[----:B------:R-:W4:Y:S04]  /*59dc0*/  LDL.LU R66, [R1+0x2028] ;  /* 0x0020280001427983 */ /* 0x000f280000300800 */
[----:B------:R-:W4:Y:S04]  /*59dd0*/  LDL.LU R67, [R1+0x202c] ;  /* 0x00202c0001437983 */ /* 0x000f280000300800 */
[----:B------:R-:W4:Y:S01]  /*59de0*/  LDL.LU R60, [R1+0x2010] ;  /* 0x00201000013c7983 */ /* 0x000f220000300800 */
[----:B------:R-:W-:-:S03]  /*59df0*/  IMAD.MOV.U32 R169, RZ, RZ, R36 ;  /* 0x000000ffffa97224 */ /* 0x000fc600078e0024 */
[----:B------:R-:W4:Y:S01]  /*59e00*/  LDL.LU R61, [R1+0x2014] ;  /* 0x00201400013d7983 */ /* 0x000f220000300800 */
[----:B------:R-:W-:-:S03]  /*59e10*/  IMAD.MOV.U32 R168, RZ, RZ, R37 ;  /* 0x000000ffffa87224 */ /* 0x000fc600078e0025 */
[----:B------:R-:W4:Y:S01]  /*59e20*/  LDL.LU R62, [R1+0x2018] ;  /* 0x00201800013e7983 */ /* 0x000f220000300800 */
[----:B------:R-:W-:-:S03]  /*59e30*/  IMAD.MOV.U32 R129, RZ, RZ, R38 ;  /* 0x000000ffff817224 */ /* 0x000fc600078e0026 */
[----:B------:R-:W4:Y:S01]  /*59e40*/  LDL.LU R63, [R1+0x201c] ;  /* 0x00201c00013f7983 */ /* 0x000f220000300800 */
[----:B------:R-:W-:Y:S02]  /*59e50*/  IMAD.MOV.U32 R128, RZ, RZ, R39 ;  /* 0x000000ffff807224 */ /* 0x000fe400078e0027 */
[----:B--2---:R-:W-:Y:S02]  /*59e60*/  IMAD.MOV.U32 R39, RZ, RZ, R110 ;  /* 0x000000ffff277224 */ /* 0x004fe400078e006e */
[----:B---3--:R-:W-:Y:S02]  /*59e70*/  IMAD.MOV.U32 R38, RZ, RZ, R111 ;  /* 0x000000ffff267224 */ /* 0x008fe400078e006f */
[----:B----4-:R-:W-:Y:S02]  /*59e80*/  IMAD.MOV.U32 R37, RZ, RZ, R114 ;  /* 0x000000ffff257224 */ /* 0x010fe400078e0072 */
[----:B------:R-:W-:Y:S02]  /*59e90*/  IMAD.MOV.U32 R36, RZ, RZ, R115 ;  /* 0x000000ffff247224 */ /* 0x000fe400078e0073 */
[----:B------:R-:W2:Y:S04]  /*59ea0*/  LDL.LU R115, [R1+0x40f4] ;  /* 0x0040f40001737983 */ /* 0x000ea80000300800 */
[----:B------:R-:W3:Y:S04]  /*59eb0*/  LDL.LU R114, [R1+0x40f0] ;  /* 0x0040f00001727983 */ /* 0x000ee80000300800 */
[----:B------:R-:W4:Y:S04]  /*59ec0*/  LDL.LU R111, [R1+0x40ec] ;  /* 0x0040ec00016f7983 */ /* 0x000f280000300800 */
[----:B------:R-:W4:Y:S01]  /*59ed0*/  LDL.LU R110, [R1+0x40e8] ;  /* 0x0040e800016e7983 */ /* 0x000f220000300800 */
[C---:B------:R-:W-:Y:S08]  /*59ee0*/  HMMA.1688.F32.TF32 R52, R240.reuse, R196, R52 ;  /* 0x000000c4f034723c */ /* 0x040ff00000081034 */
[C---:B------:R-:W-:Y:S08]  /*59ef0*/  HMMA.1688.F32.TF32 R40, R240.reuse, R204, R40 ;  /* 0x000000ccf028723c */ /* 0x040ff00000081028 */
[----:B------:R-:W-:Y:S01]  /*59f00*/  HMMA.1688.F32.TF32 R44, R240, R200, R44 ;  /* 0x000000c8f02c723c */ /* 0x000fe2000008102c */
[----:B------:R-:W-:-:S02]  /*59f10*/  IMAD.MOV.U32 R177, RZ, RZ, R56 ;  /* 0x000000ffffb17224 */ /* 0x000fc400078e0038 */
[----:B------:R-:W-:Y:S01]  /*59f20*/  IMAD.MOV.U32 R176, RZ, RZ, R57 ;  /* 0x000000ffffb07224 */ /* 0x000fe200078e0039 */
[----:B------:R-:W4:Y:S04]  /*59f30*/  LDL.LU R56, [R1+0x1f80] ;  /* 0x001f800001387983 */ /* 0x000f280000300800 */
[----:B------:R-:W-:Y:S01]  /*59f40*/  HMMA.1688.F32.TF32 R32, R240, R212, R32 ;  /* 0x000000d4f020723c */ /* 0x000fe20000081020 */
        /* <DEDUP_REMOVED lines=41> */
[----:B--2---:R-:W-:-:S02]  /*5a1e0*/  IMAD.MOV.U32 R47, RZ, RZ, R115 ;  /* 0x000000ffff2f7224 */ /* 0x004fc400078e0073 */
[----:B---3--:R-:W-:Y:S02]  /*5a1f0*/  IMAD.MOV.U32 R46, RZ, RZ, R114 ;  /* 0x000000ffff2e7224 */ /* 0x008fe400078e0072 */
[----:B----4-:R-:W-:Y:S02]  /*5a200*/  IMAD.MOV.U32 R45, RZ, RZ, R111 ;  /* 0x000000ffff2d7224 */ /* 0x010fe400078e006f */
[----:B------:R-:W-:Y:S02]  /*5a210*/  IMAD.MOV.U32 R44, RZ, RZ, R110 ;  /* 0x000000ffff2c7224 */ /* 0x000fe400078e006e */
[----:B------:R-:W2:Y:S04]  /*5a220*/  LDL.LU R110, [R1+0x40e4] ;  /* 0x0040e400016e7983 */ /* 0x000ea80000300800 */
[----:B------:R-:W2:Y:S04]  /*5a230*/  LDL.LU R111, [R1+0x40e0] ;  /* 0x0040e000016f7983 */ /* 0x000ea80000300800 */
[----:B------:R-:W3:Y:S04]  /*5a240*/  LDL.LU R114, [R1+0x40dc] ;  /* 0x0040dc0001727983 */ /* 0x000ee80000300800 */
[----:B------:R-:W3:Y:S04]  /*5a250*/  LDL.LU R115, [R1+0x40d8] ;  /* 0x0040d80001737983 */ /* 0x000ee80000300800 */
[----:B------:R-:W4:Y:S04]  /*5a260*/  LDL.LU R118, [R1+0x40d4] ;  /* 0x0040d40001767983 */ /* 0x000f280000300800 */
[----:B------:R-:W4:Y:S04]  /*5a270*/  LDL.LU R119, [R1+0x40d0] ;  /* 0x0040d00001777983 */ /* 0x000f280000300800 */
        /* <DEDUP_REMOVED lines=8> */
[C---:B--2---:R-:W-:Y:S08]  /*5a300*/  HMMA.1688.F32.TF32 R40, R244.reuse, R86, R40 ;  /* 0x00000056f428723c */ /* 0x044ff00000081028 */
[C---:B------:R-:W-:Y:S08]  /*5a310*/  HMMA.1688.F32.TF32 R44, R244.reuse, R82, R44 ;  /* 0x00000052f42c723c */ /* 0x040ff0000008102c */
[C---:B------:R-:W-:Y:S08]  /*5a320*/  HMMA.1688.F32.TF32 R52, R244.reuse, R106, R52 ;  /* 0x0000006af434723c */ /* 0x040ff00000081034 */
[C---:B------:R-:W-:Y:S11]  /*5a330*/  HMMA.1688.F32.TF32 R28, R244.reuse, R110, R28 ;  /* 0x0000006ef41c723c */ /* 0x040ff6000008101c */
        /* <DEDUP_REMOVED lines=14> */
[----:B-1----:R-:W-:Y:S02]  /*5a420*/  HMMA.1688.F32.TF32 R32, R244, R26, R248 ;  /* 0x0000001af420723c */ /* 0x002fe400000810f8 */
[----:B------:R-:W-:Y:S04]  /*5a430*/  STL.64 [R1+0x3ee0], R110 ;  /* 0x003ee06e01007387 */ /* 0x000fe80000100a00 */
[----:B------:R-:W-:Y:S04]  /*5a440*/  STL.64 [R1+0x3ed8], R108 ;  /* 0x003ed86c01007387 */ /* 0x000fe80000100a00 */
[----:B------:R1:W-:Y:S04]  /*5a450*/  STL.64 [R1+0x1470], R28 ;  /* 0x0014701c01007387 */ /* 0x0003e80000100a00 */
[----:B------:R2:W-:Y:S01]  /*5a460*/  STL.64 [R1+0x1478], R30 ;  /* 0x0014781e01007387 */ /* 0x0005e20000100a00 */
[----:B-1----:R-:W-:-:S03]  /*5a470*/  IMAD.MOV.U32 R28, RZ, RZ, R199 ;  /* 0x000000ffff1c7224 */ /* 0x002fc600078e00c7 */
[----:B------:R-:W3:Y:S01]  /*5a480*/  LDL.LU R199, [R1+0x40b4] ;  /* 0x0040b40001c77983 */ /* 0x000ee20000300800 */
[----:B------:R-:W-:-:S03]  /*5a490*/  IMAD.MOV.U32 R29, RZ, RZ, R198 ;  /* 0x000000ffff1d7224 */ /* 0x000fc600078e00c6 */
[----:B------:R1:W-:Y:S04]  /*5a4a0*/  STL.64 [R1+0x1dd0], R32 ;  /* 0x001dd02001007387 */ /* 0x0003e80000100a00 */
[----:B------:R4:W-:Y:S04]  /*5a4b0*/  STL.64 [R1+0x1dd8], R34 ;  /* 0x001dd82201007387 */ /* 0x0009e80000100a00 */
[----:B------:R-:W4:Y:S01]  /*5a4c0*/  LDL.LU R198, [R1+0x40b0] ;  /* 0x0040b00001c67983 */ /* 0x000f220000300800 */
[----:B------:R-:W-:Y:S01]  /*5a4d0*/  HMMA.1688.F32.TF32 R56, R240, R232, R56 ;  /* 0x000000e8f038723c */ /* 0x000fe20000081038 */
[----:B--2---:R-:W-:-:S02]  /*5a4e0*/  IMAD.MOV.U32 R30, RZ, RZ, R186 ;  /* 0x000000ffff1e7224 */ /* 0x004fc400078e00ba */
[----:B------:R-:W2:Y:S01]  /*5a4f0*/  LDL.LU R186, [R1+0x40ac] ;  /* 0x0040ac0001ba7983 */ /* 0x000ea20000300800 */
[----:B------:R-:W-:-:S04]  /*5a500*/  IMAD.MOV.U32 R31, RZ, RZ, R187 ;  /* 0x000000ffff1f7224 */ /* 0x000fc800078e00bb */
[C---:B------:R-:W-:Y:S01]  /*5a510*/  HMMA.1688.F32.TF32 R60, R240.reuse, R228, R60 ;  /* 0x000000e4f03c723c */ /* 0x040fe2000008103c */
[----:B------:R-:W2:Y:S01]  /*5a520*/  LDL.LU R187, [R1+0x40a8] ;  /* 0x0040a80001bb7983 */ /* 0x000ea20000300800 */
[----:B------:R-:W-:Y:S02]  /*5a530*/  IMAD.MOV.U32 R36, RZ, RZ, R230 ;  /* 0x000000ffff247224 */ /* 0x000fe400078e00e6 */
[----:B------:R-:W-:Y:S01]  /*5a540*/  IMAD.MOV.U32 R37, RZ, RZ, R231 ;  /* 0x000000ffff257224 */ /* 0x000fe200078e00e7 */
[----:B------:R-:W2:Y:S01]  /*5a550*/  LDL.LU R230, [R1+0x40a4] ;  /* 0x0040a40001e67983 */ /* 0x000ea20000300800 */
[----:B------:R-:W-:Y:S02]  /*5a560*/  IMAD.MOV.U32 R38, RZ, RZ, R171 ;  /* 0x000000ffff267224 */ /* 0x000fe400078e00ab */
[----:B------:R-:W-:Y:S01]  /*5a570*/  HMMA.1688.F32.TF32 R64, R240, R224, R64 ;  /* 0x000000e0f040723c */ /* 0x000fe20000081040 */
[----:B------:R-:W2:Y:S01]  /*5a580*/  LDL.LU R231, [R1+0x40a0] ;  /* 0x0040a00001e77983 */ /* 0x000ea20000300800 */
[----:B------:R-:W-:-:S02]  /*5a590*/  IMAD.MOV.U32 R39, RZ, RZ, R170 ;  /* 0x000000ffff277224 */ /* 0x000fc400078e00aa */
[----:B------:R-:W-:Y:S01]  /*5a5a0*/  IMAD.MOV.U32 R40, RZ, RZ, R175 ;  /* 0x000000ffff287224 */ /* 0x000fe200078e00af */
        /* <DEDUP_REMOVED lines=60> */
[----:B------:R-:W2:Y:S01]  /*5a970*/  LDL.LU R234, [R1+0x4038] ;  /* 0x0040380001ea7983 */ /* 0x000ea20000300800 */
[----:B---3--:R-:W-:Y:S02]  /*5a980*/  IMAD.MOV.U32 R77, RZ, RZ, R199 ;  /* 0x000000ffff4d7224 */ /* 0x008fe400078e00c7 */
[----:B----4-:R-:W-:-:S02]  /*5a990*/  IMAD.MOV.U32 R76, RZ, RZ, R198 ;  /* 0x000000ffff4c7224 */ /* 0x010fc400078e00c6 */
[----:B------:R-:W3:Y:S04]  /*5a9a0*/  LDL.LU R198, [R1+0x4034] ;  /* 0x0040340001c67983 */ /* 0x000ee80000300800 */
[----:B------:R-:W4:Y:S01]  /*5a9b0*/  LDL.LU R199, [R1+0x4030] ;  /* 0x0040300001c77983 */ /* 0x000f220000300800 */
[----:B------:R-:W-:Y:S02]  /*5a9c0*/  IMAD.MOV.U32 R78, RZ, RZ, R227 ;  /* 0x000000ffff4e7224 */ /* 0x000fe400078e00e3 */
[----:B------:R-:W-:Y:S01]  /*5a9d0*/  IMAD.MOV.U32 R79, RZ, RZ, R226 ;  /* 0x000000ffff4f7224 */ /* 0x000fe200078e00e2 */
[----:B------:R-:W4:Y:S01]  /*5a9e0*/  LDL.LU R227, [R1+0x402c] ;  /* 0x00402c0001e37983 */ /* 0x000f220000300800 */
[----:B--2---:R-:W-:-:S03]  /*5a9f0*/  IMAD.MOV.U32 R90, RZ, RZ, R187 ;  /* 0x000000ffff5a7224 */ /* 0x004fc600078e00bb */
[----:B------:R-:W2:Y:S01]  /*5aa00*/  LDL.LU R226, [R1+0x4028] ;  /* 0x0040280001e27983 */ /* 0x000ea20000300800 */
[----:B------:R-:W-:Y:S02]  /*5aa10*/  IMAD.MOV.U32 R89, RZ, RZ, R230 ;  /* 0x000000ffff597224 */ /* 0x000fe400078e00e6 */
[----:B------:R-:W-:Y:S02]  /*5aa20*/  IMAD.MOV.U32 R88, RZ, RZ, R231 ;  /* 0x000000ffff587224 */ /* 0x000fe400078e00e7 */
[----:B------:R-:W2:Y:S01]  /*5aa30*/  LDL.LU R231, [R1+0x4024] ;  /* 0x0040240001e77983 */ /* 0x000ea20000300800 */
[----:B------:R-:W-:-:S03]  /*5aa40*/  IMAD.MOV.U32 R91, RZ, RZ, R186 ;  /* 0x000000ffff5b7224 */ /* 0x000fc600078e00ba */
[----:B------:R-:W2:Y:S04]  /*5aa50*/  LDL.LU R230, [R1+0x4020] ;  /* 0x0040200001e67983 */ /* 0x000ea80000300800 */
[----:B------:R-:W2:Y:S04]  /*5aa60*/  LDL.LU R187, [R1+0x401c] ;  /* 0x00401c0001bb7983 */ /* 0x000ea80000300800 */
[----:B------:R-:W2:Y:S01]  /*5aa70*/  LDL.LU R186, [R1+0x4018] ;  /* 0x0040180001ba7983 */ /* 0x000ea20000300800 */
[----:B------:R-:W-:Y:S02]  /*5aa80*/  IMAD.MOV.U32 R99, RZ, RZ, R218 ;  /* 0x000000ffff637224 */ /* 0x000fe400078e00da */
[----:B------:R-:W-:-:S02]  /*5aa90*/  IMAD.MOV.U32 R98, RZ, RZ, R219 ;  /* 0x000000ffff627224 */ /* 0x000fc400078e00db */
[----:B------:R-:W-:Y:S02]  /*5aaa0*/  IMAD.MOV.U32 R97, RZ, RZ, R190 ;  /* 0x000000ffff617224 */ /* 0x000fe400078e00be */
[----:B------:R-:W-:Y:S02]  /*5aab0*/  IMAD.MOV.U32 R96, RZ, RZ, R191 ;  /* 0x000000ffff607224 */ /* 0x000fe400078e00bf */
[----:B------:R-:W2:Y:S04]  /*5aac0*/  LDL.LU R191, [R1+0x4014] ;  /* 0x0040140001bf7983 */ /* 0x000ea80000300800 */
[----:B------:R-:W2:Y:S04]  /*5aad0*/  LDL.LU R190, [R1+0x4010] ;  /* 0x0040100001be7983 */ /* 0x000ea80000300800 */
[----:B------:R-:W2:Y:S01]  /*5aae0*/  LDL.LU R219, [R1+0x400c] ;  /* 0x00400c0001db7983 */ /* 0x000ea20000300800 */
[----:B------:R-:W-:-:S02]  /*5aaf0*/  IMAD.MOV.U32 R102, RZ, RZ, R211 ;  /* 0x000000ffff667224 */ /* 0x000fc400078e00d3 */
[----:B------:R-:W-:Y:S01]  /*5ab00*/  IMAD.MOV.U32 R101, RZ, RZ, R222 ;  /* 0x000000ffff657224 */ /* 0x000fe200078e00de */
[----:B------:R-:W2:Y:S01]  /*5ab10*/  LDL.LU R218, [R1+0x4008] ;  /* 0x0040080001da7983 */ /* 0x000ea20000300800 */
[----:B------:R-:W-:-:S03]  /*5ab20*/  IMAD.MOV.U32 R100, RZ, RZ, R223 ;  /* 0x000000ffff647224 */ /* 0x000fc600078e00df */
[----:B------:R-:W2:Y:S01]  /*5ab30*/  LDL.LU R223, [R1+0x4004] ;  /* 0x0040040001df7983 */ /* 0x000ea20000300800 */
[----:B------:R-:W-:-:S03]  /*5ab40*/  IMAD.MOV.U32 R103, RZ, RZ, R210 ;  /* 0x000000ffff677224 */ /* 0x000fc600078e00d2 */
[----:B------:R-:W2:Y:S04]  /*5ab50*/  LDL.LU R222, [R1+0x4000] ;  /* 0x0040000001de7983 */ /* 0x000ea80000300800 */
[----:B------:R-:W2:Y:S01]  /*5ab60*/  LDL.LU R211, [R1+0x3ffc] ;  /* 0x003ffc0001d37983 */ /* 0x000ea20000300800 */
[----:B------:R-:W-:Y:S02]  /*5ab70*/  IMAD.MOV.U32 R134, RZ, RZ, R203 ;  /* 0x000000ffff867224 */ /* 0x000fe400078e00cb */
[----:B------:R-:W-:Y:S01]  /*5ab80*/  IMAD.MOV.U32 R133, RZ, RZ, R214 ;  /* 0x000000ffff857224 */ /* 0x000fe200078e00d6 */
[----:B------:R-:W2:Y:S01]  /*5ab90*/  LDL.LU R210, [R1+0x3ff8] ;  /* 0x003ff80001d27983 */ /* 0x000ea20000300800 */
[----:B------:R-:W-:-:S03]  /*5aba0*/  IMAD.MOV.U32 R132, RZ, RZ, R215 ;  /* 0x000000ffff847224 */ /* 0x000fc600078e00d7 */
        /* <DEDUP_REMOVED lines=11> */
[----:B------:R-:W2:Y:S04]  /*5ac60*/  LDL.LU R195, [R1+0x3fdc] ;  /* 0x003fdc0001c37983 */ /* 0x000ea80000300800 */
[----:B------:R-:W2:Y:S01]  /*5ac70*/  LDL.LU R194, [R1+0x3fd8] ;  /* 0x003fd80001c27983 */ /* 0x000ea20000300800 */
[----:B---3--:R-:W-:-:S02]  /*5ac80*/  IMAD.MOV.U32 R145, RZ, RZ, R198 ;  /* 0x000000ffff917224 */ /* 0x008fc400078e00c6 */
[----:B----4-:R-:W-:Y:S02]  /*5ac90*/  IMAD.MOV.U32 R144, RZ, RZ, R199 ;  /* 0x000000ffff907224 */ /* 0x010fe400078e00c7 */
        /* <DEDUP_REMOVED lines=18> */
[----:B------:R-:W-:Y:S02]  /*5adc0*/  IMAD.MOV.U32 R158, RZ, RZ, R218 ;  /* 0x000000ffff9e7224 */ /* 0x000fe400078e00da */
        /* <DEDUP_REMOVED lines=13> */
[----:B------:R-:W-:-:S03]  /*5aea0*/  IMAD.MOV.U32 R166, RZ, RZ, R202 ;  /* 0x000000ffffa67224 */ /* 0x000fc600078e00ca */
[----:B------:R-:W2:Y:S01]  /*5aeb0*/  LDL.LU R211, [R1+0x3f98] ;  /* 0x003f980001d37983 */ /* 0x000ea20000300800 */
        /* <DEDUP_REMOVED lines=30> */
[----:B-1----:R-:W-:Y:S02]  /*5b0a0*/  IMAD.MOV.U32 R32, RZ, RZ, R18 ;  /* 0x000000ffff207224 */ /* 0x002fe400078e0012 */
[----:B------:R-:W-:Y:S02]  /*5b0b0*/  IMAD.MOV.U32 R33, RZ, RZ, R19 ;  /* 0x000000ffff217224 */ /* 0x000fe400078e0013 */
[----:B------:R-:W-:Y:S02]  /*5b0c0*/  IMAD.MOV.U32 R34, RZ, RZ, R22 ;  /* 0x000000ffff227224 */ /* 0x000fe400078e0016 */
[----:B------:R-:W-:-:S02]  /*5b0d0*/  IMAD.MOV.U32 R35, RZ, RZ, R23 ;  /* 0x000000ffff237224 */ /* 0x000fc400078e0017 */
[----:B------:R-:W-:Y:S02]  /*5b0e0*/  IMAD.MOV.U32 R248, RZ, RZ, R15 ;  /* 0x000000fffff87224 */ /* 0x000fe400078e000f */
[----:B------:R-:W-:Y:S02]  /*5b0f0*/  IMAD.MOV.U32 R249, RZ, RZ, R11 ;  /* 0x000000fffff97224 */ /* 0x000fe400078e000b */
[----:B------:R-:W-:Y:S02]  /*5b100*/  IMAD.MOV.U32 R250, RZ, RZ, R6 ;  /* 0x000000fffffa7224 */ /* 0x000fe400078e0006 */
[----:B------:R-:W-:Y:S02]  /*5b110*/  IMAD.MOV.U32 R251, RZ, RZ, R7 ;  /* 0x000000fffffb7224 */ /* 0x000fe400078e0007 */
[----:B---3--:R-:W-:Y:S02]  /*5b120*/  IMAD.MOV.U32 R237, RZ, RZ, R199 ;  /* 0x000000ffffed7224 */ /* 0x008fe400078e00c7 */
[----:B----4-:R-:W-:-:S02]  /*5b130*/  IMAD.MOV.U32 R236, RZ, RZ, R198 ;  /* 0x000000ffffec7224 */ /* 0x010fc400078e00c6 */
[----:B------:R-:W3:Y:S04]  /*5b140*/  LDL.LU R198, [R1+0x3f84] ;  /* 0x003f840001c67983 */ /* 0x000ee80000300800 */
[----:B------:R-:W3:Y:S04]  /*5b150*/  LDL.LU R199, [R1+0x3f80] ;  /* 0x003f800001c77983 */ /* 0x000ee80000300800 */
        /* <DEDUP_REMOVED lines=32> */
[----:B--2---:R-:W-:Y:S01]  /*5b360*/  HMMA.1688.F32.TF32 R64, R244, R206, R64 ;  /* 0x000000cef440723c */ /* 0x004fe20000081040 */
[----:B------:R-:W-:-:S02]  /*5b370*/  LOP3.LUT R232, R0, 0x40, RZ, 0x3c, !PT ;  /* 0x0000004000e87812 */ /* 0x000fc400078e3cff */
[----:B------:R-:W-:-:S03]  /*5b380*/  LOP3.LUT R233, R0, 0x60, RZ, 0x3c, !PT ;  /* 0x0000006000e97812 */ /* 0x000fc600078e3cff */
[----:B------:R-:W-:Y:S02]  /*5b390*/  LDS R240, [R232+UR13+0x26000] ;  /* 0x0260000de8f07984 */ /* 0x000fe40008000800 */
[C---:B------:R-:W-:Y:S02]  /*5b3a0*/  HMMA.1688.F32.TF32 R60, R244.reuse, R210, R60 ;  /* 0x000000d2f43c723c */ /* 0x040fe4000008103c */
[----:B------:R-:W-:Y:S04]  /*5b3b0*/  LDS R242, [R232+UR13+0x27000] ;  /* 0x0270000de8f27984 */ /* 0x000fe80008000800 */
[----:B------:R-:W-:Y:S04]  /*5b3c0*/  LDS R241, [R233+UR13+0x26000] ;  /* 0x0260000de9f17984 */ /* 0x000fe80008000800 */
[----:B------:R-:W1:Y:S01]  /*5b3d0*/  LDS R243, [R233+UR13+0x27000] ;  /* 0x0270000de9f37984 */ /* 0x000e620008000800 */
[C---:B------:R-:W-:Y:S08]  /*5b3e0*/  HMMA.1688.F32.TF32 R52, R244.reuse, R218, R52 ;  /* 0x000000daf434723c */ /* 0x040ff00000081034 */
[C---:B------:R-:W-:Y:S08]  /*5b3f0*/  HMMA.1688.F32.TF32 R44, R244.reuse, R222, R44 ;  /* 0x000000def42c723c */ /* 0x040ff0000008102c */
[C---:B------:R-:W-:Y:S08]  /*5b400*/  HMMA.1688.F32.TF32 R36, R244.reuse, R230, R36 ;  /* 0x000000e6f424723c */ /* 0x040ff00000081024 */
[C---:B------:R-:W-:Y:S08]  /*5b410*/  HMMA.1688.F32.TF32 R32, R244.reuse, R234, R32 ;  /* 0x000000eaf420723c */ /* 0x040ff00000081020 */
[C---:B---3--:R-:W-:Y:S08]  /*5b420*/  HMMA.1688.F32.TF32 R24, R244.reuse, R18, R164 ;  /* 0x00000012f418723c */ /* 0x048ff000000810a4 */
[C---:B----4-:R-:W-:Y:S08]  /*5b430*/  HMMA.1688.F32.TF32 R108, R244.reuse, R22, R236 ;  /* 0x00000016f46c723c */ /* 0x050ff000000810ec */
[C---:B------:R-:W-:Y:S11]  /*5b440*/  HMMA.1688.F32.TF32 R112, R244.reuse, R14, R160 ;  /* 0x0000000ef470723c */ /* 0x040ff600000810a0 */
[----:B------:R-:W-:Y:S04]  /*5b450*/  STL.64 [R1+0x1ee0], R108 ;  /* 0x001ee06c01007387 */ /* 0x000fe80000100a00 */
[----:B------:R2:W-:Y:S04]  /*5b460*/  STL.64 [R1+0x1ee8], R110 ;  /* 0x001ee86e01007387 */ /* 0x0005e80000100a00 */
[----:B------:R-:W-:Y:S04]  /*5b470*/  STL.64 [R1+0x20f0], R24 ;  /* 0x0020f01801007387 */ /* 0x000fe80000100a00 */
[----:B------:R3:W-:Y:S01]  /*5b480*/  STL.64 [R1+0x20f8], R26 ;  /* 0x0020f81a01007387 */ /* 0x0007e20000100a00 */
[C---:B--2---:R-:W-:Y:S08]  /*5b490*/  HMMA.1688.F32.TF32 R108, R244.reuse, R10, R156 ;  /* 0x0000000af46c723c */ /* 0x044ff0000008109c */
[C---:B---3--:R-:W-:Y:S01]  /*5b4a0*/  HMMA.1688.F32.TF32 R24, R244.reuse, R6, R152 ;  /* 0x00000006f418723c */ /* 0x048fe20000081098 */
[----:B------:R-:W-:Y:S04]  /*5b4b0*/  STL.64 [R1+0x2100], R112 ;  /* 0x0021007001007387 */ /* 0x000fe80000100a00 */
[----:B------:R2:W-:Y:S06]  /*5b4c0*/  STL.64 [R1+0x2108], R114 ;  /* 0x0021087201007387 */ /* 0x0005ec0000100a00 */
        /* <DEDUP_REMOVED lines=24> */
[C---:B--2---:R-:W-:Y:S02]  /*5b650*/  HMMA.1688.F32.TF32 R24, R244.reuse, R190, R88 ;  /* 0x000000bef418723c */ /* 0x044fe40000081058 */
        /* <DEDUP_REMOVED lines=8> */
[C---:B--2---:R-:W-:Y:S02]  /*5b6e0*/  HMMA.1688.F32.TF32 R24, R244.reuse, R202, R68 ;  /* 0x000000caf418723c */ /* 0x044fe40000081044 */
[----:B------:R-:W-:Y:S04]  /*5b6f0*/  STL.64 [R1+0x2a00], R76 ;  /* 0x002a004c01007387 */ /* 0x000fe80000100a00 */
[----:B------:R-:W-:Y:S04]  /*5b700*/  STL.64 [R1+0x2a08], R78 ;  /* 0x002a084e01007387 */ /* 0x000fe80000100a00 */
[----:B------:R-:W-:Y:S04]  /*5b710*/  STL.64 [R1+0x29f0], R72 ;  /* 0x0029f04801007387 */ /* 0x000fe80000100a00 */
[----:B------:R-:W-:Y:S05]  /*5b720*/  STL.64 [R1+0x29f8], R74 ;  /* 0x0029f84a01007387 */ /* 0x000fea0000100a00 */
        /* <DEDUP_REMOVED lines=9> */
[----:B--2---:R-:W-:Y:S02]  /*5b7c0*/  HMMA.1688.F32.TF32 R24, R244, R226, R40 ;  /* 0x000000e2f418723c */ /* 0x004fe40000081028 */
[----:B------:R-:W-:Y:S04]  /*5b7d0*/  STL.64 [R1+0x29a0], R52 ;  /* 0x0029a03401007387 */ /* 0x000fe80000100a00 */
[----:B------:R-:W-:Y:S04]  /*5b7e0*/  STL.64 [R1+0x29a8], R54 ;  /* 0x0029a83601007387 */ /* 0x000fe80000100a00 */
[----:B------:R-:W-:Y:S04]  /*5b7f0*/  STL.64 [R1+0x2990], R44 ;  /* 0x0029902c01007387 */ /* 0x000fe80000100a00 */
[----:B------:R-:W-:Y:S04]  /*5b800*/  STL.64 [R1+0x2998], R46 ;  /* 0x0029982e01007387 */ /* 0x000fe80000100a00 */
[----:B------:R-:W-:Y:S04]  /*5b810*/  LDS R244, [R0+UR13+0x26080] ;  /* 0x0260800d00f47984 */ /* 0x000fe80008000800 */
        /* <DEDUP_REMOVED lines=8> */
[----:B------:R-:W-:Y:S04]  /*5b8a0*/  STL.64 [R1+0x2968], R34 ;  /* 0x0029682201007387 */ /* 0x000fe80000100a00 */
[----:B------:R-:W1:Y:S04]  /*5b8b0*/  LDS R247, [R51+UR13+0x27080] ;  /* 0x0270800d33f77984 */ /* 0x000e680008000800 */
        /* <DEDUP_REMOVED lines=126> */
[----:B------:R-:W1:Y:S04]  /*5c0a0*/  LDL.LU R248, [R1+0xf60] ;  /* 0x000f600001f87983 */ /* 0x000e680000300800 */
[----:B------:R-:W1:Y:S04]  /*5c0b0*/  LDL.LU R249, [R1+0xf64] ;  /* 0x000f640001f97983 */ /* 0x000e680000300800 */
[----:B------:R-:W1:Y:S04]  /*5c0c0*/  LDL.LU R250, [R1+0xf68] ;  /* 0x000f680001fa7983 */ /* 0x000e680000300800 */
[----:B------:R-:W1:Y:S01]  /*5c0d0*/  LDL.LU R251, [R1+0xf6c] ;  /* 0x000f6c0001fb7983 */ /* 0x000e620000300800 */
        /* <DEDUP_REMOVED lines=10> */
[----:B----4-:R-:W3:Y:S04]  /*5c180*/  LDL.LU.64 R114, [R1+0x3ef0] ;  /* 0x003ef00001727983 */ /* 0x010ee80000300a00 */
[----:B------:R-:W4:Y:S01]  /*5c190*/  LDL.LU.64 R112, [R1+0x3ee8] ;  /* 0x003ee80001707983 */ /* 0x000f220000300a00 */
[----:B---3--:R-:W-:-:S15]  /*5c1a0*/  HMMA.1688.F32.TF32 R108, R240, R114, R108 ;  /* 0x00000072f06c723c */ /* 0x008fde000008106c */
[----:B------:R-:W-:-:S04]  /*5c1b0*/  NOP ;  /* 0x0000000000007918 */ /* 0x000fc80000000000 */
[----:B------:R-:W-:Y:S04]  /*5c1c0*/  STL.64 [R1+0x1400], R108 ;  /* 0x0014006c01007387 */ /* 0x000fe80000100a00 */
[----:B------:R3:W-:Y:S04]  /*5c1d0*/  STL.64 [R1+0x1408], R110 ;  /* 0x0014086e01007387 */ /* 0x0007e80000100a00 */
[----:B---3--:R-:W3:Y:S04]  /*5c1e0*/  LDL.LU.64 R110, [R1+0x3ee0] ;  /* 0x003ee000016e7983 */ /* 0x008ee80000300a00 */
[----:B------:R-:W2:Y:S01]  /*5c1f0*/  LDL.LU.64 R108, [R1+0x3ed8] ;  /* 0x003ed800016c7983 */ /* 0x000ea20000300a00 */
[----:B---3--:R-:W-:-:S15]  /*5c200*/  HMMA.1688.F32.TF32 R24, R240, R110, R24 ;  /* 0x0000006ef018723c */ /* 0x008fde0000081018 */
[----:B------:R-:W-:-:S04]  /*5c210*/  NOP ;  /* 0x0000000000007918 */ /* 0x000fc80000000000 */
[----:B------:R-:W-:Y:S04]  /*5c220*/  STL.64 [R1+0x1460], R24 ;  /* 0x0014601801007387 */ /* 0x000fe80000100a00 */
[----:B------:R3:W-:Y:S04]  /*5c230*/  STL.64 [R1+0x1468], R26 ;  /* 0x0014681a01007387 */ /* 0x0007e80000100a00 */
[----:B---3--:R-:W3:Y:S01]  /*5c240*/  LDL.LU.64 R26, [R1+0x3ed0] ;  /* 0x003ed000011a7983 */ /* 0x008ee20000300a00 */
[C---:B------:R-:W-:Y:S03]  /*5c250*/  HMMA.1688.F32.TF32 R164, R240.reuse, R22, R164 ;  /* 0x00000016f0a4723c */ /* 0x040fe600000810a4 */
[----:B------:R-:W2:Y:S05]  /*5c260*/  LDL.LU.64 R24, [R1+0x3ec8] ;  /* 0x003ec80001187983 */ /* 0x000eaa0000300a00 */
[----:B---3--:R-:W-:-:S15]  /*5c270*/  HMMA.1688.F32.TF32 R236, R240, R26, R236 ;  /* 0x0000001af0ec723c */ /* 0x008fde00000810ec */
[----:B------:R-:W-:-:S04]  /*5c280*/  NOP ;  /* 0x0000000000007918 */ /* 0x000fc80000000000 */
[----:B------:R-:W-:Y:S04]  /*5c290*/  STL.64 [R1+0x1d00], R236 ;  /* 0x001d00ec01007387 */ /* 0x000fe80000100a00 */
[----:B------:R3:W-:Y:S04]  /*5c2a0*/  STL.64 [R1+0x1d08], R238 ;  /* 0x001d08ee01007387 */ /* 0x0007e80000100a00 */
[----:B------:R-:W-:Y:S04]  /*5c2b0*/  STL.64 [R1+0x1d90], R164 ;  /* 0x001d90a401007387 */ /* 0x000fe80000100a00 */
[----:B------:R1:W-:Y:S01]  /*5c2c0*/  STL.64 [R1+0x1d98], R166 ;  /* 0x001d98a601007387 */ /* 0x0003e20000100a00 */
[C---:B---3--:R-:W-:Y:S08]  /*5c2d0*/  HMMA.1688.F32.TF32 R236, R240.reuse, R18, R160 ;  /* 0x00000012f0ec723c */ /* 0x048ff000000810a0 */
[C---:B-1----:R-:W-:Y:S08]  /*5c2e0*/  HMMA.1688.F32.TF32 R164, R240.reuse, R14, R156 ;  /* 0x0000000ef0a4723c */ /* 0x042ff0000008109c */
        /* <DEDUP_REMOVED lines=181> */
[----:B------:R-:W-:Y:S04]  /*5ce40*/  LDS R240, [R232+UR13+0x26080] ;  /* 0x0260800de8f07984 */ /* 0x000fe80008000800 */
[----:B------:R-:W-:Y:S04]  /*5ce50*/  LDS R242, [R232+UR13+0x27080] ;  /* 0x0270800de8f27984 */ /* 0x000fe80008000800 */
[----:B------:R-:W-:Y:S04]  /*5ce60*/  LDS R241, [R233+UR13+0x26080] ;  /* 0x0260800de9f17984 */ /* 0x000fe80008000800 */
[----:B------:R-:W1:Y:S01]  /*5ce70*/  LDS R243, [R233+UR13+0x27080] ;  /* 0x0270800de9f37984 */ /* 0x000e620008000800 */
[C---:B--2---:R-:W-:Y:S08]  /*5ce80*/  HMMA.1688.F32.TF32 R164, R244.reuse, R86, R164 ;  /* 0x00000056f4a4723c */ /* 0x044ff000000810a4 */
[----:B---3--:R-:W-:-:S15]  /*5ce90*/  HMMA.1688.F32.TF32 R236, R244, R82, R236 ;  /* 0x00000052f4ec723c */ /* 0x008fde00000810ec */
[----:B------:R-:W-:-:S04]  /*5cea0*/  NOP ;  /* 0x0000000000007918 */ /* 0x000fc80000000000 */
[----:B------:R-:W-:Y:S04]  /*5ceb0*/  STL.64 [R1+0x11e0], R236 ;  /* 0x0011e0ec01007387 */ /* 0x000fe80000100a00 */
[----:B------:R4:W-:Y:S04]  /*5cec0*/  STL.64 [R1+0x11e8], R238 ;  /* 0x0011e8ee01007387 */ /* 0x0009e80000100a00 */
[----:B------:R-:W-:Y:S04]  /*5ced0*/  STL.64 [R1+0x12d0], R164 ;  /* 0x0012d0a401007387 */ /* 0x000fe80000100a00 */
[----:B------:R2:W-:Y:S01]  /*5cee0*/  STL.64 [R1+0x12d8], R166 ;  /* 0x0012d8a601007387 */ /* 0x0005e20000100a00 */
[C---:B----4-:R-:W-:Y:S08]  /*5cef0*/  HMMA.1688.F32.TF32 R236, R244.reuse, R118, R160 ;  /* 0x00000076f4ec723c */ /* 0x050ff000000810a0 */
[C---:B--2---:R-:W-:Y:S08]  /*5cf00*/  HMMA.1688.F32.TF32 R164, R244.reuse, R114, R156 ;  /* 0x00000072f4a4723c */ /* 0x044ff0000008109c */
        /* <DEDUP_REMOVED lines=181> */
[----:B-1----:R-:W-:Y:S08]  /*5da60*/  HMMA.1688.F32.TF32 R152, R240, R106, R152 ;  /* 0x0000006af098723c */ /* 0x002ff00000081098 */
[C---:B--2---:R-:W-:Y:S08]  /*5da70*/  HMMA.1688.F32.TF32 R156, R244.reuse, R234, R156 ;  /* 0x000000eaf49c723c */ /* 0x044ff0000008109c */
[C---:B---3--:R-:W-:Y:S08]  /*5da80*/  HMMA.1688.F32.TF32 R164, R244.reuse, R226, R164 ;  /* 0x000000e2f4a4723c */ /* 0x048ff000000810a4 */
[C---:B----4-:R-:W-:Y:S08]  /*5da90*/  HMMA.1688.F32.TF32 R236, R244.reuse, R222, R236 ;  /* 0x000000def4ec723c */ /* 0x050ff000000810ec */
[----:B------:R-:W-:Y:S01]  /*5daa0*/  HMMA.1688.F32.TF32 R160, R244, R230, R160 ;  /* 0x000000e6f4a0723c */ /* 0x000fe200000810a0 */
[----:B------:R-:W-:Y:S10]  /*5dab0*/  LDS R244, [R0+UR13+0x26100] ;  /* 0x0261000d00f47984 */ /* 0x000ff40008000800 */
        /* <DEDUP_REMOVED lines=14> */
[----:B------:R-:W1:Y:S05]  /*5dba0*/  LDS R247, [R51+UR13+0x27100] ;  /* 0x0271000d33f77984 */ /* 0x000e6a0008000800 */
        /* <DEDUP_REMOVED lines=639> */
[----:B--2---:R-:W1:Y:S04]  /*603a0*/  LDL.LU R52, [R1+0xe20] ;  /* 0x000e200001347983 */ /* 0x004e680000300800 */
[----:B------:R2:W-:Y:S04]  /*603b0*/  STL.64 [R1+0xf70], R32 ;  /* 0x000f702001007387 */ /* 0x0005e80000100a00 */
[----:B------:R4:W-:Y:S04]  /*603c0*/  STL.64 [R1+0xf78], R34 ;  /* 0x000f782201007387 */ /* 0x0009e80000100a00 */
[----:B------:R1:W-:Y:S04]  /*603d0*/  STL.64 [R1+0x1000], R28 ;  /* 0x0010001c01007387 */ /* 0x0003e80000100a00 */
[----:B------:R1:W-:Y:S04]  /*603e0*/  STL.64 [R1+0x1008], R30 ;  /* 0x0010081e01007387 */ /* 0x0003e80000100a00 */
[----:B------:R-:W4:Y:S04]  /*603f0*/  LDL.LU R53, [R1+0xe24] ;  /* 0x000e240001357983 */ /* 0x000f280000300800 */
[----:B---3--:R-:W3:Y:S04]  /*60400*/  LDL.LU R54, [R1+0xe28] ;  /* 0x000e280001367983 */ /* 0x008ee80000300800 */
        /* <DEDUP_REMOVED lines=116> */
[C---:B--2---:R-:W-:Y:S08]  /*60b50*/  HMMA.1688.F32.TF32 R32, R244.reuse, R14, R32 ;  /* 0x0000000ef420723c */ /* 0x044ff00000081020 */
[C---:B----4-:R-:W-:Y:S08]  /*60b60*/  HMMA.1688.F32.TF32 R36, R244.reuse, R18, R36 ;  /* 0x00000012f424723c */ /* 0x050ff00000081024 */
[C---:B------:R-:W-:Y:S11]  /*60b70*/  HMMA.1688.F32.TF32 R28, R244.reuse, R10, R28 ;  /* 0x0000000af41c723c */ /* 0x040ff6000008101c */
[----:B------:R-:W-:Y:S04]  /*60b80*/  STL.64 [R1+0x1190], R36 ;  /* 0x0011902401007387 */ /* 0x000fe80000100a00 */
[----:B------:R1:W-:Y:S01]  /*60b90*/  STL.64 [R1+0x1198], R38 ;  /* 0x0011982601007387 */ /* 0x0003e20000100a00 */
[C---:B------:R-:W-:Y:S03]  /*60ba0*/  HMMA.1688.F32.TF32 R160, R244.reuse, R130, R160 ;  /* 0x00000082f4a0723c */ /* 0x040fe600000810a0 */
[----:B-1----:R-:W2:Y:S04]  /*60bb0*/  LDL.LU.64 R38, [R1+0x3ec0] ;  /* 0x003ec00001267983 */ /* 0x002ea80000300a00 */
[----:B------:R-:W2:Y:S04]  /*60bc0*/  LDL.LU.64 R36, [R1+0x3eb8] ;  /* 0x003eb80001247983 */ /* 0x000ea80000300a00 */
[----:B------:R-:W-:Y:S04]  /*60bd0*/  STL.64 [R1+0x1270], R32 ;  /* 0x0012702001007387 */ /* 0x000fe80000100a00 */
[----:B------:R1:W-:Y:S01]  /*60be0*/  STL.64 [R1+0x1278], R34 ;  /* 0x0012782201007387 */ /* 0x0003e20000100a00 */
[C---:B------:R-:W-:Y:S03]  /*60bf0*/  HMMA.1688.F32.TF32 R144, R244.reuse, R182, R144 ;  /* 0x000000b6f490723c */ /* 0x040fe60000081090 */
[----:B-1----:R-:W3:Y:S04]  /*60c00*/  LDL.LU.64 R34, [R1+0x3eb0] ;  /* 0x003eb00001227983 */ /* 0x002ee80000300a00 */
[----:B------:R-:W3:Y:S04]  /*60c10*/  LDL.LU.64 R32, [R1+0x3ea8] ;  /* 0x003ea80001207983 */ /* 0x000ee80000300a00 */
[----:B------:R-:W-:Y:S04]  /*60c20*/  STL.64 [R1+0x13d0], R28 ;  /* 0x0013d01c01007387 */ /* 0x000fe80000100a00 */
[----:B------:R1:W-:Y:S01]  /*60c30*/  STL.64 [R1+0x13d8], R30 ;  /* 0x0013d81e01007387 */ /* 0x0003e20000100a00 */
[C---:B------:R-:W-:Y:S03]  /*60c40*/  HMMA.1688.F32.TF32 R100, R244.reuse, R198, R100 ;  /* 0x000000c6f464723c */ /* 0x040fe60000081064 */
[----:B-1----:R-:W4:Y:S04]  /*60c50*/  LDL.LU.64 R30, [R1+0x3ea0] ;  /* 0x003ea000011e7983 */ /* 0x002f280000300a00 */
[----:B------:R-:W4:Y:S04]  /*60c60*/  LDL.LU.64 R28, [R1+0x3e98] ;  /* 0x003e9800011c7983 */ /* 0x000f280000300a00 */
[----:B------:R-:W-:Y:S04]  /*60c70*/  STL.64 [R1+0x1480], R248 ;  /* 0x001480f801007387 */ /* 0x000fe80000100a00 */
[----:B------:R1:W-:Y:S01]  /*60c80*/  STL.64 [R1+0x1488], R250 ;  /* 0x001488fa01007387 */ /* 0x0003e20000100a00 */
[C---:B------:R-:W-:Y:S03]  /*60c90*/  HMMA.1688.F32.TF32 R88, R244.reuse, R210, R88 ;  /* 0x000000d2f458723c */ /* 0x040fe60000081058 */
[----:B-1----:R-:W2:Y:S04]  /*60ca0*/  LDL.LU.64 R250, [R1+0x3e90] ;  /* 0x003e900001fa7983 */ /* 0x002ea80000300a00 */
[----:B------:R-:W2:Y:S04]  /*60cb0*/  LDL.LU.64 R248, [R1+0x3e88] ;  /* 0x003e880001f87983 */ /* 0x000ea80000300a00 */
        /* <DEDUP_REMOVED lines=24> */
[C---:B------:R-:W-:Y:S03]  /*60e40*/  HMMA.1688.F32.TF32 R52, R240.reuse, R106, R52 ;  /* 0x0000006af034723c */ /* 0x040fe60000081034 */
[----:B------:R-:W-:Y:S04]  /*60e50*/  STL.64 [R1+0x21e0], R132 ;  /* 0x0021e08401007387 */ /* 0x000fe80000100a00 */
[----:B------:R-:W-:Y:S04]  /*60e60*/  STL.64 [R1+0x21e8], R134 ;  /* 0x0021e88601007387 */ /* 0x000fe80000100a00 */
[----:B------:R-:W-:Y:S04]  /*60e70*/  STL.64 [R1+0x21d0], R100 ;  /* 0x0021d06401007387 */ /* 0x000fe80000100a00 */
[----:B------:R-:W-:Y:S04]  /*60e80*/  STL.64 [R1+0x21d8], R102 ;  /* 0x0021d86601007387 */ /* 0x000fe80000100a00 */
[----:B------:R-:W-:Y:S01]  /*60e90*/  STL.64 [R1+0x21c0], R96 ;  /* 0x0021c06001007387 */ /* 0x000fe20000100a00 */
[C---:B------:R-:W-:Y:S03]  /*60ea0*/  HMMA.1688.F32.TF32 R40, R240.reuse, R86, R40 ;  /* 0x00000056f028723c */ /* 0x040fe60000081028 */
[----:B------:R-:W-:Y:S04]  /*60eb0*/  STL.64 [R1+0x21c8], R98 ;  /* 0x0021c86201007387 */ /* 0x000fe80000100a00 */
[----:B------:R-:W-:Y:S04]  /*60ec0*/  LDS R245, [R51+UR13+0x26200] ;  /* 0x0262000d33f57984 */ /* 0x000fe80008000800 */
[----:B------:R1:W-:Y:S04]  /*60ed0*/  LDS R247, [R51+UR13+0x27200] ;  /* 0x0272000d33f77984 */ /* 0x0003e80008000800 */
        /* <DEDUP_REMOVED lines=19> */
[----:B------:R-:W2:Y:S04]  /*61010*/  LDL.LU R44, [R1] ;  /* 0x00000000012c7983 */ /* 0x000ea80000300800 */
[----:B------:R1:W-:Y:S04]  /*61020*/  STL.64 [R1+0xe30], R48 ;  /* 0x000e303001007387 */ /* 0x0003e80000100a00 */
[----:B------:R1:W-:Y:S04]  /*61030*/  STL.64 [R1+0xe38], R50 ;  /* 0x000e383201007387 */ /* 0x0003e80000100a00 */
[----:B------:R1:W-:Y:S04]  /*61040*/  STL.64 [R1+0xe10], R40 ;  /* 0x000e102801007387 */ /* 0x0003e80000100a00 */
[----:B------:R1:W-:Y:S04]  /*61050*/  STL.64 [R1+0xe18], R42 ;  /* 0x000e182a01007387 */ /* 0x0003e80000100a00 */
        /* <DEDUP_REMOVED lines=96> */
[----:B------:R1:W-:Y:S04]  /*61660*/  STL.64 [R1+0x3e78], R84 ;  /* 0x003e785401007387 */ /* 0x0003e80000100a00 */
[----:B------:R-:W-:Y:S04]  /*61670*/  LDS R244, [R0+UR13+0x26200] ;  /* 0x0262000d00f47984 */ /* 0x000fe80008000800 */
[----:B------:R-:W2:Y:S04]  /*61680*/  LDS R246, [R0+UR13+0x27200] ;  /* 0x0272000d00f67984 */ /* 0x000ea80008000800 */
[----:B-1----:R-:W4:Y:S04]  /*61690*/  LDL.LU R84, [R1+0xdf0] ;  /* 0x000df00001547983 */ /* 0x002f280000300800 */
[----:B------:R-:W4:Y:S04]  /*616a0*/  LDL.LU R85, [R1+0xdf4] ;  /* 0x000df40001557983 */ /* 0x000f280000300800 */
[----:B------:R-:W4:Y:S04]  /*616b0*/  LDL.LU R86, [R1+0xdf8] ;  /* 0x000df80001567983 */ /* 0x000f280000300800 */
[----:B------:R-:W4:Y:S01]  /*616c0*/  LDL.LU R87, [R1+0xdfc] ;  /* 0x000dfc0001577983 */ /* 0x000f220000300800 */
[----:B--2---:R-:W-:-:S15]  /*616d0*/  HMMA.1688.F32.TF32 R40, R240, R118, R40 ;  /* 0x00000076f028723c */ /* 0x004fde0000081028 */
[----:B------:R-:W-:-:S04]  /*616e0*/  NOP ;  /* 0x0000000000007918 */ /* 0x000fc80000000000 */
[----:B------:R1:W-:Y:S04]  /*616f0*/  STL.64 [R1+0xe00], R40 ;  /* 0x000e002801007387 */ /* 0x0003e80000100a00 */
[----:B------:R2:W-:Y:S04]  /*61700*/  STL.64 [R1+0xe08], R42 ;  /* 0x000e082a01007387 */ /* 0x0005e80000100a00 */
[----:B-1----:R-:W4:Y:S04]  /*61710*/  LDL.LU R40, [R1+0x1630] ;  /* 0x0016300001287983 */ /* 0x002f280000300800 */
[----:B------:R-:W4:Y:S04]  /*61720*/  LDL.LU R41, [R1+0x1634] ;  /* 0x0016340001297983 */ /* 0x000f280000300800 */
[----:B--2---:R-:W2:Y:S04]  /*61730*/  LDL.LU R42, [R1+0x1638] ;  /* 0x00163800012a7983 */ /* 0x004ea80000300800 */
[----:B------:R-:W2:Y:S04]  /*61740*/  LDL.LU R43, [R1+0x163c] ;  /* 0x00163c00012b7983 */ /* 0x000ea80000300800 */
[----:B------:R-:W-:Y:S01]  /*61750*/  STL.64 [R1+0x3e70], R118 ;  /* 0x003e707601007387 */ /* 0x000fe20000100a00 */
[C---:B------:R-:W-:Y:S03]  /*61760*/  HMMA.1688.F32.TF32 R164, R240.reuse, R26, R164 ;  /* 0x0000001af0a4723c */ /* 0x040fe600000810a4 */
[----:B------:R3:W-:Y:S05]  /*61770*/  STL.64 [R1+0x3e68], R116 ;  /* 0x003e687401007387 */ /* 0x0007ea0000100a00 */
[C---:B---3--:R-:W-:Y:S08]  /*61780*/  HMMA.1688.F32.TF32 R116, R240.reuse, R110, R236 ;  /* 0x0000006ef074723c */ /* 0x048ff000000810ec */
[C---:B------:R-:W-:Y:S08]  /*61790*/  HMMA.1688.F32.TF32 R152, R240.reuse, R14, R152 ;  /* 0x0000000ef098723c */ /* 0x040ff00000081098 */
[----:B----4-:R-:W-:-:S15]  /*617a0*/  HMMA.1688.F32.TF32 R84, R240, R114, R84 ;  /* 0x00000072f054723c */ /* 0x010fde0000081054 */
[----:B------:R-:W-:-:S04]  /*617b0*/  NOP ;  /* 0x0000000000007918 */ /* 0x000fc80000000000 */
[----:B------:R-:W-:Y:S04]  /*617c0*/  STL.64 [R1+0xea0], R84 ;  /* 0x000ea05401007387 */ /* 0x000fe80000100a00 */
[----:B------:R1:W-:Y:S02]  /*617d0*/  STL.64 [R1+0xea8], R86 ;  /* 0x000ea85601007387 */ /* 0x0003e40000100a00 */
[C---:B-1----:R-:W-:Y:S02]  /*617e0*/  HMMA.1688.F32.TF32 R84, R240.reuse, R22, R160 ;  /* 0x00000016f054723c */ /* 0x042fe400000810a0 */
[----:B------:R-:W-:Y:S04]  /*617f0*/  STL.64 [R1+0xed0], R116 ;  /* 0x000ed07401007387 */ /* 0x000fe80000100a00 */
[----:B------:R1:W-:Y:S04]  /*61800*/  STL.64 [R1+0xed8], R118 ;  /* 0x000ed87601007387 */ /* 0x0003e80000100a00 */
[----:B------:R-:W-:Y:S04]  /*61810*/  STL.64 [R1+0xf30], R164 ;  /* 0x000f30a401007387 */ /* 0x000fe80000100a00 */
[----:B------:R-:W-:Y:S01]  /*61820*/  STL.64 [R1+0xf38], R166 ;  /* 0x000f38a601007387 */ /* 0x000fe20000100a00 */
[C---:B-1----:R-:W-:Y:S04]  /*61830*/  HMMA.1688.F32.TF32 R116, R240.reuse, R18, R156 ;  /* 0x00000012f074723c */ /* 0x042fe8000008109c */
[----:B------:R-:W-:Y:S04]  /*61840*/  STL.64 [R1+0xfa0], R84 ;  /* 0x000fa05401007387 */ /* 0x000fe80000100a00 */
[----:B------:R1:W-:Y:S02]  /*61850*/  STL.64 [R1+0xfa8], R86 ;  /* 0x000fa85601007387 */ /* 0x0003e40000100a00 */
[C---:B-1----:R-:W-:Y:S09]  /*61860*/  HMMA.1688.F32.TF32 R84, R240.reuse, R10, R148 ;  /* 0x0000000af054723c */ /* 0x042ff20000081094 */
[----:B------:R-:W-:Y:S04]  /*61870*/  STL.64 [R1+0x1060], R116 ;  /* 0x0010607401007387 */ /* 0x000fe80000100a00 */
[----:B------:R1:W-:Y:S04]  /*61880*/  STL.64 [R1+0x1068], R118 ;  /* 0x0010687601007387 */ /* 0x0003e80000100a00 */
[----:B------:R-:W-:Y:S01]  /*61890*/  STL.64 [R1+0x1250], R152 ;  /* 0x0012509801007387 */ /* 0x000fe20000100a00 */
[C---:B------:R-:W-:Y:S03]  /*618a0*/  HMMA.1688.F32.TF32 R140, R240.reuse, R122, R140 ;  /* 0x0000007af08c723c */ /* 0x040fe6000008108c */
[----:B------:R-:W-:Y:S05]  /*618b0*/  STL.64 [R1+0x1258], R154 ;  /* 0x0012589a01007387 */ /* 0x000fea0000100a00 */
[C---:B-1----:R-:W-:Y:S01]  /*618c0*/  HMMA.1688.F32.TF32 R116, R240.reuse, R6, R144 ;  /* 0x00000006f074723c */ /* 0x042fe20000081090 */
[----:B------:R-:W-:Y:S04]  /*618d0*/  STL.64 [R1+0x12b0], R84 ;  /* 0x0012b05401007387 */ /* 0x000fe80000100a00 */
[----:B------:R1:W-:Y:S03]  /*618e0*/  STL.64 [R1+0x12b8], R86 ;  /* 0x0012b85601007387 */ /* 0x0003e60000100a00 */
[C---:B-1----:R-:W-:Y:S11]  /*618f0*/  HMMA.1688.F32.TF32 R84, R240.reuse, R126, R136 ;  /* 0x0000007ef054723c */ /* 0x042ff60000081088 */
[----:B------:R-:W-:Y:S04]  /*61900*/  STL.64 [R1+0x13c0], R116 ;  /* 0x0013c07401007387 */ /* 0x000fe80000100a00 */
[----:B------:R1:W-:Y:S01]  /*61910*/  STL.64 [R1+0x13c8], R118 ;  /* 0x0013c87601007387 */ /* 0x0003e20000100a00 */
[C---:B------:R-:W-:Y:S03]  /*61920*/  HMMA.1688.F32.TF32 R100, R240.reuse, R170, R100 ;  /* 0x000000aaf064723c */ /* 0x040fe60000081064 */
[----:B------:R-:W-:Y:S04]  /*61930*/  STL.64 [R1+0x1bc0], R140 ;  /* 0x001bc08c01007387 */ /* 0x000fe80000100a00 */
[----:B------:R-:W-:Y:S01]  /*61940*/  STL.64 [R1+0x1bc8], R142 ;  /* 0x001bc88e01007387 */ /* 0x000fe20000100a00 */
[C---:B-1----:R-:W-:Y:S03]  /*61950*/  HMMA.1688.F32.TF32 R116, R240.reuse, R130, R132 ;  /* 0x00000082f074723c */ /* 0x042fe60000081084 */
[----:B------:R-:W-:Y:S04]  /*61960*/  STL.64 [R1+0x1bd0], R84 ;  /* 0x001bd05401007387 */ /* 0x000fe80000100a00 */
[----:B------:R1:W-:Y:S02]  /*61970*/  STL.64 [R1+0x1bd8], R86 ;  /* 0x001bd85601007387 */ /* 0x0003e40000100a00 */
[C---:B-1----:R-:W-:Y:S10]  /*61980*/  HMMA.1688.F32.TF32 R84, R240.reuse, R174, R96 ;  /* 0x000000aef054723c */ /* 0x042ff40000081060 */
        /* <DEDUP_REMOVED lines=8> */
[C---:B-1----:R-:W-:Y:S08]  /*61a10*/  HMMA.1688.F32.TF32 R84, R240.reuse, R186, R76 ;  /* 0x000000baf054723c */ /* 0x042ff0000008104c */
        /* <DEDUP_REMOVED lines=37> */
[----:B------:R-:W-:Y:S08]  /*61c70*/  HMMA.1688.F32.TF32 R32, R240, R234, R36 ;  /* 0x000000eaf020723c */ /* 0x000ff00000081024 */
[C---:B--2---:R-:W-:Y:S03]  /*61c80*/  HMMA.1688.F32.TF32 R28, R244.reuse, R106, R40 ;  /* 0x0000006af41c723c */ /* 0x044fe60000081028 */
[----:B------:R1:W-:Y:S04]  /*61c90*/  STL.64 [R1+0x1f80], R44 ;  /* 0x001f802c01007387 */ /* 0x0003e80000100a00 */
[----:B------:R2:W-:Y:S04]  /*61ca0*/  STL.64 [R1+0x1f88], R46 ;  /* 0x001f882e01007387 */ /* 0x0005e80000100a00 */
[----:B-1----:R-:W3:Y:S04]  /*61cb0*/  LDL.LU R44, [R1+0x12e0] ;  /* 0x0012e000012c7983 */ /* 0x002ee80000300800 */
[----:B------:R1:W-:Y:S04]  /*61cc0*/  STL.64 [R1+0x1f70], R32 ;  /* 0x001f702001007387 */ /* 0x0003e80000100a00 */
[----:B------:R4:W-:Y:S04]  /*61cd0*/  STL.64 [R1+0x1f78], R34 ;  /* 0x001f782201007387 */ /* 0x0009e80000100a00 */
[----:B------:R-:W-:Y:S04]  /*61ce0*/  STL.64 [R1+0xc00], R28 ;  /* 0x000c001c01007387 */ /* 0x000fe80000100a00 */
[----:B------:R-:W-:Y:S04]  /*61cf0*/  STL.64 [R1+0xc08], R30 ;  /* 0x000c081e01007387 */ /* 0x000fe80000100a00 */
        /* <DEDUP_REMOVED lines=128> */
[----:B------:R-:W3:Y:S01]  /*62500*/  LDL.LU.64 R84, [R1+0x3e78] ;  /* 0x003e780001547983 */ /* 0x000ee20000300a00 */
[----:B--2---:R-:W-:-:S15]  /*62510*/  HMMA.1688.F32.TF32 R116, R244, R86, R116 ;  /* 0x00000056f474723c */ /* 0x004fde0000081074 */
[----:B------:R-:W-:-:S04]  /*62520*/  NOP ;  /* 0x0000000000007918 */ /* 0x000fc80000000000 */
[----:B------:R-:W-:Y:S04]  /*62530*/  STL.64 [R1+0xc20], R116 ;  /* 0x000c207401007387 */ /* 0x000fe80000100a00 */
[----:B------:R2:W-:Y:S04]  /*62540*/  STL.64 [R1+0xc28], R118 ;  /* 0x000c287601007387 */ /* 0x0005e80000100a00 */
[----:B--2---:R-:W2:Y:S01]  /*62550*/  LDL.LU.64 R118, [R1+0x3e70] ;  /* 0x003e700001767983 */ /* 0x004ea20000300a00 */
[C---:B------:R-:W-:Y:S03]  /*62560*/  HMMA.1688.F32.TF32 R164, R244.reuse, R114, R164 ;  /* 0x00000072f4a4723c */ /* 0x040fe600000810a4 */
[----:B------:R-:W2:Y:S05]  /*62570*/  LDL.LU.64 R116, [R1+0x3e68] ;  /* 0x003e680001747983 */ /* 0x000eaa0000300a00 */
[C---:B------:R-:W-:Y:S08]  /*62580*/  HMMA.1688.F32.TF32 R160, R244.reuse, R110, R160 ;  /* 0x0000006ef4a0723c */ /* 0x040ff000000810a0 */
[C---:B------:R-:W-:Y:S08]  /*62590*/  HMMA.1688.F32.TF32 R156, R244.reuse, R26, R156 ;  /* 0x0000001af49c723c */ /* 0x040ff0000008109c */
[C---:B---3--:R-:W-:Y:S08]  /*625a0*/  HMMA.1688.F32.TF32 R152, R244.reuse, R22, R152 ;  /* 0x00000016f498723c */ /* 0x048ff00000081098 */
[C---:B------:R-:W-:Y:S08]  /*625b0*/  HMMA.1688.F32.TF32 R148, R244.reuse, R18, R148 ;  /* 0x00000012f494723c */ /* 0x040ff00000081094 */
[C---:B------:R-:W-:Y:S08]  /*625c0*/  HMMA.1688.F32.TF32 R40, R244.reuse, R14, R40 ;  /* 0x0000000ef428723c */ /* 0x040ff00000081028 */
[C---:B----4-:R-:W-:Y:S08]  /*625d0*/  HMMA.1688.F32.TF32 R240, R244.reuse, R10, R240 ;  /* 0x0000000af4f0723c */ /* 0x050ff000000810f0 */
[C---:B------:R-:W-:Y:S08]  /*625e0*/  HMMA.1688.F32.TF32 R36, R244.reuse, R6, R36 ;  /* 0x00000006f424723c */ /* 0x040ff00000081024 */
[C---:B------:R-:W-:Y:S08]  /*625f0*/  HMMA.1688.F32.TF32 R32, R244.reuse, R122, R32 ;  /* 0x0000007af420723c */ /* 0x040ff00000081020 */
[----:B--2---:R-:W-:-:S15]  /*62600*/  HMMA.1688.F32.TF32 R236, R244, R118, R236 ;  /* 0x00000076f4ec723c */ /* 0x004fde00000810ec */
[----:B------:R-:W-:-:S04]  /*62610*/  NOP ;  /* 0x0000000000007918 */ /* 0x000fc80000000000 */
[----:B------:R-:W-:Y:S04]  /*62620*/  STL.64 [R1+0xc50], R236 ;  /* 0x000c50ec01007387 */ /* 0x000fe80000100a00 */
[----:B------:R2:W-:Y:S04]  /*62630*/  STL.64 [R1+0xc58], R238 ;  /* 0x000c58ee01007387 */ /* 0x0005e80000100a00 */
[----:B--2---:R-:W2:Y:S04]  /*62640*/  LDL.LU.64 R238, [R1+0x3e60] ;  /* 0x003e600001ee7983 */ /* 0x004ea80000300a00 */
[----:B------:R-:W3:Y:S04]  /*62650*/  LDL.LU.64 R236, [R1+0x3e58] ;  /* 0x003e580001ec7983 */ /* 0x000ee80000300a00 */
        /* <DEDUP_REMOVED lines=23> */
[----:B------:R-:W3:Y:S04]  /*627d0*/  LDL.LU.64 R40, [R1+0x3df8] ;  /* 0x003df80001287983 */ /* 0x000ee80000300a00 */
        /* <DEDUP_REMOVED lines=10> */
[----:B------:R-:W-:Y:S01]  /*62880*/  STL.64 [R1+0x1d78], R242 ;  /* 0x001d78f201007387 */ /* 0x000fe20000100a00 */
[C---:B------:R-:W-:Y:S03]  /*62890*/  HMMA.1688.F32.TF32 R136, R244.reuse, R174, R136 ;  /* 0x000000aef488723c */ /* 0x040fe60000081088 */
[----:B------:R-:W-:Y:S04]  /*628a0*/  STL.64 [R1+0x1da0], R36 ;  /* 0x001da02401007387 */ /* 0x000fe80000100a00 */
[----:B------:R1:W-:Y:S04]  /*628b0*/  STL.64 [R1+0x1da8], R38 ;  /* 0x001da82601007387 */ /* 0x0003e80000100a00 */
[----:B------:R-:W-:Y:S04]  /*628c0*/  STL.64 [R1+0x1db0], R32 ;  /* 0x001db02001007387 */ /* 0x000fe80000100a00 */
[----:B------:R1:W-:Y:S02]  /*628d0*/  STL.64 [R1+0x1db8], R34 ;  /* 0x001db82201007387 */ /* 0x0003e40000100a00 */
[C---:B-1----:R-:W-:Y:S08]  /*628e0*/  HMMA.1688.F32.TF32 R36, R244.reuse, R178, R132 ;  /* 0x000000b2f424723c */ /* 0x042ff00000081084 */
[C---:B------:R-:W-:Y:S01]  /*628f0*/  HMMA.1688.F32.TF32 R32, R244.reuse, R182, R100 ;  /* 0x000000b6f420723c */ /* 0x040fe20000081064 */
[----:B------:R-:W-:Y:S04]  /*62900*/  STL.64 [R1+0x1de0], R136 ;  /* 0x001de08801007387 */ /* 0x000fe80000100a00 */
[----:B------:R-:W-:Y:S03]  /*62910*/  STL.64 [R1+0x1de8], R138 ;  /* 0x001de88a01007387 */ /* 0x000fe60000100a00 */
        /* <DEDUP_REMOVED lines=22> */
[----:B------:R4:W-:Y:S01]  /*62a80*/  STL.64 [R1+0x1e68], R34 ;  /* 0x001e682201007387 */ /* 0x0009e20000100a00 */
[C---:B-1----:R-:W-:Y:S08]  /*62a90*/  HMMA.1688.F32.TF32 R36, R244.reuse, R214, R60 ;  /* 0x000000d6f424723c */ /* 0x042ff0000008103c */
[C---:B----4-:R-:W-:Y:S01]  /*62aa0*/  HMMA.1688.F32.TF32 R32, R244.reuse, R218, R56 ;  /* 0x000000daf420723c */ /* 0x050fe20000081038 */
        /* <DEDUP_REMOVED lines=8> */
[----:B----4-:R-:W-:Y:S01]  /*62b30*/  HMMA.1688.F32.TF32 R32, R244, R230, R44 ;  /* 0x000000e6f420723c */ /* 0x010fe2000008102c */
[----:B------:R1:W-:Y:S04]  /*62b40*/  STL.64 [R1+0x1e20], R52 ;  /* 0x001e203401007387 */ /* 0x0003e80000100a00 */
[----:B------:R4:W-:Y:S04]  /*62b50*/  STL.64 [R1+0x1e28], R54 ;  /* 0x001e283601007387 */ /* 0x0009e80000100a00 */
[----:B------:R-:W4:Y:S04]  /*62b60*/  LDL.LU R56, [R1+0x2c0] ;  /* 0x0002c00001387983 */ /* 0x000f280000300800 */
[----:B------:R-:W-:Y:S04]  /*62b70*/  STL.64 [R1+0x1e10], R36 ;  /* 0x001e102401007387 */ /* 0x000fe80000100a00 */
[----:B------:R-:W-:Y:S04]  /*62b80*/  STL.64 [R1+0x1e18], R38 ;  /* 0x001e182601007387 */ /* 0x000fe80000100a00 */
[----:B------:R-:W-:Y:S04]  /*62b90*/  STL.64 [R1+0x1e00], R32 ;  /* 0x001e002001007387 */ /* 0x000fe80000100a00 */
[----:B------:R1:W-:Y:S04]  /*62ba0*/  STL.64 [R1+0x1e08], R34 ;  /* 0x001e082201007387 */ /* 0x0003e80000100a00 */
[----:B------:R-:W4:Y:S04]  /*62bb0*/  LDL.LU R57, [R1+0x2c4] ;  /* 0x0002c40001397983 */ /* 0x000f280000300800 */
[----:B------:R-:W4:Y:S04]  /*62bc0*/  LDL.LU R58, [R1+0x2c8] ;  /* 0x0002c800013a7983 */ /* 0x000f280000300800 */
[----:B------:R-:W4:Y:S01]  /*62bd0*/  LDL.LU R59, [R1+0x2cc] ;  /* 0x0002cc00013b7983 */ /* 0x000f220000300800 */
[----:B--2---:R-:W-:-:S03]  /*62be0*/  IMAD.MOV.U32 R60, RZ, RZ, R43 ;  /* 0x000000ffff3c7224 */ /* 0x004fc600078e002b */
[----:B------:R-:W2:Y:S01]  /*62bf0*/  LDL.LU R43, [R1+0x3df4] ;  /* 0x003df400012b7983 */ /* 0x000ea20000300800 */
[----:B------:R-:W-:Y:S02]  /*62c00*/  IMAD.MOV.U32 R61, RZ, RZ, R42 ;  /* 0x000000ffff3d7224 */ /* 0x000fe400078e002a */
[----:B---3--:R-:W-:Y:S01]  /*62c10*/  IMAD.MOV.U32 R62, RZ, RZ, R41 ;  /* 0x000000ffff3e7224 */ /* 0x008fe200078e0029 */
[----:B------:R-:W3:Y:S01]  /*62c20*/  LDL.LU R42, [R1+0x3df0] ;  /* 0x003df000012a7983 */ /* 0x000ee20000300800 */
[----:B------:R-:W-:-:S03]  /*62c30*/  IMAD.MOV.U32 R63, RZ, RZ, R40 ;  /* 0x000000ffff3f7224 */ /* 0x000fc600078e0028 */
        /* <DEDUP_REMOVED lines=60> */
[----:B------:R-:W2:Y:S04]  /*63000*/  LDL.LU R42, [R1+0x3ddc] ;  /* 0x003ddc00012a7983 */ /* 0x000ea80000300800 */
[----:B------:R-:W2:Y:S04]  /*63010*/  LDL.LU R43, [R1+0x3dd8] ;  /* 0x003dd800012b7983 */ /* 0x000ea80000300800 */
[----:B-1----:R-:W3:Y:S04]  /*63020*/  LDL.LU R52, [R1+0x2b0] ;  /* 0x0002b00001347983 */ /* 0x002ee80000300800 */
[----:B------:R-:W3:Y:S04]  /*63030*/  LDL.LU R53, [R1+0x2b4] ;  /* 0x0002b40001357983 */ /* 0x000ee80000300800 */
[----:B------:R-:W3:Y:S04]  /*63040*/  LDL.LU R54, [R1+0x2b8] ;  /* 0x0002b80001367983 */ /* 0x000ee80000300800 */
[----:B------:R-:W3:Y:S01]  /*63050*/  LDL.LU R55, [R1+0x2bc] ;  /* 0x0002bc0001377983 */ /* 0x000ee20000300800 */
[----:B------:R-:W-:-:S15]  /*63060*/  HMMA.1688.F32.TF32 R32, R244, R234, R144 ;  /* 0x000000eaf420723c */ /* 0x000fde0000081090 */
[----:B------:R-:W-:-:S04]  /*63070*/  NOP ;  /* 0x0000000000007918 */ /* 0x000fc80000000000 */
[----:B------:R-:W-:Y:S04]  /*63080*/  STL.64 [R1+0x1df0], R32 ;  /* 0x001df02001007387 */ /* 0x000fe80000100a00 */
[----:B------:R-:W-:Y:S01]  /*63090*/  STL.64 [R1+0x1df8], R34 ;  /* 0x001df82201007387 */ /* 0x000fe20000100a00 */
[C---:B------:R-:W-:Y:S08]  /*630a0*/  HMMA.1688.F32.TF32 R140, R28.reuse, R82, R140 ;  /* 0x000000521c8c723c */ /* 0x040ff0000008108c */
[C---:B--2---:R-:W-:Y:S08]  /*630b0*/  HMMA.1688.F32.TF32 R36, R28.reuse, R106, R40 ;  /* 0x0000006a1c24723c */ /* 0x044ff00000081028 */
[C---:B------:R-:W-:Y:S08]  /*630c0*/  HMMA.1688.F32.TF32 R100, R28.reuse, R26, R100 ;  /* 0x0000001a1c64723c */ /* 0x040ff00000081064 */
[C---:B------:R-:W-:Y:S08]  /*630d0*/  HMMA.1688.F32.TF32 R88, R28.reuse, R14, R88 ;  /* 0x0000000e1c58723c */ /* 0x040ff00000081058 */
[C---:B------:R-:W-:Y:S01]  /*630e0*/  HMMA.1688.F32.TF32 R68, R28.reuse, R122, R68 ;  /* 0x0000007a1c44723c */ /* 0x040fe20000081044 */
[----:B------:R-:W-:Y:S04]  /*630f0*/  STL.64 [R1+0xa20], R36 ;  /* 0x000a202401007387 */ /* 0x000fe80000100a00 */
[----:B------:R1:W-:Y:S03]  /*63100*/  STL.64 [R1+0xa28], R38 ;  /* 0x000a282601007387 */ /* 0x0003e60000100a00 */
[C---:B------:R-:W-:Y:S08]  /*63110*/  HMMA.1688.F32.TF32 R40, R28.reuse, R86, R48 ;  /* 0x000000561c28723c */ /* 0x040ff00000081030 */
[C---:B------:R-:W-:Y:S01]  /*63120*/  HMMA.1688.F32.TF32 R56, R28.reuse, R170, R56 ;  /* 0x000000aa1c38723c */ /* 0x040fe20000081038 */
[----:B------:R-:W-:Y:S01]  /*63130*/  LOP3.LUT R247, R0, 0x20, RZ, 0x3c, !PT ;  /* 0x0000002000f77812 */ /* 0x000fe200078e3cff */
[----:B------:R-:W-:Y:S04]  /*63140*/  LDS R32, [R0+UR13+0x26280] ;  /* 0x0262800d00207984 */ /* 0x000fe80008000800 */
[----:B------:R-:W-:Y:S02]  /*63150*/  LDS R34, [R0+UR13+0x27280] ;  /* 0x0272800d00227984 */ /* 0x000fe40008000800 */
[C---:B-1----:R-:W-:Y:S02]  /*63160*/  HMMA.1688.F32.TF32 R36, R28.reuse, R118, R44 ;  /* 0x000000761c24723c */ /* 0x042fe4000008102c */
[----:B------:R-:W-:Y:S04]  /*63170*/  STL.64 [R1+0x3a0], R140 ;  /* 0x0003a08c01007387 */ /* 0x000fe80000100a00 */
[----:B------:R-:W-:Y:S04]  /*63180*/  STL.64 [R1+0x3a8], R142 ;  /* 0x0003a88e01007387 */ /* 0x000fe80000100a00 */
[----:B------:R-:W2:Y:S04]  /*63190*/  LDL.LU R48, [R1+0x2a0] ;  /* 0x0002a00001307983 */ /* 0x000ea80000300800 */
[----:B------:R-:W-:Y:S04]  /*631a0*/  STL.64 [R1+0x390], R40 ;  /* 0x0003902801007387 */ /* 0x000fe80000100a00 */
[----:B------:R1:W-:Y:S04]  /*631b0*/  STL.64 [R1+0x398], R42 ;  /* 0x0003982a01007387 */ /* 0x0003e80000100a00 */
        /* <DEDUP_REMOVED lines=9> */
[C---:B-1----:R-:W-:Y:S03]  /*63250*/  HMMA.1688.F32.TF32 R40, R28.reuse, R114, R136 ;  /* 0x000000721c28723c */ /* 0x042fe60000081088 */
[----:B------:R-:W-:Y:S04]  /*63260*/  LDS R33, [R247+UR13+0x26280] ;  /* 0x0262800df7217984 */ /* 0x000fe80008000800 */
[----:B------:R-:W1:Y:S01]  /*63270*/  LDS R35, [R247+UR13+0x27280] ;  /* 0x0272800df7237984 */ /* 0x000e620008000800 */
[C---:B----4-:R-:W-:Y:S11]  /*63280*/  HMMA.1688.F32.TF32 R36, R28.reuse, R110, R132 ;  /* 0x0000006e1c24723c */ /* 0x050ff60000081084 */
[----:B------:R-:W-:Y:S04]  /*63290*/  STL.64 [R1+0x370], R40 ;  /* 0x0003702801007387 */ /* 0x000fe80000100a00 */
[----:B------:R4:W-:Y:S02]  /*632a0*/  STL.64 [R1+0x378], R42 ;  /* 0x0003782a01007387 */ /* 0x0009e40000100a00 */
[C---:B----4-:R-:W-:Y:S02]  /*632b0*/  HMMA.1688.F32.TF32 R40, R28.reuse, R22, R96 ;  /* 0x000000161c28723c */ /* 0x050fe40000081060 */
[----:B------:R-:W-:Y:S04]  /*632c0*/  STL.64 [R1+0x360], R36 ;  /* 0x0003602401007387 */ /* 0x000fe80000100a00 */
[----:B------:R4:W-:Y:S04]  /*632d0*/  STL.64 [R1+0x368], R38 ;  /* 0x0003682601007387 */ /* 0x0009e80000100a00 */
[----:B------:R-:W-:Y:S04]  /*632e0*/  STL.64 [R1+0x350], R100 ;  /* 0x0003506401007387 */ /* 0x000fe80000100a00 */
[----:B------:R-:W-:Y:S01]  /*632f0*/  STL.64 [R1+0x358], R102 ;  /* 0x0003586601007387 */ /* 0x000fe20000100a00 */
[C---:B----4-:R-:W-:Y:S04]  /*63300*/  HMMA.1688.F32.TF32 R36, R28.reuse, R18, R92 ;  /* 0x000000121c24723c */ /* 0x050fe8000008105c */
[----:B------:R-:W-:Y:S04]  /*63310*/  STL.64 [R1+0x340], R40 ;  /* 0x0003402801007387 */ /* 0x000fe80000100a00 */
[----:B------:R4:W-:Y:S02]  /*63320*/  STL.64 [R1+0x348], R42 ;  /* 0x0003482a01007387 */ /* 0x0009e40000100a00 */
[C---:B----4-:R-:W-:Y:S09]  /*63330*/  HMMA.1688.F32.TF32 R40, R28.reuse, R10, R76 ;  /* 0x0000000a1c28723c */ /* 0x050ff2000008104c */
[----:B------:R-:W-:Y:S04]  /*63340*/  STL.64 [R1+0x330], R36 ;  /* 0x0003302401007387 */ /* 0x000fe80000100a00 */
[----:B------:R4:W-:Y:S04]  /*63350*/  STL.64 [R1+0x338], R38 ;  /* 0x0003382601007387 */ /* 0x0009e80000100a00 */
[----:B------:R-:W-:Y:S04]  /*63360*/  STL.64 [R1+0x320], R88 ;  /* 0x0003205801007387 */ /* 0x000fe80000100a00 */
[----:B------:R-:W-:Y:S01]  /*63370*/  STL.64 [R1+0x328], R90 ;  /* 0x0003285a01007387 */ /* 0x000fe20000100a00 */
[C---:B----4-:R-:W-:Y:S03]  /*63380*/  HMMA.1688.F32.TF32 R36, R28.reuse, R6, R72 ;  /* 0x000000061c24723c */ /* 0x050fe60000081048 */
[----:B------:R-:W-:Y:S04]  /*63390*/  STL.64 [R1+0x310], R40 ;  /* 0x0003102801007387 */ /* 0x000fe80000100a00 */
[----:B------:R4:W-:Y:S02]  /*633a0*/  STL.64 [R1+0x318], R42 ;  /* 0x0003182a01007387 */ /* 0x0009e40000100a00 */
[C---:B----4-:R-:W-:Y:S10]  /*633b0*/  HMMA.1688.F32.TF32 R40, R28.reuse, R126, R64 ;  /* 0x0000007e1c28723c */ /* 0x050ff40000081040 */
[----:B------:R-:W-:Y:S04]  /*633c0*/  STL.64 [R1+0x300], R36 ;  /* 0x0003002401007387 */ /* 0x000fe80000100a00 */
[----:B------:R4:W-:Y:S04]  /*633d0*/  STL.64 [R1+0x308], R38 ;  /* 0x0003082601007387 */ /* 0x0009e80000100a00 */
[----:B------:R-:W-:Y:S04]  /*633e0*/  STL.64 [R1+0x1c20], R68 ;  /* 0x001c204401007387 */ /* 0x000fe80000100a00 */
[----:B------:R-:W-:Y:S01]  /*633f0*/  STL.64 [R1+0x1c28], R70 ;  /* 0x001c284601007387 */ /* 0x000fe20000100a00 */
[C---:B----4-:R-:W-:Y:S03]  /*63400*/  HMMA.1688.F32.TF32 R36, R28.reuse, R130, R60 ;  /* 0x000000821c24723c */ /* 0x050fe6000008103c */
[----:B------:R-:W-:Y:S04]  /*63410*/  STL.64 [R1+0x1c40], R40 ;  /* 0x001c402801007387 */ /* 0x000fe80000100a00 */
[----:B------:R3:W-:Y:S02]  /*63420*/  STL.64 [R1+0x1c48], R42 ;  /* 0x001c482a01007387 */ /* 0x0007e40000100a00 */
[C---:B---3--:R-:W-:Y:S10]  /*63430*/  HMMA.1688.F32.TF32 R40, R28.reuse, R174, R52 ;  /* 0x000000ae1c28723c */ /* 0x048ff40000081034 */
[----:B------:R3:W-:Y:S04]  /*63440*/  STL.64 [R1+0x1c80], R36 ;  /* 0x001c802401007387 */ /* 0x0007e80000100a00 */
[----:B------:R4:W-:Y:S04]  /*63450*/  STL.64 [R1+0x1c88], R38 ;  /* 0x001c882601007387 */ /* 0x0009e80000100a00 */
[----:B---3--:R-:W3:Y:S04]  /*63460*/  LDL.LU R36, [R1+0xe0] ;  /* 0x0000e00001247983 */ /* 0x008ee80000300800 */
[----:B------:R-:W-:Y:S04]  /*63470*/  STL.64 [R1+0x1cd0], R56 ;  /* 0x001cd03801007387 */ /* 0x000fe80000100a00 */
[----:B------:R-:W-:Y:S04]  /*63480*/  STL.64 [R1+0x1cd8], R58 ;  /* 0x001cd83a01007387 */ /* 0x000fe80000100a00 */
[----:B------:R1:W-:Y:S04]  /*63490*/  STL.64 [R1+0x1d40], R40 ;  /* 0x001d402801007387 */ /* 0x0003e80000100a00 */
[----:B------:R1:W-:Y:S04]  /*634a0*/  STL.64 [R1+0x1d48], R42 ;  /* 0x001d482a01007387 */ /* 0x0003e80000100a00 */
[----:B------:R-:W3:Y:S04]  /*634b0*/  LDL.LU R37, [R1+0xe4] ;  /* 0x0000e40001257983 */ /* 0x000ee80000300800 */
[----:B----4-:R-:W3:Y:S04]  /*634c0*/  LDL.LU R38, [R1+0xe8] ;  /* 0x0000e80001267983 */ /* 0x010ee80000300800 */
[----:B------:R-:W3:Y:S04]  /*634d0*/  LDL.LU R39, [R1+0xec] ;  /* 0x0000ec0001277983 */ /* 0x000ee80000300800 */
[----:B------:R-:W4:Y:S04]  /*634e0*/  LDL.LU R240, [R1+0x140] ;  /* 0x0001400001f07983 */ /* 0x000f280000300800 */
[----:B------:R-:W4:Y:S04]  /*634f0*/  LDL.LU R241, [R1+0x144] ;  /* 0x0001440001f17983 */ /* 0x000f280000300800 */
[----:B------:R-:W4:Y:S04]  /*63500*/  LDL.LU R242, [R1+0x148] ;  /* 0x0001480001f27983 */ /* 0x000f280000300800 */
[----:B------:R-:W4:Y:S04]  /*63510*/  LDL.LU R243, [R1+0x14c] ;  /* 0x00014c0001f37983 */ /* 0x000f280000300800 */
[----:B-1----:R-:W3:Y:S04]  /*63520*/  LDL.LU R40, [R1+0x150] ;  /* 0x0001500001287983 */ /* 0x002ee80000300800 */
[----:B------:R-:W3:Y:S04]  /*63530*/  LDL.LU R41, [R1+0x154] ;  /* 0x0001540001297983 */ /* 0x000ee80000300800 */
[----:B------:R-:W3:Y:S04]  /*63540*/  LDL.LU R42, [R1+0x158] ;  /* 0x00015800012a7983 */ /* 0x000ee80000300800 */
[----:B------:R-:W3:Y:S04]  /*63550*/  LDL.LU R43, [R1+0x15c] ;  /* 0x00015c00012b7983 */ /* 0x000ee80000300800 */
[----:B------:R-:W3:Y:S04]  /*63560*/  LDL.LU R248, [R1+0xd0] ;  /* 0x0000d00001f87983 */ /* 0x000ee80000300800 */
[----:B------:R-:W3:Y:S04]  /*63570*/  LDL.LU R249, [R1+0xd4] ;  /* 0x0000d40001f97983 */ /* 0x000ee80000300800 */
[----:B------:R-:W3:Y:S04]  /*63580*/  LDL.LU R250, [R1+0xd8] ;  /* 0x0000d80001fa7983 */ /* 0x000ee80000300800 */
[----:B------:R-:W3:Y:S01]  /*63590*/  LDL.LU R251, [R1+0xdc] ;  /* 0x0000dc0001fb7983 */ /* 0x000ee20000300800 */
[C---:B--2---:R-:W-:Y:S08]  /*635a0*/  HMMA.1688.F32.TF32 R52, R28.reuse, R178, R48 ;  /* 0x000000b21c34723c */ /* 0x044ff00000081030 */
[C---:B------:R-:W-:Y:S01]  /*635b0*/  HMMA.1688.F32.TF32 R48, R28.reuse, R182, R44 ;  /* 0x000000b61c30723c */ /* 0x040fe2000008102c */
[----:B------:R-:W2:Y:S10]  /*635c0*/  LDL.LU R44, [R1+0x1d0] ;  /* 0x0001d000012c7983 */ /* 0x000eb40000300800 */
[----:B------:R-:W-:Y:S04]  /*635d0*/  STL.64 [R1+0x1d80], R52 ;  /* 0x001d803401007387 */ /* 0x000fe80000100a00 */
[----:B------:R-:W-:Y:S04]  /*635e0*/  STL.64 [R1+0x1d88], R54 ;  /* 0x001d883601007387 */ /* 0x000fe80000100a00 */
[----:B------:R1:W-:Y:S04]  /*635f0*/  STL.64 [R1+0x1d60], R48 ;  /* 0x001d603001007387 */ /* 0x0003e80000100a00 */
[----:B------:R1:W-:Y:S04]  /*63600*/  STL.64 [R1+0x1d68], R50 ;  /* 0x001d683201007387 */ /* 0x0003e80000100a00 */
        /* <DEDUP_REMOVED lines=78> */
[----:B------:R1:W-:Y:S01]  /*63af0*/  STL.64 [R1+0x1d58], R146 ;  /* 0x001d589201007387 */ /* 0x0003e20000100a00 */
[C---:B------:R-:W-:Y:S03]  /*63b00*/  HMMA.1688.F32.TF32 R92, R28.reuse, R210, R92 ;  /* 0x000000d21c5c723c */ /* 0x040fe6000008105c */
[----:B-1----:R-:W2:Y:S04]  /*63b10*/  LDL.LU.64 R146, [R1+0x3dd0] ;  /* 0x003dd00001927983 */ /* 0x002ea80000300a00 */
[----:B------:R-:W2:Y:S04]  /*63b20*/  LDL.LU.64 R144, [R1+0x3dc8] ;  /* 0x003dc80001907983 */ /* 0x000ea80000300a00 */
[----:B------:R-:W-:Y:S04]  /*63b30*/  STL.64 [R1+0x1d30], R140 ;  /* 0x001d308c01007387 */ /* 0x000fe80000100a00 */
[----:B------:R1:W-:Y:S04]  /*63b40*/  STL.64 [R1+0x1d38], R142 ;  /* 0x001d388e01007387 */ /* 0x0003e80000100a00 */
[----:B-1----:R-:W3:Y:S04]  /*63b50*/  LDL.LU.64 R142, [R1+0x3dc0] ;  /* 0x003dc000018e7983 */ /* 0x002ee80000300a00 */
[----:B------:R-:W3:Y:S04]  /*63b60*/  LDL.LU.64 R140, [R1+0x3db8] ;  /* 0x003db800018c7983 */ /* 0x000ee80000300a00 */
[----:B------:R-:W-:Y:S04]  /*63b70*/  STL.64 [R1+0x1d20], R136 ;  /* 0x001d208801007387 */ /* 0x000fe80000100a00 */
[----:B------:R1:W-:Y:S01]  /*63b80*/  STL.64 [R1+0x1d28], R138 ;  /* 0x001d288a01007387 */ /* 0x0003e20000100a00 */
[----:B------:R-:W-:Y:S03]  /*63b90*/  HMMA.1688.F32.TF32 R48, R28, R226, R48 ;  /* 0x000000e21c30723c */ /* 0x000fe60000081030 */
[----:B-1----:R-:W4:Y:S04]  /*63ba0*/  LDL.LU.64 R138, [R1+0x3db0] ;  /* 0x003db000018a7983 */ /* 0x002f280000300a00 */
        /* <DEDUP_REMOVED lines=36> */
[----:B------:R-:W2:Y:S01]  /*63df0*/  LDL.LU.64 R44, [R1+0x3d18] ;  /* 0x003d1800012c7983 */ /* 0x000ea20000300a00 */
[C---:B------:R-:W-:Y:S08]  /*63e00*/  HMMA.1688.F32.TF32 R68, R32.reuse, R82, R68 ;  /* 0x000000522044723c */ /* 0x040ff00000081044 */
[C---:B------:R-:W-:Y:S08]  /*63e10*/  HMMA.1688.F32.TF32 R64, R32.reuse, R86, R64 ;  /* 0x000000562040723c */ /* 0x040ff00000081040 */
[C---:B------:R-:W-:Y:S08]  /*63e20*/  HMMA.1688.F32.TF32 R60, R32.reuse, R118, R60 ;  /* 0x00000076203c723c */ /* 0x040ff0000008103c */
[C---:B------:R-:W-:Y:S08]  /*63e30*/  HMMA.1688.F32.TF32 R56, R32.reuse, R114, R56 ;  /* 0x000000722038723c */ /* 0x040ff00000081038 */
[----:B------:R-:W-:Y:S08]  /*63e40*/  HMMA.1688.F32.TF32 R52, R32, R110, R52 ;  /* 0x0000006e2034723c */ /* 0x000ff00000081034 */
[----:B--2---:R-:W-:Y:S01]  /*63e50*/  HMMA.1688.F32.TF32 R28, R28, R234, R44 ;  /* 0x000000ea1c1c723c */ /* 0x004fe2000008102c */
[----:B------:R-:W2:-:S15]  /*63e60*/  LDL.LU R44, [R1+0x160] ;  /* 0x00016000012c7983 */ /* 0x000e9e0000300800 */
[----:B------:R-:W-:-:S03]  /*63e70*/  NOP ;  /* 0x0000000000007918 */ /* 0x000fc60000000000 */
[----:B------:R-:W-:Y:S04]  /*63e80*/  STL.64 [R1+0x1c30], R28 ;  /* 0x001c301c01007387 */ /* 0x000fe80000100a00 */
[----:B------:R1:W-:Y:S04]  /*63e90*/  STL.64 [R1+0x1c38], R30 ;  /* 0x001c381e01007387 */ /* 0x0003e80000100a00 */
[----:B------:R-:W2:Y:S04]  /*63ea0*/  LDL.LU R45, [R1+0x164] ;  /* 0x00016400012d7983 */ /* 0x000ea80000300800 */
[----:B------:R-:W2:Y:S01]  /*63eb0*/  LDL.LU R46, [R1+0x168] ;  /* 0x00016800012e7983 */ /* 0x000ea20000300800 */
[----:B-1----:R-:W-:Y:S03]  /*63ec0*/  HMMA.1688.F32.TF32 R28, R32, R106, R48 ;  /* 0x0000006a201c723c */ /* 0x002fe60000081030 */
[----:B------:R-:W2:Y:S04]  /*63ed0*/  LDL.LU R47, [R1+0x16c] ;  /* 0x00016c00012f7983 */ /* 0x000ea80000300800 */
[----:B------:R-:W3:-:S12]  /*63ee0*/  LDL.LU R48, [R1+0x170] ;  /* 0x0001700001307983 */ /* 0x000ed80000300800 */
[----:B------:R-:W-:Y:S04]  /*63ef0*/  STL.64 [R1+0x230], R28 ;  /* 0x0002301c01007387 */ /* 0x000fe80000100a00 */
[----:B------:R-:W-:Y:S04]  /*63f00*/  STL.64 [R1+0x238], R30 ;  /* 0x0002381e01007387 */ /* 0x000fe80000100a00 */
[----:B------:R-:W3:Y:S04]  /*63f10*/  LDL.LU R49, [R1+0x174] ;  /* 0x0001740001317983 */ /* 0x000ee80000300800 */
[----:B------:R-:W3:Y:S04]  /*63f20*/  LDL.LU R50, [R1+0x178] ;  /* 0x0001780001327983 */ /* 0x000ee80000300800 */
[----:B------:R-:W3:Y:S04]  /*63f30*/  LDL.LU R51, [R1+0x17c] ;  /* 0x00017c0001337983 */ /* 0x000ee80000300800 */
[----:B------:R-:W-:Y:S04]  /*63f40*/  STL.64 [R1+0x270], R68 ;  /* 0x0002704401007387 */ /* 0x000fe80000100a00 */
[----:B------:R1:W-:Y:S01]  /*63f50*/  STL.64 [R1+0x278], R70 ;  /* 0x0002784601007387 */ /* 0x0003e20000100a00 */
[C---:B------:R-:W-:Y:S03]  /*63f60*/  HMMA.1688.F32.TF32 R40, R32.reuse, R18, R40 ;  /* 0x000000122028723c */ /* 0x040fe60000081028 */
[----:B------:R-:W-:Y:S04]  /*63f70*/  LDS R28, [R232+UR13+0x26280] ;  /* 0x0262800de81c7984 */ /* 0x000fe80008000800 */
[----:B------:R-:W-:Y:S04]  /*63f80*/  LDS R30, [R232+UR13+0x27280] ;  /* 0x0272800de81e7984 */ /* 0x000fe80008000800 */
[----:B-1----:R-:W4:Y:S04]  /*63f90*/  LDL.LU.64 R70, [R1+0x3d10] ;  /* 0x003d100001467983 */ /* 0x002f280000300a00 */
[----:B------:R-:W4:Y:S04]  /*63fa0*/  LDL.LU.64 R68, [R1+0x3d08] ;  /* 0x003d080001447983 */ /* 0x000f280000300a00 */
[----:B------:R-:W-:Y:S04]  /*63fb0*/  STL.64 [R1+0x220], R64 ;  /* 0x0002204001007387 */ /* 0x000fe80000100a00 */
[----:B------:R1:W-:Y:S04]  /*63fc0*/  STL.64 [R1+0x228], R66 ;  /* 0x0002284201007387 */ /* 0x0003e80000100a00 */
[----:B------:R-:W-:Y:S04]  /*63fd0*/  LDS R29, [R233+UR13+0x26280] ;  /* 0x0262800de91d7984 */ /* 0x000fe80008000800 */
[----:B------:R-:W2:Y:S04]  /*63fe0*/  LDS R31, [R233+UR13+0x27280] ;  /* 0x0272800de91f7984 */ /* 0x000ea80008000800 */
[----:B-1----:R-:W4:Y:S04]  /*63ff0*/  LDL.LU.64 R66, [R1+0x3d00] ;  /* 0x003d000001427983 */ /* 0x002f280000300a00 */
[----:B------:R-:W4:Y:S04]  /*64000*/  LDL.LU.64 R64, [R1+0x3cf8] ;  /* 0x003cf80001407983 */ /* 0x000f280000300a00 */
[----:B------:R-:W-:Y:S04]  /*64010*/  STL.64 [R1+0x260], R60 ;  /* 0x0002603c01007387 */ /* 0x000fe80000100a00 */
[----:B------:R1:W-:Y:S04]  /*64020*/  STL.64 [R1+0x268], R62 ;  /* 0x0002683e01007387 */ /* 0x0003e80000100a00 */
        /* <DEDUP_REMOVED lines=9> */
[----:B------:R-:W4:Y:S01]  /*640c0*/  LDL.LU.64 R52, [R1+0x3cc8] ;  /* 0x003cc80001347983 */ /* 0x000f220000300a00 */
[C---:B--2---:R-:W-:Y:S08]  /*640d0*/  HMMA.1688.F32.TF32 R44, R32.reuse, R22, R44 ;  /* 0x00000016202c723c */ /* 0x044ff0000008102c */
[----:B---3--:R-:W-:-:S15]  /*640e0*/  HMMA.1688.F32.TF32 R48, R32, R26, R48 ;  /* 0x0000001a2030723c */ /* 0x008fde0000081030 */
        /* <DEDUP_REMOVED lines=11> */
[----:B------:R-:W-:Y:S04]  /*641a0*/  STL.64 [R1+0x298], R50 ;  /* 0x0002983201007387 */ /* 0x000fe80000100a00 */
[----:B------:R-:W-:Y:S04]  /*641b0*/  STL.64 [R1+0x2a0], R44 ;  /* 0x0002a02c01007387 */ /* 0x000fe80000100a00 */
[----:B------:R-:W-:Y:S04]  /*641c0*/  STL.64 [R1+0x2a8], R46 ;  /* 0x0002a82e01007387 */ /* 0x000fe80000100a00 */
[----:B------:R-:W-:Y:S04]  /*641d0*/  STL.64 [R1+0x2b0], R40 ;  /* 0x0002b02801007387 */ /* 0x000fe80000100a00 */
[----:B------:R4:W-:Y:S02]  /*641e0*/  STL.64 [R1+0x2b8], R42 ;  /* 0x0002b82a01007387 */ /* 0x0009e40000100a00 */
[C---:B----4-:R-:W-:Y:S08]  /*641f0*/  HMMA.1688.F32.TF32 R40, R32.reuse, R130, R60 ;  /* 0x000000822028723c */ /* 0x050ff0000008103c */
[C---:B------:R-:W-:Y:S08]  /*64200*/  HMMA.1688.F32.TF32 R44, R32.reuse, R126, R56 ;  /* 0x0000007e202c723c */ /* 0x040ff00000081038 */
[----:B------:R-:W-:-:S15]  /*64210*/  HMMA.1688.F32.TF32 R36, R32, R122, R52 ;  /* 0x0000007a2024723c */ /* 0x000fde0000081034 */
[----:B------:R-:W-:-:S04]  /*64220*/  NOP ;  /* 0x0000000000007918 */ /* 0x000fc80000000000 */
[----:B------:R-:W-:Y:S04]  /*64230*/  STL.64 [R1+0x19a0], R36 ;  /* 0x0019a02401007387 */ /* 0x000fe80000100a00 */
[----:B------:R1:W-:Y:S02]  /*64240*/  STL.64 [R1+0x19a8], R38 ;  /* 0x0019a82601007387 */ /* 0x0003e40000100a00 */
[C---:B-1----:R-:W-:Y:S02]  /*64250*/  HMMA.1688.F32.TF32 R36, R32.reuse, R170, R64 ;  /* 0x000000aa2024723c */ /* 0x042fe40000081040 */
[----:B------:R-:W-:Y:S04]  /*64260*/  STL.64 [R1+0x1a20], R44 ;  /* 0x001a202c01007387 */ /* 0x000fe80000100a00 */
[----:B------:R1:W-:Y:S04]  /*64270*/  STL.64 [R1+0x1a28], R46 ;  /* 0x001a282e01007387 */ /* 0x0003e80000100a00 */
[----:B------:R-:W-:Y:S04]  /*64280*/  STL.64 [R1+0x1a60], R40 ;  /* 0x001a602801007387 */ /* 0x000fe80000100a00 */
[----:B------:R2:W-:Y:S01]  /*64290*/  STL.64 [R1+0x1a68], R42 ;  /* 0x001a682a01007387 */ /* 0x0005e20000100a00 */
[C---:B-1----:R-:W-:Y:S04]  /*642a0*/  HMMA.1688.F32.TF32 R44, R32.reuse, R174, R68 ;  /* 0x000000ae202c723c */ /* 0x042fe80000081044 */
[----:B------:R-:W-:Y:S04]  /*642b0*/  STL.64 [R1+0x1a70], R36 ;  /* 0x001a702401007387 */ /* 0x000fe80000100a00 */
[----:B------:R1:W-:Y:S01]  /*642c0*/  STL.64 [R1+0x1a78], R38 ;  /* 0x001a782601007387 */ /* 0x0003e20000100a00 */
[C---:B--2---:R-:W-:Y:S08]  /*642d0*/  HMMA.1688.F32.TF32 R40, R32.reuse, R178, R72 ;  /* 0x000000b22028723c */ /* 0x044ff00000081048 */
[C---:B-1----:R-:W-:Y:S02]  /*642e0*/  HMMA.1688.F32.TF32 R36, R32.reuse, R182, R76 ;  /* 0x000000b62024723c */ /* 0x042fe4000008104c */
[----:B------:R-:W-:Y:S04]  /*642f0*/  STL.64 [R1+0x1a80], R44 ;  /* 0x001a802c01007387 */ /* 0x000fe80000100a00 */
[----:B------:R1:W-:Y:S05]  /*64300*/  STL.64 [R1+0x1a88], R46 ;  /* 0x001a882e01007387 */ /* 0x0003ea0000100a00 */
        /* <DEDUP_REMOVED lines=34> */
[----:B------:R-:W-:Y:S01]  /*64530*/  HMMA.1688.F32.TF32 R32, R32, R234, R164 ;  /* 0x000000ea2020723c */ /* 0x000fe200000810a4 */
[----:B------:R-:W-:Y:S04]  /*64540*/  STL.64 [R1+0x1ad0], R44 ;  /* 0x001ad02c01007387 */ /* 0x000fe80000100a00 */
[----:B------:R-:W-:Y:S04]  /*64550*/  STL.64 [R1+0x1ad8], R46 ;  /* 0x001ad82e01007387 */ /* 0x000fe80000100a00 */
[----:B------:R1:W-:Y:S04]  /*64560*/  STL.64 [R1+0x1ac0], R40 ;  /* 0x001ac02801007387 */ /* 0x0003e80000100a00 */
[----:B------:R2:W-:Y:S04]  /*64570*/  STL.64 [R1+0x1ac8], R42 ;  /* 0x001ac82a01007387 */ /* 0x0005e80000100a00 */
[----:B------:R-:W3:Y:S04]  /*64580*/  LDL.LU R240, [R1+0x520] ;  /* 0x0005200001f07983 */ /* 0x000ee80000300800 */
[----:B------:R-:W-:Y:S04]  /*64590*/  STL.64 [R1+0x1ab0], R36 ;  /* 0x001ab02401007387 */ /* 0x000fe80000100a00 */
[----:B------:R-:W-:Y:S01]  /*645a0*/  STL.64 [R1+0x1ab8], R38 ;  /* 0x001ab82601007387 */ /* 0x000fe20000100a00 */
[----:B------:R-:W-:-:S03]  /*645b0*/  IMAD.MOV.U32 R243, RZ, RZ, R236 ;  /* 0x000000fffff37224 */ /* 0x000fc600078e00ec */
[----:B------:R-:W-:Y:S04]  /*645c0*/  STL.64 [R1+0x1aa0], R32 ;  /* 0x001aa02001007387 */ /* 0x000fe80000100a00 */
[----:B------:R4:W-:Y:S04]  /*645d0*/  STL.64 [R1+0x1aa8], R34 ;  /* 0x001aa82201007387 */ /* 0x0009e80000100a00 */
[----:B------:R-:W3:Y:S04]  /*645e0*/  LDL.LU R241, [R1+0x524] ;  /* 0x0005240001f17983 */ /* 0x000ee80000300800 */
[----:B------:R-:W3:Y:S04]  /*645f0*/  LDL.LU R242, [R1+0x528] ;  /* 0x0005280001f27983 */ /* 0x000ee80000300800 */
[----:B------:R-:W3:Y:S01]  /*64600*/  LDL.LU R236, [R1+0x3cc4] ;  /* 0x003cc40001ec7983 */ /* 0x000ee20000300800 */
[----:B-1----:R-:W-:-:S02]  /*64610*/  IMAD.MOV.U32 R41, RZ, RZ, R239 ;  /* 0x000000ffff297224 */ /* 0x002fc400078e00ef */
[----:B--2---:R-:W-:Y:S01]  /*64620*/  IMAD.MOV.U32 R42, RZ, RZ, R238 ;  /* 0x000000ffff2a7224 */ /* 0x004fe200078e00ee */
        /* <DEDUP_REMOVED lines=8> */
[----:B------:R-:W-:Y:S04]  /*646b0*/  LDS R36, [R0+UR13+0x26300] ;  /* 0x0263000d00247984 */ /* 0x000fe80008000800 */
[----:B------:R-:W-:Y:S04]  /*646c0*/  LDS R38, [R0+UR13+0x27300] ;  /* 0x0273000d00267984 */ /* 0x000fe80008000800 */
[----:B------:R-:W-:Y:S04]  /*646d0*/  LDS R37, [R247+UR13+0x26300] ;  /* 0x0263000df7257984 */ /* 0x000fe80008000800 */
[----:B------:R-:W1:Y:S01]  /*646e0*/  LDS R39, [R247+UR13+0x27300] ;  /* 0x0273000df7277984 */ /* 0x000e620008000800 */
[----:B---3--:R-:W-:-:S03]  /*646f0*/  IMAD.MOV.U32 R47, RZ, RZ, R236 ;  /* 0x000000ffff2f7224 */ /* 0x008fc600078e00ec */
[----:B------:R-:W3:Y:S04]  /*64700*/  LDL.LU R236, [R1+0x3cb4] ;  /* 0x003cb40001ec7983 */ /* 0x000ee80000300800 */
[----:B------:R-:W2:Y:S04]  /*64710*/  LDL.LU R52, [R1+0x560] ;  /* 0x0005600001347983 */ /* 0x000ea80000300800 */
[----:B------:R-:W2:Y:S04]  /*64720*/  LDL.LU R53, [R1+0x564] ;  /* 0x0005640001357983 */ /* 0x000ea80000300800 */
[----:B------:R-:W2:Y:S04]  /*64730*/  LDL.LU R54, [R1+0x568] ;  /* 0x0005680001367983 */ /* 0x000ea80000300800 */
[----:B------:R-:W2:Y:S04]  /*64740*/  LDL.LU R55, [R1+0x56c] ;  /* 0x00056c0001377983 */ /* 0x000ea80000300800 */
[----:B------:R-:W2:Y:S04]  /*64750*/  LDL.LU R56, [R1+0x570] ;  /* 0x0005700001387983 */ /* 0x000ea80000300800 */
[----:B------:R-:W2:Y:S04]  /*64760*/  LDL.LU R57, [R1+0x574] ;  /* 0x0005740001397983 */ /* 0x000ea80000300800 */
        /* <DEDUP_REMOVED lines=53> */
[----:B------:R-:W-:-:S03]  /*64ac0*/  IMAD.MOV.U32 R49, RZ, RZ, R238 ;  /* 0x000000ffff317224 */ /* 0x000fc600078e00ee */
[----:B------:R-:W2:Y:S01]  /*64ad0*/  LDL.LU R65, [R1+0x594] ;  /* 0x0005940001417983 */ /* 0x000ea20000300800 */
[----:B------:R-:W-:-:S03]  /*64ae0*/  IMAD.MOV.U32 R50, RZ, RZ, R239 ;  /* 0x000000ffff327224 */ /* 0x000fc600078e00ef */
[----:B------:R-:W2:Y:S01]  /*64af0*/  LDL.LU R66, [R1+0x598] ;  /* 0x0005980001427983 */ /* 0x000ea20000300800 */
[----:B---3--:R-:W-:-:S03]  /*64b00*/  IMAD.MOV.U32 R67, RZ, RZ, R236 ;  /* 0x000000ffff437224 */ /* 0x008fc600078e00ec */
        /* <DEDUP_REMOVED lines=10> */
[C---:B------:R-:W-:Y:S08]  /*64bb0*/  HMMA.1688.F32.TF32 R32, R28.reuse, R110, R140 ;  /* 0x0000006e1c20723c */ /* 0x040ff0000008108c */
[C---:B------:R-:W-:Y:S08]  /*64bc0*/  HMMA.1688.F32.TF32 R76, R28.reuse, R82, R76 ;  /* 0x000000521c4c723c */ /* 0x040ff0000008104c */
[C---:B------:R-:W-:Y:S08]  /*64bd0*/  HMMA.1688.F32.TF32 R72, R28.reuse, R86, R72 ;  /* 0x000000561c48723c */ /* 0x040ff00000081048 */
[C---:B------:R-:W-:Y:S08]  /*64be0*/  HMMA.1688.F32.TF32 R52, R28.reuse, R170, R52 ;  /* 0x000000aa1c34723c */ /* 0x040ff00000081034 */
[C---:B--2---:R-:W-:Y:S08]  /*64bf0*/  HMMA.1688.F32.TF32 R64, R28.reuse, R122, R64 ;  /* 0x0000007a1c40723c */ /* 0x044ff00000081040 */
[----:B---3--:R-:W-:-:S15]  /*64c00*/  HMMA.1688.F32.TF32 R100, R28, R106, R236 ;  /* 0x0000006a1c64723c */ /* 0x008fde00000810ec */
[----:B------:R-:W-:-:S04]  /*64c10*/  NOP ;  /* 0x0000000000007918 */ /* 0x000fc80000000000 */
[----:B------:R-:W-:Y:S04]  /*64c20*/  STL.64 [R1+0x3b28], R100 ;  /* 0x003b286401007387 */ /* 0x000fe80000100a00 */
[----:B------:R-:W-:Y:S04]  /*64c30*/  STL.64 [R1+0x3b20], R102 ;  /* 0x003b206601007387 */ /* 0x000fe80000100a00 */
[----:B------:R-:W-:Y:S04]  /*64c40*/  STL.64 [R1+0x3b38], R76 ;  /* 0x003b384c01007387 */ /* 0x000fe80000100a00 */
[----:B------:R2:W-:Y:S04]  /*64c50*/  STL.64 [R1+0x3b30], R78 ;  /* 0x003b304e01007387 */ /* 0x0005e80000100a00 */
[----:B------:R-:W-:Y:S04]  /*64c60*/  STL.64 [R1+0x3b48], R72 ;  /* 0x003b484801007387 */ /* 0x000fe80000100a00 */
[----:B------:R3:W-:Y:S01]  /*64c70*/  STL.64 [R1+0x3b40], R74 ;  /* 0x003b404a01007387 */ /* 0x0007e20000100a00 */
[C---:B--2---:R-:W-:Y:S08]  /*64c80*/  HMMA.1688.F32.TF32 R76, R28.reuse, R118, R148 ;  /* 0x000000761c4c723c */ /* 0x044ff00000081094 */
[C---:B---3--:R-:W-:Y:S11]  /*64c90*/  HMMA.1688.F32.TF32 R72, R28.reuse, R114, R144 ;  /* 0x000000721c48723c */ /* 0x048ff60000081090 */
        /* <DEDUP_REMOVED lines=20> */
[----:B------:R-:W-:Y:S04]  /*64de0*/  STL.64 [R1+0x1e0], R72 ;  /* 0x0001e04801007387 */ /* 0x000fe80000100a00 */
[----:B------:R-:W-:Y:S04]  /*64df0*/  STL.64 [R1+0x1e8], R74 ;  /* 0x0001e84a01007387 */ /* 0x000fe80000100a00 */
[----:B------:R-:W-:Y:S04]  /*64e00*/  STL.64 [R1+0x1d0], R32 ;  /* 0x0001d02001007387 */ /* 0x000fe80000100a00 */
[----:B------:R2:W-:Y:S02]  /*64e10*/  STL.64 [R1+0x1d8], R34 ;  /* 0x0001d82201007387 */ /* 0x0005e40000100a00 */
[C---:B--2---:R-:W-:Y:S02]  /*64e20*/  HMMA.1688.F32.TF32 R32, R28.reuse, R130, R56 ;  /* 0x000000821c20723c */ /* 0x044fe40000081038 */
[----:B------:R-:W-:Y:S04]  /*64e30*/  STL.64 [R1+0x18b0], R64 ;  /* 0x0018b04001007387 */ /* 0x000fe80000100a00 */
[----:B------:R-:W-:Y:S04]  /*64e40*/  STL.64 [R1+0x18b8], R66 ;  /* 0x0018b84201007387 */ /* 0x000fe80000100a00 */
[----:B------:R-:W-:Y:S01]  /*64e50*/  STL.64 [R1+0x18d0], R60 ;  /* 0x0018d03c01007387 */ /* 0x000fe20000100a00 */
[C---:B------:R-:W-:Y:S03]  /*64e60*/  HMMA.1688.F32.TF32 R48, R28.reuse, R174, R48 ;  /* 0x000000ae1c30723c */ /* 0x040fe60000081030 */
[----:B------:R-:W-:Y:S05]  /*64e70*/  STL.64 [R1+0x18d8], R62 ;  /* 0x0018d83e01007387 */ /* 0x000fea0000100a00 */
        /* <DEDUP_REMOVED lines=11> */
[----:B--2---:R-:W-:Y:S02]  /*64f30*/  HMMA.1688.F32.TF32 R32, R28, R190, R248 ;  /* 0x000000be1c20723c */ /* 0x004fe400000810f8 */
[----:B------:R-:W-:Y:S04]  /*64f40*/  STL.64 [R1+0x1a00], R44 ;  /* 0x001a002c01007387 */ /* 0x000fe80000100a00 */
[----:B------:R-:W-:Y:S04]  /*64f50*/  STL.64 [R1+0x1a08], R46 ;  /* 0x001a082e01007387 */ /* 0x000fe80000100a00 */
[----:B------:R-:W2:Y:S04]  /*64f60*/  LDL.LU R240, [R1+0x610] ;  /* 0x0006100001f07983 */ /* 0x000ea80000300800 */
[----:B------:R3:W-:Y:S04]  /*64f70*/  STL.64 [R1+0x19f0], R40 ;  /* 0x0019f02801007387 */ /* 0x0007e80000100a00 */
[----:B------:R4:W-:Y:S04]  /*64f80*/  STL.64 [R1+0x19f8], R42 ;  /* 0x0019f82a01007387 */ /* 0x0009e80000100a00 */
[----:B------:R-:W-:Y:S04]  /*64f90*/  STL.64 [R1+0x19d0], R32 ;  /* 0x0019d02001007387 */ /* 0x000fe80000100a00 */
        /* <DEDUP_REMOVED lines=86> */
[C---:B------:R-:W-:Y:S08]  /*65500*/  HMMA.1688.F32.TF32 R76, R28.reuse, R198, R156 ;  /* 0x000000c61c4c723c */ /* 0x040ff0000008109c */
[C---:B---3--:R-:W-:Y:S03]  /*65510*/  HMMA.1688.F32.TF32 R72, R28.reuse, R202, R152 ;  /* 0x000000ca1c48723c */ /* 0x048fe60000081098 */
        /* <DEDUP_REMOVED lines=11> */
[C---:B----4-:R-:W-:Y:S02]  /*655d0*/  HMMA.1688.F32.TF32 R32, R28.reuse, R218, R136 ;  /* 0x000000da1c20723c */ /* 0x050fe40000081088 */
[----:B------:R-:W-:Y:S04]  /*655e0*/  STL.64 [R1+0x1960], R76 ;  /* 0x0019604c01007387 */ /* 0x000fe80000100a00 */
[----:B------:R1:W-:Y:S05]  /*655f0*/  STL.64 [R1+0x1968], R78 ;  /* 0x0019684e01007387 */ /* 0x0003ea0000100a00 */
[----:B------:R-:W-:Y:S04]  /*65600*/  STL.64 [R1+0x1950], R72 ;  /* 0x0019504801007387 */ /* 0x000fe80000100a00 */
[----:B------:R2:W-:Y:S01]  /*65610*/  STL.64 [R1+0x1958], R74 ;  /* 0x0019584a01007387 */ /* 0x0005e20000100a00 */
[C---:B-1----:R-:W-:Y:S03]  /*65620*/  HMMA.1688.F32.TF32 R76, R28.reuse, R222, R132 ;  /* 0x000000de1c4c723c */ /* 0x042fe60000081084 */
[----:B------:R-:W-:Y:S04]  /*65630*/  STL.64 [R1+0x1930], R32 ;  /* 0x0019302001007387 */ /* 0x000fe80000100a00 */
[----:B------:R1:W-:Y:S01]  /*65640*/  STL.64 [R1+0x1938], R34 ;  /* 0x0019382201007387 */ /* 0x0003e20000100a00 */
[----:B--2---:R-:W-:Y:S08]  /*65650*/  HMMA.1688.F32.TF32 R72, R28, R226, R96 ;  /* 0x000000e21c48723c */ /* 0x004ff00000081060 */
[----:B------:R-:W-:Y:S08]  /*65660*/  HMMA.1688.F32.TF32 R96, R36, R106, R68 ;  /* 0x0000006a2460723c */ /* 0x000ff00000081044 */
[C---:B-1----:R-:W-:Y:S08]  /*65670*/  HMMA.1688.F32.TF32 R32, R28.reuse, R230, R92 ;  /* 0x000000e61c20723c */ /* 0x042ff0000008105c */
[----:B------:R-:W-:Y:S01]  /*65680*/  HMMA.1688.F32.TF32 R28, R28, R234, R88 ;  /* 0x000000ea1c1c723c */ /* 0x000fe20000081058 */
        /* <DEDUP_REMOVED lines=23> */
[----:B------:R-:W2:Y:S01]  /*65800*/  LDS R35, [R233+UR13+0x27300] ;  /* 0x0273000de9237984 */ /* 0x000ea20008000800 */
[C---:B-1----:R-:W-:Y:S03]  /*65810*/  HMMA.1688.F32.TF32 R28, R36.reuse, R26, R44 ;  /* 0x0000001a241c723c */ /* 0x042fe6000008102c */
[----:B------:R-:W-:Y:S04]  /*65820*/  STL.64 [R1], R52 ;  /* 0x0000003401007387 */ /* 0x000fe80000100a00 */
[----:B------:R-:W-:Y:S01]  /*65830*/  STL.64 [R1+0x8], R54 ;  /* 0x0000083601007387 */ /* 0x000fe20000100a00 */
[C---:B------:R-:W-:Y:S03]  /*65840*/  HMMA.1688.F32.TF32 R44, R36.reuse, R22, R40 ;  /* 0x00000016242c723c */ /* 0x040fe60000081028 */
[----:B------:R-:W-:Y:S04]  /*65850*/  STL.64 [R1+0x90], R48 ;  /* 0x0000903001007387 */ /* 0x000fe80000100a00 */
[----:B------:R-:W-:Y:S01]  /*65860*/  STL.64 [R1+0x98], R50 ;  /* 0x0000983201007387 */ /* 0x000fe20000100a00 */
[C---:B------:R-:W-:Y:S03]  /*65870*/  HMMA.1688.F32.TF32 R40, R36.reuse, R18, R240 ;  /* 0x000000122428723c */ /* 0x040fe600000810f0 */
[----:B------:R-:W-:Y:S04]  /*65880*/  STL.64 [R1+0x80], R28 ;  /* 0x0000801c01007387 */ /* 0x000fe80000100a00 */
[----:B------:R1:W-:Y:S02]  /*65890*/  STL.64 [R1+0x88], R30 ;  /* 0x0000881e01007387 */ /* 0x0003e40000100a00 */
[C---:B-1----:R-:W-:Y:S02]  /*658a0*/  HMMA.1688.F32.TF32 R28, R36.reuse, R14, R248 ;  /* 0x0000000e241c723c */ /* 0x042fe400000810f8 */
[----:B------:R1:W-:Y:S04]  /*658b0*/  STL.64 [R1+0x110], R44 ;  /* 0x0001102c01007387 */ /* 0x0003e80000100a00 */
[----:B------:R3:W-:Y:S04]  /*658c0*/  STL.64 [R1+0x118], R46 ;  /* 0x0001182e01007387 */ /* 0x0007e80000100a00 */
[----:B-1----:R-:W4:Y:S04]  /*658d0*/  LDL.LU R44, [R1+0x650] ;  /* 0x00065000012c7983 */ /* 0x002f280000300800 */
[----:B------:R1:W-:Y:S04]  /*658e0*/  STL.64 [R1+0x100], R40 ;  /* 0x0001002801007387 */ /* 0x0003e80000100a00 */
[----:B------:R1:W-:Y:S04]  /*658f0*/  STL.64 [R1+0x108], R42 ;  /* 0x0001082a01007387 */ /* 0x0003e80000100a00 */
[----:B------:R-:W-:Y:S04]  /*65900*/  STL.64 [R1+0x1c0], R28 ;  /* 0x0001c01c01007387 */ /* 0x000fe80000100a00 */
[----:B------:R1:W-:Y:S04]  /*65910*/  STL.64 [R1+0x1c8], R30 ;  /* 0x0001c81e01007387 */ /* 0x0003e80000100a00 */
        /* <DEDUP_REMOVED lines=90> */
[----:B------:R-:W4:Y:S01]  /*65ec0*/  LDL.LU R43, [R1+0x64c] ;  /* 0x00064c00012b7983 */ /* 0x000f220000300800 */
[C---:B--2---:R-:W-:Y:S08]  /*65ed0*/  HMMA.1688.F32.TF32 R28, R36.reuse, R6, R248 ;  /* 0x00000006241c723c */ /* 0x044ff000000810f8 */
[----:B---3--:R-:W-:Y:S01]  /*65ee0*/  HMMA.1688.F32.TF32 R64, R36, R10, R240 ;  /* 0x0000000a2440723c */ /* 0x008fe200000810f0 */
[----:B------:R-:W2:-:S15]  /*65ef0*/  LDL.LU R240, [R1+0x7a0] ;  /* 0x0007a00001f07983 */ /* 0x000e9e0000300800 */
[----:B------:R-:W-:-:S03]  /*65f00*/  NOP ;  /* 0x0000000000007918 */ /* 0x000fc60000000000 */
[----:B------:R-:W-:Y:S04]  /*65f10*/  STL.64 [R1+0x1b0], R64 ;  /* 0x0001b04001007387 */ /* 0x000fe80000100a00 */
[----:B------:R-:W-:Y:S04]  /*65f20*/  STL.64 [R1+0x1b8], R66 ;  /* 0x0001b84201007387 */ /* 0x000fe80000100a00 */
[----:B------:R-:W-:Y:S04]  /*65f30*/  STL.64 [R1+0x1a0], R28 ;  /* 0x0001a01c01007387 */ /* 0x000fe80000100a00 */
[----:B------:R1:W-:Y:S04]  /*65f40*/  STL.64 [R1+0x1a8], R30 ;  /* 0x0001a81e01007387 */ /* 0x0003e80000100a00 */
[----:B------:R-:W2:Y:S04]  /*65f50*/  LDL.LU R241, [R1+0x7a4] ;  /* 0x0007a40001f17983 */ /* 0x000ea80000300800 */
[----:B------:R-:W2:Y:S04]  /*65f60*/  LDL.LU R242, [R1+0x7a8] ;  /* 0x0007a80001f27983 */ /* 0x000ea80000300800 */
[----:B------:R-:W2:Y:S04]  /*65f70*/  LDL.LU R243, [R1+0x7ac] ;  /* 0x0007ac0001f37983 */ /* 0x000ea80000300800 */
[----:B------:R-:W3:Y:S04]  /*65f80*/  LDL.LU R248, [R1+0x7b0] ;  /* 0x0007b00001f87983 */ /* 0x000ee80000300800 */
[----:B------:R-:W3:Y:S04]  /*65f90*/  LDL.LU R249, [R1+0x7b4] ;  /* 0x0007b40001f97983 */ /* 0x000ee80000300800 */
[----:B------:R-:W3:Y:S04]  /*65fa0*/  LDL.LU R250, [R1+0x7b8] ;  /* 0x0007b80001fa7983 */ /* 0x000ee80000300800 */
[----:B------:R-:W3:Y:S01]  /*65fb0*/  LDL.LU R251, [R1+0x7bc] ;  /* 0x0007bc0001fb7983 */ /* 0x000ee20000300800 */
[C---:B----4-:R-:W-:Y:S08]  /*65fc0*/  HMMA.1688.F32.TF32 R68, R36.reuse, R122, R72 ;  /* 0x0000007a2444723c */ /* 0x050ff00000081048 */
[C---:B-1----:R-:W-:Y:S08]  /*65fd0*/  HMMA.1688.F32.TF32 R28, R36.reuse, R126, R76 ;  /* 0x0000007e241c723c */ /* 0x042ff0000008104c */
        /* <DEDUP_REMOVED lines=8> */
[----:B------:R1:W-:Y:S06]  /*66060*/  STL.64 [R1+0x1798], R66 ;  /* 0x0017984201007387 */ /* 0x0003ec0000100a00 */
[----:B------:R-:W-:Y:S04]  /*66070*/  STL.64 [R1+0x17a0], R68 ;  /* 0x0017a04401007387 */ /* 0x000fe80000100a00 */
[----:B------:R4:W-:Y:S01]  /*66080*/  STL.64 [R1+0x17a8], R70 ;  /* 0x0017a84601007387 */ /* 0x0009e20000100a00 */
[C---:B-1----:R-:W-:Y:S03]  /*66090*/  HMMA.1688.F32.TF32 R64, R36.reuse, R178, R160 ;  /* 0x000000b22440723c */ /* 0x042fe600000810a0 */
[----:B------:R-:W-:Y:S04]  /*660a0*/  STL.64 [R1+0x17d0], R28 ;  /* 0x0017d01c01007387 */ /* 0x000fe80000100a00 */
[----:B------:R1:W-:Y:S01]  /*660b0*/  STL.64 [R1+0x17d8], R30 ;  /* 0x0017d81e01007387 */ /* 0x0003e20000100a00 */
[C---:B----4-:R-:W-:Y:S08]  /*660c0*/  HMMA.1688.F32.TF32 R68, R36.reuse, R182, R156 ;  /* 0x000000b62444723c */ /* 0x050ff0000008109c */
        /* <DEDUP_REMOVED lines=33> */
[----:B------:R-:W-:Y:S03]  /*662e0*/  HMMA.1688.F32.TF32 R48, R36, R230, R48 ;  /* 0x000000e62430723c */ /* 0x000fe60000081030 */
[----:B------:R-:W-:Y:S04]  /*662f0*/  STL.64 [R1+0x17f0], R28 ;  /* 0x0017f01c01007387 */ /* 0x000fe80000100a00 */
[----:B------:R1:W-:Y:S01]  /*66300*/  STL.64 [R1+0x17f8], R30 ;  /* 0x0017f81e01007387 */ /* 0x0003e20000100a00 */
[----:B------:R-:W-:Y:S08]  /*66310*/  HMMA.1688.F32.TF32 R92, R32, R106, R40 ;  /* 0x0000006a205c723c */ /* 0x000ff00000081028 */
[----:B-1----:R-:W-:Y:S01]  /*66320*/  HMMA.1688.F32.TF32 R28, R36, R234, R44 ;  /* 0x000000ea241c723c */ /* 0x002fe2000008102c */
[----:B------:R-:W-:Y:S04]  /*66330*/  STL.64 [R1+0x17e0], R52 ;  /* 0x0017e03401007387 */ /* 0x000fe80000100a00 */
[----:B------:R-:W-:Y:S04]  /*66340*/  STL.64 [R1+0x17e8], R54 ;  /* 0x0017e83601007387 */ /* 0x000fe80000100a00 */
[----:B------:R1:W-:Y:S04]  /*66350*/  STL.64 [R1+0x17c0], R48 ;  /* 0x0017c03001007387 */ /* 0x0003e80000100a00 */
[----:B------:R4:W-:Y:S04]  /*66360*/  STL.64 [R1+0x17c8], R50 ;  /* 0x0017c83201007387 */ /* 0x0009e80000100a00 */
[----:B------:R-:W-:Y:S04]  /*66370*/  STL.64 [R1+0x3b88], R94 ;  /* 0x003b885e01007387 */ /* 0x000fe80000100a00 */
[----:B------:R-:W-:Y:S04]  /*66380*/  STL.64 [R1+0x17b0], R28 ;  /* 0x0017b01c01007387 */ /* 0x000fe80000100a00 */
[----:B------:R-:W-:Y:S04]  /*66390*/  STL.64 [R1+0x17b8], R30 ;  /* 0x0017b81e01007387 */ /* 0x000fe80000100a00 */
[----:B------:R-:W-:Y:S04]  /*663a0*/  STL.64 [R1+0x3b80], R92 ;  /* 0x003b805c01007387 */ /* 0x000fe80000100a00 */
[----:B------:R-:W-:Y:S04]  /*663b0*/  LDS R29, [R247+UR13+0x26380] ;  /* 0x0263800df71d7984 */ /* 0x000fe80008000800 */
[----:B------:R1:W-:Y:S04]  /*663c0*/  LDS R31, [R247+UR13+0x27380] ;  /* 0x0273800df71f7984 */ /* 0x0003e80008000800 */
[----:B------:R-:W-:Y:S04]  /*663d0*/  LDS R28, [R0+UR13+0x26380] ;  /* 0x0263800d001c7984 */ /* 0x000fe80008000800 */
[----:B------:R-:W1:Y:S01]  /*663e0*/  LDS R30, [R0+UR13+0x27380] ;  /* 0x0273800d001e7984 */ /* 0x000e620008000800 */
[----:B--2---:R-:W-:-:S15]  /*663f0*/  HMMA.1688.F32.TF32 R60, R32, R82, R240 ;  /* 0x00000052203c723c */ /* 0x004fde00000810f0 */
[----:B------:R-:W-:-:S04]  /*66400*/  NOP ;  /* 0x0000000000007918 */ /* 0x000fc80000000000 */
[----:B------:R-:W-:Y:S04]  /*66410*/  STL.64 [R1+0x3b98], R62 ;  /* 0x003b983e01007387 */ /* 0x000fe80000100a00 */
[----:B------:R-:W-:Y:S04]  /*66420*/  STL.64 [R1+0x3b90], R60 ;  /* 0x003b903c01007387 */ /* 0x000fe80000100a00 */
        /* <DEDUP_REMOVED lines=16> */
[C---:B---3--:R-:W-:Y:S03]  /*66530*/  HMMA.1688.F32.TF32 R56, R32.reuse, R86, R248 ;  /* 0x000000562038723c */ /* 0x048fe600000810f8 */
        /* <DEDUP_REMOVED lines=38> */
[C---:B---3--:R-:W-:Y:S08]  /*667a0*/  HMMA.1688.F32.TF32 R240, R32.reuse, R114, R240 ;  /* 0x0000007220f0723c */ /* 0x048ff000000810f0 */
[C---:B--2---:R-:W-:Y:S08]  /*667b0*/  HMMA.1688.F32.TF32 R248, R32.reuse, R118, R248 ;  /* 0x0000007620f8723c */ /* 0x044ff000000810f8 */
[C---:B----4-:R-:W-:Y:S11]  /*667c0*/  HMMA.1688.F32.TF32 R56, R32.reuse, R110, R148 ;  /* 0x0000006e2038723c */ /* 0x050ff60000081094 */
        /* <DEDUP_REMOVED lines=9> */
[----:B------:R-:W-:Y:S04]  /*66860*/  STL.64 [R1+0x60], R36 ;  /* 0x0000602401007387 */ /* 0x000fe80000100a00 */
[----:B------:R1:W-:Y:S04]  /*66870*/  STL.64 [R1+0x68], R38 ;  /* 0x0000682601007387 */ /* 0x0003e80000100a00 */
[----:B------:R-:W-:Y:S04]  /*66880*/  STL.64 [R1+0xf0], R60 ;  /* 0x0000f03c01007387 */ /* 0x000fe80000100a00 */
[----:B------:R-:W-:Y:S01]  /*66890*/  STL.64 [R1+0xf8], R62 ;  /* 0x0000f83e01007387 */ /* 0x000fe20000100a00 */
[C---:B-1----:R-:W-:Y:S03]  /*668a0*/  HMMA.1688.F32.TF32 R36, R32.reuse, R14, R132 ;  /* 0x0000000e2024723c */ /* 0x042fe60000081084 */
[----:B------:R-:W-:Y:S04]  /*668b0*/  STL.64 [R1+0x3c88], R14 ;  /* 0x003c880e01007387 */ /* 0x000fe80000100a00 */
[----:B------:R-:W-:Y:S04]  /*668c0*/  STL.64 [R1+0xe0], R56 ;  /* 0x0000e03801007387 */ /* 0x000fe80000100a00 */
[----:B------:R-:W-:Y:S04]  /*668d0*/  STL.64 [R1+0xe8], R58 ;  /* 0x0000e83a01007387 */ /* 0x000fe80000100a00 */
[----:B------:R1:W-:Y:S02]  /*668e0*/  STL.64 [R1+0x3c80], R12 ;  /* 0x003c800c01007387 */ /* 0x0003e40000100a00 */
[C---:B-1----:R-:W-:Y:S02]  /*668f0*/  HMMA.1688.F32.TF32 R12, R32.reuse, R10, R88 ;  /* 0x0000000a200c723c */ /* 0x042fe40000081058 */
[----:B------:R-:W-:Y:S04]  /*66900*/  STL.64 [R1+0x190], R36 ;  /* 0x0001902401007387 */ /* 0x000fe80000100a00 */
[----:B------:R-:W-:Y:S04]  /*66910*/  STL.64 [R1+0x198], R38 ;  /* 0x0001982601007387 */ /* 0x000fe80000100a00 */
[----:B------:R-:W-:Y:S04]  /*66920*/  STL.64 [R1+0x3c78], R10 ;  /* 0x003c780a01007387 */ /* 0x000fe80000100a00 */
[----:B------:R1:W-:Y:S05]  /*66930*/  STL.64 [R1+0x3c70], R8 ;  /* 0x003c700801007387 */ /* 0x0003ea0000100a00 */
[----:B------:R-:W-:Y:S04]  /*66940*/  STL.64 [R1+0x180], R12 ;  /* 0x0001800c01007387 */ /* 0x000fe80000100a00 */
[----:B------:R-:W-:Y:S01]  /*66950*/  STL.64 [R1+0x188], R14 ;  /* 0x0001880e01007387 */ /* 0x000fe20000100a00 */
[C---:B-1----:R-:W-:Y:S03]  /*66960*/  HMMA.1688.F32.TF32 R8, R32.reuse, R6, R52 ;  /* 0x000000062008723c */ /* 0x042fe60000081034 */
[----:B------:R-:W-:Y:S04]  /*66970*/  STL.64 [R1+0x3c68], R6 ;  /* 0x003c680601007387 */ /* 0x000fe80000100a00 */
[----:B------:R1:W-:Y:S02]  /*66980*/  STL.64 [R1+0x3c60], R4 ;  /* 0x003c600401007387 */ /* 0x0003e40000100a00 */
[C---:B-1----:R-:W-:Y:S10]  /*66990*/  HMMA.1688.F32.TF32 R4, R32.reuse, R122, R48 ;  /* 0x0000007a2004723c */ /* 0x042ff40000081030 */
        /* <DEDUP_REMOVED lines=8> */
[----:B------:R-:W-:-:S13]  /*66a20*/  STL.64 [R1+0x3c40], R124 ;  /* 0x003c407c01007387 */ /* 0x000fda0000100a00 */
        /* <DEDUP_REMOVED lines=8> */
[----:B------:R-:W2:-:S15]  /*66ab0*/  LDL.LU R244, [R1+0xa00] ;  /* 0x000a000001f47983 */ /* 0x000e9e0000300800 */
[----:B------:R-:W-:Y:S02]  /*66ac0*/  NOP ;  /* 0x0000000000007918 */ /* 0x000fe40000000000 */
        /* <DEDUP_REMOVED lines=98> */
[----:B------:R-:W-:Y:S04]  /*670f0*/  STL.64 [R1+0x3c20], R168 ;  /* 0x003c20a801007387 */ /* 0x000fe80000100a00 */
[----:B------:R-:W-:Y:S04]  /*67100*/  STL.64 [R1+0x3c18], R174 ;  /* 0x003c18ae01007387 */ /* 0x000fe80000100a00 */
[----:B------:R-:W-:Y:S01]  /*67110*/  STL.64 [R1+0x3c10], R172 ;  /* 0x003c10ac01007387 */ /* 0x000fe20000100a00 */
[C---:B--2---:R-:W-:Y:S08]  /*67120*/  HMMA.1688.F32.TF32 R12, R32.reuse, R178, R36 ;  /* 0x000000b2200c723c */ /* 0x044ff00000081024 */
[C---:B-1----:R-:W-:Y:S08]  /*67130*/  HMMA.1688.F32.TF32 R4, R32.reuse, R174, R92 ;  /* 0x000000ae2004723c */ /* 0x042ff0000008105c */
[C---:B---3--:R-:W-:Y:S11]  /*67140*/  HMMA.1688.F32.TF32 R8, R32.reuse, R182, R64 ;  /* 0x000000b62008723c */ /* 0x048ff60000081040 */
        /* <DEDUP_REMOVED lines=40> */
[----:B------:R1:W-:Y:S04]  /*673d0*/  STL.64 [R1+0x1638], R14 ;  /* 0x0016380e01007387 */ /* 0x0003e80000100a00 */
[----:B------:R-:W-:Y:S04]  /*673e0*/  STL.64 [R1+0x1620], R8 ;  /* 0x0016200801007387 */ /* 0x000fe80000100a00 */
[----:B------:R2:W-:Y:S01]  /*673f0*/  STL.64 [R1+0x1628], R10 ;  /* 0x0016280a01007387 */ /* 0x0005e20000100a00 */
[C---:B-1----:R-:W-:Y:S03]  /*67400*/  HMMA.1688.F32.TF32 R12, R28.reuse, R110, R44 ;  /* 0x0000006e1c0c723c */ /* 0x042fe6000008102c */
[----:B------:R-:W-:Y:S04]  /*67410*/  LDS R132, [R232+UR13+0x26380] ;  /* 0x0263800de8847984 */ /* 0x000fe80008000800 */
[----:B------:R-:W-:Y:S01]  /*67420*/  STL.64 [R1+0x1610], R4 ;  /* 0x0016100401007387 */ /* 0x000fe20000100a00 */
[C---:B--2---:R-:W-:Y:S03]  /*67430*/  HMMA.1688.F32.TF32 R8, R28.reuse, R26, R40 ;  /* 0x0000001a1c08723c */ /* 0x044fe60000081028 */
[----:B------:R1:W-:Y:S04]  /*67440*/  STL.64 [R1+0x1618], R6 ;  /* 0x0016180601007387 */ /* 0x0003e80000100a00 */
[----:B------:R-:W-:Y:S01]  /*67450*/  LDS R134, [R232+UR13+0x27380] ;  /* 0x0273800de8867984 */ /* 0x000fe20008000800 */
[C---:B------:R-:W-:Y:S03]  /*67460*/  HMMA.1688.F32.TF32 R32, R28.reuse, R114, R136 ;  /* 0x000000721c20723c */ /* 0x040fe60000081088 */
[----:B------:R-:W-:Y:S04]  /*67470*/  LDS R133, [R233+UR13+0x26380] ;  /* 0x0263800de9857984 */ /* 0x000fe80008000800 */
[----:B------:R-:W2:Y:S01]  /*67480*/  LDS R135, [R233+UR13+0x27380] ;  /* 0x0273800de9877984 */ /* 0x000ea20008000800 */
[----:B-1----:R-:W-:Y:S03]  /*67490*/  HMMA.1688.F32.TF32 R4, R28, R22, R244 ;  /* 0x000000161c04723c */ /* 0x002fe600000810f4 */
[----:B------:R-:W-:Y:S04]  /*674a0*/  STL.64 [R1+0x50], R12 ;  /* 0x0000500c01007387 */ /* 0x000fe80000100a00 */
[----:B------:R-:W-:Y:S04]  /*674b0*/  STL.64 [R1+0x58], R14 ;  /* 0x0000580e01007387 */ /* 0x000fe80000100a00 */
[----:B------:R-:W3:Y:S04]  /*674c0*/  LDL.LU R136, [R1+0xbf0] ;  /* 0x000bf00001887983 */ /* 0x000ee80000300800 */
[----:B------:R1:W-:Y:S04]  /*674d0*/  STL.64 [R1+0x40], R8 ;  /* 0x0000400801007387 */ /* 0x0003e80000100a00 */
[----:B------:R4:W-:Y:S04]  /*674e0*/  STL.64 [R1+0x48], R10 ;  /* 0x0000480a01007387 */ /* 0x0009e80000100a00 */
[----:B------:R1:W-:Y:S01]  /*674f0*/  STL.64 [R1+0xd0], R4 ;  /* 0x0000d00401007387 */ /* 0x0003e20000100a00 */
[----:B------:R-:W-:-:S03]  /*67500*/  IMAD.MOV.U32 R44, RZ, RZ, R84 ;  /* 0x000000ffff2c7224 */ /* 0x000fc600078e0054 */
[----:B------:R1:W-:Y:S01]  /*67510*/  STL.64 [R1+0xd8], R6 ;  /* 0x0000d80601007387 */ /* 0x0003e20000100a00 */
[----:B------:R-:W-:-:S03]  /*67520*/  IMAD.MOV.U32 R45, RZ, RZ, R85 ;  /* 0x000000ffff2d7224 */ /* 0x000fc600078e0055 */
[----:B------:R-:W3:Y:S01]  /*67530*/  LDL.LU R137, [R1+0xbf4] ;  /* 0x000bf40001897983 */ /* 0x000ee20000300800 */
[----:B------:R-:W-:-:S03]  /*67540*/  IMAD.MOV.U32 R46, RZ, RZ, R104 ;  /* 0x000000ffff2e7224 */ /* 0x000fc600078e0068 */
[----:B------:R-:W3:Y:S01]  /*67550*/  LDL.LU R138, [R1+0xbf8] ;  /* 0x000bf800018a7983 */ /* 0x000ee20000300800 */
[----:B------:R-:W-:-:S03]  /*67560*/  IMAD.MOV.U32 R47, RZ, RZ, R105 ;  /* 0x000000ffff2f7224 */ /* 0x000fc600078e0069 */
        /* <DEDUP_REMOVED lines=115> */
[----:B------:R-:W-:Y:S04]  /*67ca0*/  STL.64 [R1+0xc0], R12 ;  /* 0x0000c00c01007387 */ /* 0x000fe80000100a00 */
[----:B------:R1:W-:Y:S04]  /*67cb0*/  STL.64 [R1+0xc8], R14 ;  /* 0x0000c80e01007387 */ /* 0x0003e80000100a00 */
[----:B-1----:R-:W2:Y:S04]  /*67cc0*/  LDL.LU.64 R14, [R1+0x3c88] ;  /* 0x003c8800010e7983 */ /* 0x002ea80000300a00 */
[----:B------:R-:W4:Y:S01]  /*67cd0*/  LDL.LU.64 R12, [R1+0x3c80] ;  /* 0x003c8000010c7983 */ /* 0x000f220000300a00 */
[C---:B------:R-:W-:Y:S08]  /*67ce0*/  HMMA.1688.F32.TF32 R88, R28.reuse, R106, R88 ;  /* 0x0000006a1c58723c */ /* 0x040ff00000081058 */
[C---:B------:R-:W-:Y:S08]  /*67cf0*/  HMMA.1688.F32.TF32 R52, R28.reuse, R82, R52 ;  /* 0x000000521c34723c */ /* 0x040ff00000081034 */
[C---:B------:R-:W-:Y:S08]  /*67d00*/  HMMA.1688.F32.TF32 R48, R28.reuse, R86, R48 ;  /* 0x000000561c30723c */ /* 0x040ff00000081030 */
[----:B------:R-:W-:Y:S01]  /*67d10*/  HMMA.1688.F32.TF32 R36, R28, R118, R140 ;  /* 0x000000761c24723c */ /* 0x000fe2000008108c */
[----:B------:R-:W-:-:S02]  /*67d20*/  UIMAD UR17, UR6, -0x20, UR7 ;  /* 0xffffffe0061178a4 */ /* 0x000fc4000f8e0207 */
[----:B------:R-:W-:Y:S02]  /*67d30*/  UIADD3 UR8, UPT, UPT, UR8, 0x1, URZ ;  /* 0x0000000108087890 */ /* 0x000fe4000fffe0ff */
[----:B------:R-:W-:Y:S01]  /*67d40*/  UISETP.GE.AND UP0, UPT, UR6, UR16, UPT ;  /* 0x000000100600728c */ /* 0x000fe2000bf06270 */
[----:B------:R-:W-:Y:S02]  /*67d50*/  BAR.SYNC.DEFER_BLOCKING 0x0 ;  /* 0x0000000000007b1d */ /* 0x000fe40000010000 */
[----:B--2---:R-:W-:-:S15]  /*67d60*/  HMMA.1688.F32.TF32 R8, R28, R14, R8 ;  /* 0x0000000e1c08723c */ /* 0x004fde0000081008 */
[----:B------:R-:W-:-:S04]  /*67d70*/  NOP ;  /* 0x0000000000007918 */ /* 0x000fc80000000000 */
[----:B------:R-:W-:Y:S04]  /*67d80*/  STL.64 [R1+0x160], R8 ;  /* 0x0001600801007387 */ /* 0x000fe80000100a00 */
[----:B------:R1:W-:Y:S04]  /*67d90*/  STL.64 [R1+0x168], R10 ;  /* 0x0001680a01007387 */ /* 0x0003e80000100a00 */
[----:B-1----:R-:W2:Y:S04]  /*67da0*/  LDL.LU.64 R10, [R1+0x3c78] ;  /* 0x003c7800010a7983 */ /* 0x002ea80000300a00 */
[----:B------:R-:W3:Y:S01]  /*67db0*/  LDL.LU.64 R8, [R1+0x3c70] ;  /* 0x003c700001087983 */ /* 0x000ee20000300a00 */
        /* <DEDUP_REMOVED lines=34> */
[----:B-1----:R-:W2:Y:S01]  /*67fe0*/  LDL.LU.64 R174, [R1+0x3c18] ;  /* 0x003c180001ae7983 */ /* 0x002ea20000300a00 */
[C---:B------:R-:W-:Y:S03]  /*67ff0*/  HMMA.1688.F32.TF32 R248, R28.reuse, R178, R248 ;  /* 0x000000b21cf8723c */ /* 0x040fe600000810f8 */
[----:B------:R-:W3:Y:S05]  /*68000*/  LDL.LU.64 R172, [R1+0x3c10] ;  /* 0x003c100001ac7983 */ /* 0x000eea0000300a00 */
[C---:B------:R-:W-:Y:S08]  /*68010*/  HMMA.1688.F32.TF32 R56, R28.reuse, R182, R56 ;  /* 0x000000b61c38723c */ /* 0x040ff00000081038 */
[----:B--2---:R-:W-:-:S15]  /*68020*/  HMMA.1688.F32.TF32 R240, R28, R174, R240 ;  /* 0x000000ae1cf0723c */ /* 0x004fde00000810f0 */
[----:B------:R-:W-:-:S04]  /*68030*/  NOP ;  /* 0x0000000000007918 */ /* 0x000fc80000000000 */
[----:B------:R-:W-:Y:S04]  /*68040*/  STL.64 [R1+0x14f0], R240 ;  /* 0x0014f0f001007387 */ /* 0x000fe80000100a00 */
[----:B------:R1:W-:Y:S04]  /*68050*/  STL.64 [R1+0x14f8], R242 ;  /* 0x0014f8f201007387 */ /* 0x0003e80000100a00 */
[----:B------:R-:W-:Y:S04]  /*68060*/  STL.64 [R1+0x14e0], R248 ;  /* 0x0014e0f801007387 */ /* 0x000fe80000100a00 */
[----:B------:R-:W-:Y:S01]  /*68070*/  STL.64 [R1+0x14e8], R250 ;  /* 0x0014e8fa01007387 */ /* 0x000fe20000100a00 */
[C---:B-1----:R-:W-:Y:S03]  /*68080*/  HMMA.1688.F32.TF32 R240, R28.reuse, R186, R60 ;  /* 0x000000ba1cf0723c */ /* 0x042fe6000008103c */
[----:B------:R-:W-:Y:S04]  /*68090*/  STL.64 [R1+0x14d0], R56 ;  /* 0x0014d03801007387 */ /* 0x000fe80000100a00 */
[----:B------:R1:W-:Y:S01]  /*680a0*/  STL.64 [R1+0x14d8], R58 ;  /* 0x0014d83a01007387 */ /* 0x0003e20000100a00 */
        /* <DEDUP_REMOVED lines=32> */
[----:B------:R-:W-:Y:S04]  /*682b0*/  STL.64 [R1+0x1550], R60 ;  /* 0x0015503c01007387 */ /* 0x000fe80000100a00 */
[----:B------:R-:W-:Y:S01]  /*682c0*/  STL.64 [R1+0x1558], R62 ;  /* 0x0015583e01007387 */ /* 0x000fe20000100a00 */
[----:B---3--:R-:W-:-:S03]  /*682d0*/  IMAD.MOV.U32 R160, RZ, RZ, R121 ;  /* 0x000000ffffa07224 */ /* 0x008fc600078e0079 */
[----:B------:R-:W-:Y:S01]  /*682e0*/  STL.64 [R1+0x1540], R56 ;  /* 0x0015403801007387 */ /* 0x000fe20000100a00 */
[----:B------:R-:W-:-:S03]  /*682f0*/  IMAD.MOV.U32 R161, RZ, RZ, R117 ;  /* 0x000000ffffa17224 */ /* 0x000fc600078e0075 */
[----:B------:R-:W-:Y:S01]  /*68300*/  STL.64 [R1+0x1548], R58 ;  /* 0x0015483a01007387 */ /* 0x000fe20000100a00 */
[----:B------:R-:W-:-:S03]  /*68310*/  IMAD.MOV.U32 R164, RZ, RZ, R116 ;  /* 0x000000ffffa47224 */ /* 0x000fc600078e0074 */
[----:B------:R-:W-:Y:S01]  /*68320*/  STL.64 [R1+0x14c0], R28 ;  /* 0x0014c01c01007387 */ /* 0x000fe20000100a00 */
[----:B------:R-:W-:-:S03]  /*68330*/  IMAD.MOV.U32 R165, RZ, RZ, R3 ;  /* 0x000000ffffa57224 */ /* 0x000fc600078e0003 */
[----:B------:R1:W-:Y:S01]  /*68340*/  STL.64 [R1+0x14c8], R30 ;  /* 0x0014c81e01007387 */ /* 0x0003e20000100a00 */
[----:B------:R-:W-:-:S03]  /*68350*/  IMAD.MOV.U32 R76, RZ, RZ, R2 ;  /* 0x000000ffff4c7224 */ /* 0x000fc600078e0002 */
[----:B------:R-:W2:Y:S01]  /*68360*/  LDL.LU R121, [R1+0x3c0c] ;  /* 0x003c0c0001797983 */ /* 0x000ea20000300800 */
[----:B------:R-:W-:-:S03]  /*68370*/  IMAD.MOV.U32 R77, RZ, RZ, R113 ;  /* 0x000000ffff4d7224 */ /* 0x000fc600078e0071 */
[----:B------:R-:W3:Y:S01]  /*68380*/  LDL.LU R117, [R1+0x3c08] ;  /* 0x003c080001757983 */ /* 0x000ee20000300800 */
[----:B------:R-:W-:-:S03]  /*68390*/  IMAD.MOV.U32 R72, RZ, RZ, R112 ;  /* 0x000000ffff487224 */ /* 0x000fc600078e0070 */
[----:B------:R-:W3:Y:S01]  /*683a0*/  LDL.LU R116, [R1+0x3c04] ;  /* 0x003c040001747983 */ /* 0x000ee20000300800 */
[----:B------:R-:W-:-:S03]  /*683b0*/  IMAD.MOV.U32 R73, RZ, RZ, R109 ;  /* 0x000000ffff497224 */ /* 0x000fc600078e006d */
[----:B------:R-:W2:Y:S01]  /*683c0*/  LDL.LU R3, [R1+0x3c00] ;  /* 0x003c000001037983 */ /* 0x000ea20000300800 */
[----:B------:R-:W-:-:S03]  /*683d0*/  IMAD.MOV.U32 R96, RZ, RZ, R108 ;  /* 0x000000ffff607224 */ /* 0x000fc600078e006c */
[----:B------:R-:W3:Y:S01]  /*683e0*/  LDL.LU R2, [R1+0x3bfc] ;  /* 0x003bfc0001027983 */ /* 0x000ee20000300800 */
[----:B------:R-:W-:-:S03]  /*683f0*/  IMAD.MOV.U32 R97, RZ, RZ, R252 ;  /* 0x000000ffff617224 */ /* 0x000fc600078e00fc */
[----:B------:R-:W4:Y:S04]  /*68400*/  LDL.LU R113, [R1+0x3bf8] ;  /* 0x003bf80001717983 */ /* 0x000f280000300800 */
[----:B------:R-:W4:Y:S04]  /*68410*/  LDL.LU R112, [R1+0x3bf4] ;  /* 0x003bf40001707983 */ /* 0x000f280000300800 */
[----:B------:R-:W4:Y:S04]  /*68420*/  LDL.LU R109, [R1+0x3bf0] ;  /* 0x003bf000016d7983 */ /* 0x000f280000300800 */
[----:B------:R-:W4:Y:S04]  /*68430*/  LDL.LU R108, [R1+0x3bec] ;  /* 0x003bec00016c7983 */ /* 0x000f280000300800 */
[----:B------:R-:W4:Y:S01]  /*68440*/  LDL.LU R252, [R1+0x3be8] ;  /* 0x003be80001fc7983 */ /* 0x000f220000300800 */
[C---:B------:R-:W-:Y:S08]  /*68450*/  HMMA.1688.F32.TF32 R44, R132.reuse, R114, R44 ;  /* 0x00000072842c723c */ /* 0x040ff0000008102c */
[C---:B-1----:R-:W-:Y:S08]  /*68460*/  HMMA.1688.F32.TF32 R28, R132.reuse, R110, R136 ;  /* 0x0000006e841c723c */ /* 0x042ff00000081088 */
[----:B------:R-:W-:Y:S01]  /*68470*/  HMMA.1688.F32.TF32 R40, R132, R118, R40 ;  /* 0x000000768428723c */ /* 0x000fe20000081028 */
[----:B------:R-:W-:-:S02]  /*68480*/  IMAD.MOV.U32 R119, RZ, RZ, R120 ;  /* 0x000000ffff777224 */ /* 0x000fc400078e0078 */
[----:B--2---:R-:W-:Y:S02]  /*68490*/  IMAD.MOV.U32 R115, RZ, RZ, R3 ;  /* 0x000000ffff737224 */ /* 0x004fe400078e0003 */
[----:B---3--:R-:W-:Y:S02]  /*684a0*/  IMAD.MOV.U32 R114, RZ, RZ, R2 ;  /* 0x000000ffff727224 */ /* 0x008fe400078e0002 */
[----:B------:R-:W2:Y:S04]  /*684b0*/  LDL.LU R2, [R1+0x3be4] ;  /* 0x003be40001027983 */ /* 0x000ea80000300800 */
[----:B------:R-:W3:Y:S04]  /*684c0*/  LDL.LU R3, [R1+0x3be0] ;  /* 0x003be00001037983 */ /* 0x000ee80000300800 */
[----:B------:R-:W2:Y:S01]  /*684d0*/  LDL.LU R110, [R1+0xda8] ;  /* 0x000da800016e7983 */ /* 0x000ea20000300800 */
[----:B----4-:R-:W-:-:S03]  /*684e0*/  IMAD.MOV.U32 R111, RZ, RZ, R252 ;  /* 0x000000ffff6f7224 */ /* 0x010fc600078e00fc */
        /* <DEDUP_REMOVED lines=21> */
[----:B------:R-:W-:-:S03]  /*68640*/  IMAD.MOV.U32 R118, RZ, RZ, R121 ;  /* 0x000000ffff767224 */ /* 0x000fc600078e0079 */
        /* <DEDUP_REMOVED lines=13> */
[----:B------:R-:W-:Y:S01]  /*68720*/  HMMA.1688.F32.TF32 R104, R132, R106, R148 ;  /* 0x0000006a8468723c */ /* 0x000fe20000081094 */
[----:B------:R-:W-:Y:S02]  /*68730*/  IMAD.MOV.U32 R148, RZ, RZ, R125 ;  /* 0x000000ffff947224 */ /* 0x000fe400078e007d */
[----:B------:R-:W-:Y:S02]  /*68740*/  IMAD.MOV.U32 R149, RZ, RZ, R124 ;  /* 0x000000ffff957224 */ /* 0x000fe400078e007c */
        /* <DEDUP_REMOVED lines=8> */
[----:B------:R-:W-:Y:S01]  /*687d0*/  IMAD.MOV.U32 R141, RZ, RZ, R16 ;  /* 0x000000ffff8d7224 */ /* 0x000fe200078e0010 */
[----:B------:R-:W-:Y:S01]  /*687e0*/  HMMA.1688.F32.TF32 R24, R132, R26, R244 ;  /* 0x0000001a8418723c */ /* 0x000fe200000810f4 */
        /* <DEDUP_REMOVED lines=15> */
[----:B------:R-:W-:Y:S01]  /*688e0*/  IMAD.MOV.U32 R103, RZ, RZ, R172 ;  /* 0x000000ffff677224 */ /* 0x000fe200078e00ac */
[----:B------:R-:W-:Y:S01]  /*688f0*/  HMMA.1688.F32.TF32 R76, R132, R190, R76 ;  /* 0x000000be844c723c */ /* 0x000fe2000008104c */
        /* <DEDUP_REMOVED lines=15> */
[----:B----4-:R-:W-:Y:S02]  /*689f0*/  IMAD.MOV.U32 R71, RZ, RZ, R252 ;  /* 0x000000ffff477224 */ /* 0x010fe400078e00fc */
[----:B------:R-:W5:Y:S01]  /*68a00*/  LDL.LU R252, [R1+0x3bd0] ;  /* 0x003bd00001fc7983 */ /* 0x000f620000300800 */
[----:B--2---:R-:W-:Y:S01]  /*68a10*/  HMMA.1688.F32.TF32 R64, R132, R122, R64 ;  /* 0x0000007a8440723c */ /* 0x004fe20000081040 */
[----:B---3--:R-:W-:Y:S02]  /*68a20*/  IMAD.MOV.U32 R122, RZ, RZ, R3 ;  /* 0x000000ffff7a7224 */ /* 0x008fe400078e0003 */
[----:B------:R-:W-:-:S05]  /*68a30*/  IMAD.MOV.U32 R123, RZ, RZ, R2 ;  /* 0x000000ffff7b7224 */ /* 0x000fca00078e0002 */
[C---:B------:R-:W-:Y:S08]  /*68a40*/  HMMA.1688.F32.TF32 R4, R132.reuse, R6, R92 ;  /* 0x000000068404723c */ /* 0x040ff0000008105c */
[C---:B------:R-:W-:Y:S08]  /*68a50*/  HMMA.1688.F32.TF32 R8, R132.reuse, R10, R60 ;  /* 0x0000000a8408723c */ /* 0x040ff0000008103c */
[C---:B------:R-:W-:Y:S08]  /*68a60*/  HMMA.1688.F32.TF32 R16, R132.reuse, R18, R248 ;  /* 0x000000128410723c */ /* 0x040ff000000810f8 */
[C---:B------:R-:W-:Y:S01]  /*68a70*/  HMMA.1688.F32.TF32 R20, R132.reuse, R22, R240 ;  /* 0x000000168414723c */ /* 0x040fe200000810f0 */
[----:B------:R-:W5:Y:S04]  /*68a80*/  LDL.LU.64 R242, [R1+0x3bc8] ;  /* 0x003bc80001f27983 */ /* 0x000f680000300a00 */
[----:B------:R-:W5:Y:S04]  /*68a90*/  LDL.LU.64 R240, [R1+0x3bc0] ;  /* 0x003bc00001f07983 */ /* 0x000f680000300a00 */
[----:B------:R-:W5:Y:S04]  /*68aa0*/  LDL.LU.64 R250, [R1+0x3bb8] ;  /* 0x003bb80001fa7983 */ /* 0x000f680000300a00 */
[----:B------:R-:W5:Y:S01]  /*68ab0*/  LDL.LU.64 R248, [R1+0x3bb0] ;  /* 0x003bb00001f87983 */ /* 0x000f620000300a00 */
[C---:B------:R-:W-:Y:S03]  /*68ac0*/  HMMA.1688.F32.TF32 R12, R132.reuse, R14, R56 ;  /* 0x0000000e840c723c */ /* 0x040fe60000081038 */
[----:B------:R-:W5:Y:S04]  /*68ad0*/  LDL.LU.64 R58, [R1+0x3ba8] ;  /* 0x003ba800013a7983 */ /* 0x000f680000300a00 */
[----:B------:R-:W5:Y:S04]  /*68ae0*/  LDL.LU.64 R56, [R1+0x3ba0] ;  /* 0x003ba00001387983 */ /* 0x000f680000300a00 */
[----:B------:R-:W5:Y:S04]  /*68af0*/  LDL.LU.64 R62, [R1+0x3b98] ;  /* 0x003b9800013e7983 */ /* 0x000f680000300a00 */
[----:B------:R-:W5:Y:S04]  /*68b00*/  LDL.LU.64 R60, [R1+0x3b90] ;  /* 0x003b9000013c7983 */ /* 0x000f680000300a00 */
[----:B------:R-:W5:Y:S01]  /*68b10*/  LDL.LU.64 R94, [R1+0x3b88] ;  /* 0x003b8800015e7983 */ /* 0x000f620000300a00 */
[C---:B------:R-:W-:Y:S03]  /*68b20*/  HMMA.1688.F32.TF32 R124, R132.reuse, R126, R68 ;  /* 0x0000007e847c723c */ /* 0x040fe60000081044 */
[----:B------:R-:W5:Y:S04]  /*68b30*/  LDL.LU.64 R92, [R1+0x3b80] ;  /* 0x003b8000015c7983 */ /* 0x000f680000300a00 */
[----:B------:R-:W-:Y:S04]  /*68b40*/  STL.64 [R1+0x1230], R64 ;  /* 0x0012304001007387 */ /* 0x000fe80000100a00 */
[----:B------:R1:W-:Y:S01]  /*68b50*/  STL.64 [R1+0x1238], R66 ;  /* 0x0012384201007387 */ /* 0x0003e20000100a00 */
[C---:B------:R-:W-:Y:S03]  /*68b60*/  HMMA.1688.F32.TF32 R108, R132.reuse, R170, R108 ;  /* 0x000000aa846c723c */ /* 0x040fe6000008106c */
[----:B-1----:R-:W5:Y:S04]  /*68b70*/  LDL.LU.64 R66, [R1+0x3b78] ;  /* 0x003b780001427983 */ /* 0x002f680000300a00 */
[----:B------:R-:W5:Y:S04]  /*68b80*/  LDL.LU.64 R64, [R1+0x3b70] ;  /* 0x003b700001407983 */ /* 0x000f680000300a00 */
[----:B------:R-:W5:Y:S04]  /*68b90*/  LDL.LU.64 R68, [R1+0x3b68] ;  /* 0x003b680001447983 */ /* 0x000f680000300a00 */
[----:B------:R-:W-:Y:S04]  /*68ba0*/  STL.64 [R1+0x1210], R124 ;  /* 0x0012107c01007387 */ /* 0x000fe80000100a00 */
[----:B------:R1:W-:Y:S02]  /*68bb0*/  STL.64 [R1+0x1218], R126 ;  /* 0x0012187e01007387 */ /* 0x0003e40000100a00 */
[C---:B-1----:R-:W-:Y:S08]  /*68bc0*/  HMMA.1688.F32.TF32 R124, R132.reuse, R130, R120 ;  /* 0x00000082847c723c */ /* 0x042ff00000081078 */
[C---:B------:R-:W-:Y:S08]  /*68bd0*/  HMMA.1688.F32.TF32 R120, R132.reuse, R174, R112 ;  /* 0x000000ae8478723c */ /* 0x040ff00000081070 */
[C---:B------:R-:W-:Y:S03]  /*68be0*/  HMMA.1688.F32.TF32 R112, R132.reuse, R178, R116 ;  /* 0x000000b28470723c */ /* 0x040fe60000081074 */
[----:B------:R-:W-:Y:S04]  /*68bf0*/  STL.64 [R1+0x1360], R124 ;  /* 0x0013607c01007387 */ /* 0x000fe80000100a00 */
[----:B------:R-:W-:Y:S04]  /*68c00*/  STL.64 [R1+0x1368], R126 ;  /* 0x0013687e01007387 */ /* 0x000fe80000100a00 */
[----:B------:R-:W-:Y:S04]  /*68c10*/  STL.64 [R1+0x1350], R108 ;  /* 0x0013506c01007387 */ /* 0x000fe80000100a00 */
[----:B------:R1:W-:Y:S02]  /*68c20*/  STL.64 [R1+0x1358], R110 ;  /* 0x0013586e01007387 */ /* 0x0003e40000100a00 */
[C---:B-1----:R-:W-:Y:S08]  /*68c30*/  HMMA.1688.F32.TF32 R108, R132.reuse, R182, R96 ;  /* 0x000000b6846c723c */ /* 0x042ff00000081060 */
        /* <DEDUP_REMOVED lines=10> */
[----:B------:R-:W-:Y:S01]  /*68ce0*/  STL.64 [R1+0x1290], R76 ;  /* 0x0012904c01007387 */ /* 0x000fe20000100a00 */
[C---:B-1----:R-:W-:Y:S03]  /*68cf0*/  HMMA.1688.F32.TF32 R96, R132.reuse, R198, R236 ;  /* 0x000000c68460723c */ /* 0x042fe600000810ec */
[----:B------:R1:W-:Y:S04]  /*68d00*/  STL.64 [R1+0x1298], R78 ;  /* 0x0012984e01007387 */ /* 0x0003e80000100a00 */
[----:B------:R-:W-:Y:S04]  /*68d10*/  STL.64 [R1+0x1260], R72 ;  /* 0x0012604801007387 */ /* 0x000fe80000100a00 */
[----:B------:R2:W-:Y:S01]  /*68d20*/  STL.64 [R1+0x1268], R74 ;  /* 0x0012684a01007387 */ /* 0x0005e20000100a00 */
[C---:B-1----:R-:W-:Y:S08]  /*68d30*/  HMMA.1688.F32.TF32 R76, R132.reuse, R202, R164 ;  /* 0x000000ca844c723c */ /* 0x042ff000000810a4 */
[----:B--2---:R-:W-:Y:S01]  /*68d40*/  HMMA.1688.F32.TF32 R72, R132, R206, R160 ;  /* 0x000000ce8448723c */ /* 0x004fe200000810a0 */
[----:B------:R-:W-:Y:S01]  /*68d50*/  STL.64 [R1+0x1220], R96 ;  /* 0x0012206001007387 */ /* 0x000fe20000100a00 */
[----:B------:R-:W-:-:S03]  /*68d60*/  IMAD.MOV.U32 R155, RZ, RZ, R208 ;  /* 0x000000ffff9b7224 */ /* 0x000fc600078e00d0 */
[----:B------:R1:W-:Y:S04]  /*68d70*/  STL.64 [R1+0x1228], R98 ;  /* 0x0012286201007387 */ /* 0x0003e80000100a00 */
[C---:B------:R-:W-:Y:S08]  /*68d80*/  HMMA.1688.F32.TF32 R108, R132.reuse, R214, R152 ;  /* 0x000000d6846c723c */ /* 0x040ff00000081098 */
[C---:B-1----:R-:W-:Y:S01]  /*68d90*/  HMMA.1688.F32.TF32 R96, R132.reuse, R210, R156 ;  /* 0x000000d28460723c */ /* 0x042fe2000008109c */
[----:B------:R-:W-:Y:S04]  /*68da0*/  STL.64 [R1+0x1200], R76 ;  /* 0x0012004c01007387 */ /* 0x000fe80000100a00 */
[----:B------:R1:W-:Y:S03]  /*68db0*/  STL.64 [R1+0x1208], R78 ;  /* 0x0012084e01007387 */ /* 0x0003e60000100a00 */
[C---:B------:R-:W-:Y:S01]  /*68dc0*/  HMMA.1688.F32.TF32 R100, R132.reuse, R218, R148 ;  /* 0x000000da8464723c */ /* 0x040fe20000081094 */
[----:B-1----:R-:W2:Y:S07]  /*68dd0*/  LDL.LU R78, [R1+0x3ae8] ;  /* 0x003ae800014e7983 */ /* 0x002eae0000300800 */
[----:B------:R-:W-:Y:S01]  /*68de0*/  HMMA.1688.F32.TF32 R80, R132, R82, R144 ;  /* 0x000000528450723c */ /* 0x000fe20000081090 */
[----:B------:R-:W-:Y:S01]  /*68df0*/  STL.64 [R1+0x11c0], R72 ;  /* 0x0011c04801007387 */ /* 0x000fe20000100a00 */
[----:B------:R-:W-:-:S03]  /*68e00*/  IMAD.MOV.U32 R144, RZ, RZ, R221 ;  /* 0x000000ffff907224 */ /* 0x000fc600078e00dd */
[----:B------:R1:W-:Y:S01]  /*68e10*/  STL.64 [R1+0x11c8], R74 ;  /* 0x0011c84a01007387 */ /* 0x0003e20000100a00 */
[----:B------:R-:W-:Y:S02]  /*68e20*/  IMAD.MOV.U32 R145, RZ, RZ, R220 ;  /* 0x000000ffff917224 */ /* 0x000fe400078e00dc */
[----:B------:R-:W-:Y:S02]  /*68e30*/  IMAD.MOV.U32 R146, RZ, RZ, R217 ;  /* 0x000000ffff927224 */ /* 0x000fe400078e00d9 */
[----:B------:R-:W-:Y:S01]  /*68e40*/  IMAD.MOV.U32 R147, RZ, RZ, R216 ;  /* 0x000000ffff937224 */ /* 0x000fe200078e00d8 */
[----:B-1----:R-:W3:Y:S04]  /*68e50*/  LDL.LU R74, [R1+0x3aec] ;  /* 0x003aec00014a7983 */ /* 0x002ee80000300800 */
[----:B------:R-:W-:Y:S04]  /*68e60*/  STL.64 [R1+0x11a0], R96 ;  /* 0x0011a06001007387 */ /* 0x000fe80000100a00 */
[----:B------:R1:W-:Y:S04]  /*68e70*/  STL.64 [R1+0x11a8], R98 ;  /* 0x0011a86201007387 */ /* 0x0003e80000100a00 */
[----:B------:R-:W-:Y:S01]  /*68e80*/  STL.64 [R1+0x1180], R108 ;  /* 0x0011806c01007387 */ /* 0x000fe20000100a00 */
[----:B-1----:R-:W-:Y:S03]  /*68e90*/  HMMA.1688.F32.TF32 R96, R132, R222, R144 ;  /* 0x000000de8460723c */ /* 0x002fe60000081090 */
[----:B------:R-:W-:Y:S04]  /*68ea0*/  STL.64 [R1+0x1188], R110 ;  /* 0x0011886e01007387 */ /* 0x000fe80000100a00 */
[----:B------:R-:W4:Y:S04]  /*68eb0*/  LDL.LU R76, [R1+0x3ae4] ;  /* 0x003ae400014c7983 */ /* 0x000f280000300800 */
[----:B------:R-:W-:Y:S04]  /*68ec0*/  STL.64 [R1+0x1150], R100 ;  /* 0x0011506401007387 */ /* 0x000fe80000100a00 */
[----:B------:R1:W-:Y:S01]  /*68ed0*/  STL.64 [R1+0x1158], R102 ;  /* 0x0011586601007387 */ /* 0x0003e20000100a00 */
[----:B------:R-:W-:-:S02]  /*68ee0*/  IMAD.MOV.U32 R136, RZ, RZ, R229 ;  /* 0x000000ffff887224 */ /* 0x000fc400078e00e5 */
[----:B------:R-:W-:Y:S01]  /*68ef0*/  IMAD.MOV.U32 R137, RZ, RZ, R228 ;  /* 0x000000ffff897224 */ /* 0x000fe200078e00e4 */
[----:B------:R-:W4:Y:S01]  /*68f00*/  LDL.LU R73, [R1+0x3ae0] ;  /* 0x003ae00001497983 */ /* 0x000f220000300800 */
[----:B------:R-:W-:Y:S02]  /*68f10*/  IMAD.MOV.U32 R138, RZ, RZ, R225 ;  /* 0x000000ffff8a7224 */ /* 0x000fe400078e00e1 */
[----:B------:R-:W-:Y:S01]  /*68f20*/  IMAD.MOV.U32 R139, RZ, RZ, R224 ;  /* 0x000000ffff8b7224 */ /* 0x000fe200078e00e0 */
[C---:B-1----:R-:W-:Y:S01]  /*68f30*/  HMMA.1688.F32.TF32 R100, R132.reuse, R226, R140 ;  /* 0x000000e28464723c */ /* 0x042fe2000008108c */
[----:B------:R-:W-:Y:S04]  /*68f40*/  STL.64 [R1+0x1140], R96 ;  /* 0x0011406001007387 */ /* 0x000fe80000100a00 */
[----:B------:R1:W-:Y:S04]  /*68f50*/  STL.64 [R1+0x1148], R98 ;  /* 0x0011486201007387 */ /* 0x0003e80000100a00 */
[----:B------:R-:W4:Y:S01]  /*68f60*/  LDL.LU R77, [R1+0x3adc] ;  /* 0x003adc00014d7983 */ /* 0x000f220000300800 */
[C---:B-1----:R-:W-:Y:S09]  /*68f70*/  HMMA.1688.F32.TF32 R96, R132.reuse, R230, R136 ;  /* 0x000000e68460723c */ /* 0x042ff20000081088 */
[----:B------:R-:W-:Y:S04]  /*68f80*/  STL.64 [R1+0x1120], R100 ;  /* 0x0011206401007387 */ /* 0x000fe80000100a00 */
[----:B------:R-:W-:Y:S04]  /*68f90*/  STL.64 [R1+0x1128], R102 ;  /* 0x0011286601007387 */ /* 0x000fe80000100a00 */
[----:B------:R-:W4:Y:S04]  /*68fa0*/  LDL.LU R75, [R1+0x3ad8] ;  /* 0x003ad800014b7983 */ /* 0x000f280000300800 */
[----:B------:R-:W-:Y:S04]  /*68fb0*/  STL.64 [R1+0x10f0], R96 ;  /* 0x0010f06001007387 */ /* 0x000fe80000100a00 */
[----:B------:R1:W-:Y:S04]  /*68fc0*/  STL.64 [R1+0x10f8], R98 ;  /* 0x0010f86201007387 */ /* 0x0003e80000100a00 */
[----:B------:R-:W4:Y:S04]  /*68fd0*/  LDL.LU R72, [R1+0x3ad0] ;  /* 0x003ad00001487983 */ /* 0x000f280000300800 */
[----:B------:R-:W4:Y:S01]  /*68fe0*/  LDL.LU R71, [R1+0x3ad4] ;  /* 0x003ad40001477983 */ /* 0x000f220000300800 */
[----:B-1----:R-:W-:Y:S01]  /*68ff0*/  HMMA.1688.F32.TF32 R96, R132, R234, R244 ;  /* 0x000000ea8460723c */ /* 0x002fe200000810f4 */
[----:B------:R-:W1:Y:S01]  /*69000*/  S2R R116, SR_TID.X ;  /* 0x0000000000747919 */ /* 0x000e620000002100 */
[----:B------:R-:W-:-:S04]  /*69010*/  UISETP.GT.AND UP1, UPT, UR17, URZ, UPT ;  /* 0x000000ff1100728c */ /* 0x000fc8000bf24270 */
[----:B------:R-:W-:-:S13]  /*69020*/  USEL UR13, URZ, 0x4, !UP1 ;  /* 0x00000004ff0d7887 */ /* 0x000fda000c800000 */
[----:B------:R-:W-:Y:S04]  /*69030*/  STL.64 [R1+0x10b0], R96 ;  /* 0x0010b06001007387 */ /* 0x000fe80000100a00 */
[----:B------:R1:W-:Y:S04]  /*69040*/  STL.64 [R1+0x10b8], R98 ;  /* 0x0010b86201007387 */ /* 0x0003e80000100a00 */
[----:B-1----:R-:W4:Y:S04]  /*69050*/  LDL.LU R98, [R1+0x37b8] ;  /* 0x0037b80001627983 */ /* 0x002f280000300800 */
[----:B------:R-:W4:Y:S01]  /*69060*/  LDL.LU R70, [R1+0x36c0] ;  /* 0x0036c00001467983 */ /* 0x000f220000300800 */
[----:B------:R-:W-:-:S02]  /*69070*/  UISETP.GT.AND UP1, UPT, UR8, 0x1, UPT ;  /* 0x000000010800788c */ /* 0x000fc4000bf24270 */
[----:B------:R-:W-:Y:S01]  /*69080*/  USEL UR13, UR13, URZ, !UP0 ;  /* 0x000000ff0d0d7287 */ /* 0x000fe2000c000000 */
[----:B------:R-:W-:Y:S01]  /*69090*/  LOP3.LUT R117, R116, 0x3f, RZ, 0xc0, !PT ;  /* 0x0000003f74757812 */ /* 0x000fe200078ec0ff */
[----:B------:R-:W-:-:S04]  /*690a0*/  USEL UR8, UR8, URZ, !UP1 ;  /* 0x000000ff08087287 */ /* 0x000fc8000c800000 */
[----:B------:R-:W-:Y:S01]  /*690b0*/  ISETP.NE.U32.AND P0, PT, RZ, UR13, PT ;  /* 0x0000000dff007c0c */ /* 0x000fe2000bf05070 */
[----:B------:R-:W-:Y:S01]  /*690c0*/  ULEA UR18, UR8, UR5, 0xf ;  /* 0x0000000508127291 */ /* 0x000fe2000f8e78ff */
[----:B------:R-:W-:-:S05]  /*690d0*/  IMAD.SHL.U32 R3, R117, 0x4, RZ ;  /* 0x0000000475037824 */ /* 0x000fca00078e00ff */
[----:B------:R-:W-:Y:S01]  /*690e0*/  VIADD R2, R3, UR18 ;  /* 0x0000001203027c36 */ /* 0x000fe20008000000 */
[----:B---3--:R-:W-:-:S04]  /*690f0*/  IADD3 R74, P1, PT, R74, UR14, RZ ;  /* 0x0000000e4a4a7c10 */ /* 0x008fc8000ff3e0ff */
[----:B--2---:R-:W-:Y:S01]  /*69100*/  IADD3.X R78, PT, PT, R78, UR9, RZ, P1, !PT ;  /* 0x000000094e4e7c10 */ /* 0x004fe20008ffe4ff */
[----:B------:R1:W-:Y:S04]  /*69110*/  STL [R1+0x3aec], R74 ;  /* 0x003aec4a01007387 */ /* 0x0003e80000100800 */
[----:B------:R2:W-:Y:S04]  /*69120*/  STL [R1+0x3ae8], R78 ;  /* 0x003ae84e01007387 */ /* 0x0005e80000100800 */
[----:B------:R-:W3:Y:S01]  /*69130*/  LDL.LU R99, [R1+0x37b0] ;  /* 0x0037b00001637983 */ /* 0x000ee20000300800 */
[----:B------:R-:W-:-:S03]  /*69140*/  IMAD.MOV.U32 R108, RZ, RZ, R74 ;  /* 0x000000ffff6c7224 */ /* 0x000fc600078e004a */
[----:B-1----:R-:W3:Y:S01]  /*69150*/  LDL.LU R74, [R1+0x36b8] ;  /* 0x0036b800014a7983 */ /* 0x002ee20000300800 */
[----:B------:R-:W-:-:S05]  /*69160*/  IMAD.MOV.U32 R109, RZ, RZ, R78 ;  /* 0x000000ffff6d7224 */ /* 0x000fca00078e004e */
[----:B------:R-:W-:Y:S01]  /*69170*/  @!PT LDS RZ, [RZ] ;  /* 0x00000000fffff984 */ /* 0x000fe20000000800 */
[----:B------:R-:W-:Y:S01]  /*69180*/  @!PT LDS RZ, [RZ] ;  /* 0x00000000fffff984 */ /* 0x000fe20000000800 */
[----:B------:R-:W-:Y:S01]  /*69190*/  @!PT LDS RZ, [RZ] ;  /* 0x00000000fffff984 */ /* 0x000fe20000000800 */
[----:B------:R1:W-:Y:S01]  /*691a0*/  LDGSTS.E [R2+0x20000], desc[UR34][R108.64], P0 ;  /* 0x200000006c027fae */ /* 0x0003e200081a1022 */
[----:B----4-:R-:W-:-:S05]  /*691b0*/  IADD3 R76, P1, PT, R76, UR14, RZ ;  /* 0x0000000e4c4c7c10 */ /* 0x010fca000ff3e0ff */
[----:B------:R-:W-:Y:S01]  /*691c0*/  STL [R1+0x3ae4], R76 ;  /* 0x003ae44c01007387 */ /* 0x000fe20000100800 */
[----:B------:R-:W-:Y:S01]  /*691d0*/  IADD3 R73, P2, PT, R73, UR14, RZ ;  /* 0x0000000e49497c10 */ /* 0x000fe2000ff5e0ff */
[----:B-1----:R-:W-:Y:S01]  /*691e0*/  IMAD.MOV.U32 R108, RZ, RZ, R76 ;  /* 0x000000ffff6c7224 */ /* 0x002fe200078e004c */
[----:B------:R-:W-:-:S05]  /*691f0*/  IADD3.X R77, PT, PT, R77, UR9, RZ, P1, !PT ;  /* 0x000000094d4d7c10 */ /* 0x000fca0008ffe4ff */
[----:B------:R-:W-:Y:S01]  /*69200*/  STL [R1+0x3adc], R77 ;  /* 0x003adc4d01007387 */ /* 0x000fe20000100800 */
[----:B------:R-:W-:-:S03]  /*69210*/  IMAD.MOV.U32 R109, RZ, RZ, R77 ;  /* 0x000000ffff6d7224 */ /* 0x000fc600078e004d */
[----:B------:R1:W-:Y:S04]  /*69220*/  STL [R1+0x3ae0], R73 ;  /* 0x003ae04901007387 */ /* 0x0003e80000100800 */
[----:B------:R-:W4:Y:S04]  /*69230*/  LDL.LU R96, [R1+0x36bc] ;  /* 0x0036bc0001607983 */ /* 0x000f280000300800 */
[----:B------:R1:W-:Y:S01]  /*69240*/  LDGSTS.E [R2+0x20100], desc[UR34][R108.64], P0 ;  /* 0x201000006c027fae */ /* 0x0003e200081a1022 */
[----:B------:R-:W-:-:S05]  /*69250*/  IADD3.X R75, PT, PT, R75, UR9, RZ, P2, !PT ;  /* 0x000000094b4b7c10 */ /* 0x000fca00097fe4ff */
[----:B------:R-:W-:Y:S04]  /*69260*/  STL [R1+0x3ad8], R75 ;  /* 0x003ad84b01007387 */ /* 0x000fe80000100800 */
[----:B------:R-:W4:Y:S01]  /*69270*/  LDL.LU R97, [R1+0x36b0] ;  /* 0x0036b00001617983 */ /* 0x000f220000300800 */
[----:B-1----:R-:W-:-:S03]  /*69280*/  IMAD.MOV.U32 R108, RZ, RZ, R73 ;  /* 0x000000ffff6c7224 */ /* 0x002fc600078e0049 */
[----:B--2---:R-:W2:Y:S04]  /*69290*/  LDL.LU R78, [R1+0x36a8] ;  /* 0x0036a800014e7983 */ /* 0x004ea80000300800 */
[----:B------:R-:W2:Y:S01]  /*692a0*/  LDL.LU R73, [R1+0x36b4] ;  /* 0x0036b40001497983 */ /* 0x000ea20000300800 */
[----:B------:R-:W-:Y:S01]  /*692b0*/  IADD3 R71, P1, PT, R71, UR14, RZ ;  /* 0x0000000e47477c10 */ /* 0x000fe2000ff3e0ff */
[----:B------:R-:W-:Y:S02]  /*692c0*/  IMAD.MOV.U32 R109, RZ, RZ, R75 ;  /* 0x000000ffff6d7224 */ /* 0x000fe400078e004b */
[----:B------:R-:W2:Y:S01]  /*692d0*/  LDL.LU R79, [R1+0x37a8] ;  /* 0x0037a800014f7983 */ /* 0x000ea20000300800 */
[----:B------:R-:W-:-:S03]  /*692e0*/  IADD3.X R72, PT, PT, R72, UR9, RZ, P1, !PT ;  /* 0x0000000948487c10 */ /* 0x000fc60008ffe4ff */
[----:B------:R-:W2:Y:S04]  /*692f0*/  LDL.LU R77, [R1+0x37b4] ;  /* 0x0037b400014d7983 */ /* 0x000ea80000300800 */
[----:B------:R1:W-:Y:S04]  /*69300*/  STL [R1+0x3ad4], R71 ;  /* 0x003ad44701007387 */ /* 0x0003e80000100800 */
[----:B------:R1:W-:Y:S04]  /*69310*/  LDGSTS.E [R2+0x20200], desc[UR34][R108.64], P0 ;  /* 0x202000006c027fae */ /* 0x0003e800081a1022 */
[----:B------:R1:W-:Y:S04]  /*69320*/  STL [R1+0x3ad0], R72 ;  /* 0x003ad04801007387 */ /* 0x0003e80000100800 */
[----:B------:R-:W2:Y:S01]  /*69330*/  LDL.LU R76, [R1+0x36a0] ;  /* 0x0036a000014c7983 */ /* 0x000ea20000300800 */
[----:B-1----:R-:W-:-:S03]  /*69340*/  IMAD.MOV.U32 R108, RZ, RZ, R71 ;  /* 0x000000ffff6c7224 */ /* 0x002fc600078e0047 */
[----:B------:R-:W2:Y:S01]  /*69350*/  LDL.LU R71, [R1+0x36ac] ;  /* 0x0036ac0001477983 */ /* 0x000ea20000300800 */
[----:B------:R-:W-:-:S03]  /*69360*/  IMAD.MOV.U32 R109, RZ, RZ, R72 ;  /* 0x000000ffff6d7224 */ /* 0x000fc600078e0048 */
[----:B------:R-:W2:Y:S04]  /*69370*/  LDL.LU R75, [R1+0x3698] ;  /* 0x00369800014b7983 */ /* 0x000ea80000300800 */
[----:B------:R-:W2:Y:S01]  /*69380*/  LDL.LU R72, [R1+0x36a4] ;  /* 0x0036a40001487983 */ /* 0x000ea20000300800 */
[----:B------:R-:W-:Y:S01]  /*69390*/  UISETP.GT.AND UP1, UPT, UR17, 0x4, UPT ;  /* 0x000000041100788c */ /* 0x000fe2000bf24270 */
[----:B------:R-:W-:Y:S02]  /*693a0*/  IADD3 R98, P1, PT, R98, UR14, RZ ;  /* 0x0000000e62627c10 */ /* 0x000fe4000ff3e0ff */
[----:B------:R1:W-:Y:S01]  /*693b0*/  LDGSTS.E [R2+0x20300], desc[UR34][R108.64], P0 ;  /* 0x203000006c027fae */ /* 0x0003e200081a1022 */
[----:B------:R-:W-:-:S04]  /*693c0*/  USEL UR13, URZ, 0x4, !UP1 ;  /* 0x00000004ff0d7887 */ /* 0x000fc8000c800000 */
[----:B------:R-:W-:Y:S01]  /*693d0*/  USEL UR13, UR13, URZ, !UP0 ;  /* 0x000000ff0d0d7287 */ /* 0x000fe2000c000000 */
[----:B------:R-:W-:-:S05]  /*693e0*/  IADD3 R70, P2, PT, R70, UR14, RZ ;  /* 0x0000000e46467c10 */ /* 0x000fca000ff5e0ff */
[----:B------:R-:W-:Y:S01]  /*693f0*/  ISETP.NE.U32.AND P0, PT, RZ, UR13, PT ;  /* 0x0000000dff007c0c */ /* 0x000fe2000bf05070 */
[----:B-1----:R-:W-:Y:S01]  /*69400*/  IMAD.MOV.U32 R108, RZ, RZ, R98 ;  /* 0x000000ffff6c7224 */ /* 0x002fe200078e0062 */
[----:B------:R-:W-:Y:S01]  /*69410*/  STL [R1+0x37b8], R98 ;  /* 0x0037b86201007387 */ /* 0x000fe20000100800 */
[----:B------:R-:W-:-:S04]  /*69420*/  UISETP.GT.AND UP1, UPT, UR17, 0x8, UPT ;  /* 0x000000081100788c */ /* 0x000fc8000bf24270 */
[----:B------:R-:W-:-:S04]  /*69430*/  USEL UR13, URZ, 0x4, !UP1 ;  /* 0x00000004ff0d7887 */ /* 0x000fc8000c800000 */
[----:B------:R-:W-:Y:S01]  /*69440*/  USEL UR13, UR13, URZ, !UP0 ;  /* 0x000000ff0d0d7287 */ /* 0x000fe2000c000000 */
[----:B---3--:R-:W-:Y:S02]  /*69450*/  IADD3.X R99, PT, PT, R99, UR9, RZ, P1, !PT ;  /* 0x0000000963637c10 */ /* 0x008fe40008ffe4ff */
[----:B------:R-:W-:-:S03]  /*69460*/  IADD3.X R74, PT, PT, R74, UR9, RZ, P2, !PT ;  /* 0x000000094a4a7c10 */ /* 0x000fc600097fe4ff */
[----:B------:R-:W-:Y:S01]  /*69470*/  IMAD.MOV.U32 R109, RZ, RZ, R99 ;  /* 0x000000ffff6d7224 */ /* 0x000fe200078e0063 */
[----:B------:R-:W-:Y:S04]  /*69480*/  STL [R1+0x37b0], R99 ;  /* 0x0037b06301007387 */ /* 0x000fe80000100800 */
[----:B------:R-:W-:Y:S04]  /*69490*/  STL [R1+0x36c0], R70 ;  /* 0x0036c04601007387 */ /* 0x000fe80000100800 */
[----:B------:R1:W-:Y:S04]  /*694a0*/  LDGSTS.E [R2+0x21000], desc[UR34][R108.64], P0 ;  /* 0x210000006c027fae */ /* 0x0003e800081a1022 */
[----:B------:R3:W-:Y:S01]  /*694b0*/  STL [R1+0x36b8], R74 ;  /* 0x0036b84a01007387 */ /* 0x0007e20000100800 */
[----:B-1----:R-:W-:-:S02]  /*694c0*/  IMAD.MOV.U32 R109, RZ, RZ, R74 ;  /* 0x000000ffff6d7224 */ /* 0x002fc400078e004a */
[----:B------:R-:W-:Y:S01]  /*694d0*/  IMAD.MOV.U32 R108, RZ, RZ, R70 ;  /* 0x000000ffff6c7224 */ /* 0x000fe200078e0046 */
[----:B---3--:R-:W3:Y:S04]  /*694e0*/  LDL.LU R74, [R1+0x3690] ;  /* 0x00369000014a7983 */ /* 0x008ee80000300800 */
[----:B------:R-:W3:Y:S04]  /*694f0*/  LDL.LU R70, [R1+0x369c] ;  /* 0x00369c0001467983 */ /* 0x000ee80000300800 */
[----:B------:R1:W-:Y:S01]  /*69500*/  LDGSTS.E [R2+0x21100], desc[UR34][R108.64], P0 ;  /* 0x211000006c027fae */ /* 0x0003e200081a1022 */
[----:B----4-:R-:W-:-:S05]  /*69510*/  IADD3 R96, P1, PT, R96, UR14, RZ ;  /* 0x0000000e60607c10 */ /* 0x010fca000ff3e0ff */
[----:B-1----:R-:W-:Y:S01]  /*69520*/  IMAD.MOV.U32 R108, RZ, RZ, R96 ;  /* 0x000000ffff6c7224 */ /* 0x002fe200078e0060 */
[----:B------:R-:W-:-:S05]  /*69530*/  IADD3.X R97, PT, PT, R97, UR9, RZ, P1, !PT ;  /* 0x0000000961617c10 */ /* 0x000fca0008ffe4ff */
[----:B------:R-:W-:Y:S01]  /*69540*/  IMAD.MOV.U32 R109, RZ, RZ, R97 ;  /* 0x000000ffff6d7224 */ /* 0x000fe200078e0061 */
[----:B--2---:R-:W-:-:S04]  /*69550*/  IADD3 R73, P2, PT, R73, UR14, RZ ;  /* 0x0000000e49497c10 */ /* 0x004fc8000ff5e0ff */
[----:B------:R1:W-:Y:S01]  /*69560*/  LDGSTS.E [R2+0x21200], desc[UR34][R108.64], P0 ;  /* 0x212000006c027fae */ /* 0x0003e200081a1022 */
[----:B------:R-:W-:Y:S02]  /*69570*/  IADD3.X R78, PT, PT, R78, UR9, RZ, P2, !PT ;  /* 0x000000094e4e7c10 */ /* 0x000fe400097fe4ff */
[----:B------:R-:W-:Y:S01]  /*69580*/  ISETP.NE.U32.AND P1, PT, RZ, UR13, PT ;  /* 0x0000000dff007c0c */ /* 0x000fe2000bf25070 */
[----:B------:R-:W-:Y:S01]  /*69590*/  STL [R1+0x36bc], R96 ;  /* 0x0036bc6001007387 */ /* 0x000fe20000100800 */
[----:B------:R-:W-:Y:S01]  /*695a0*/  IADD3 R77, P3, PT, R77, UR14, RZ ;  /* 0x0000000e4d4d7c10 */ /* 0x000fe2000ff7e0ff */
[----:B-1----:R-:W-:Y:S02]  /*695b0*/  IMAD.MOV.U32 R108, RZ, RZ, R73 ;  /* 0x000000ffff6c7224 */ /* 0x002fe400078e0049 */
[----:B------:R-:W-:Y:S01]  /*695c0*/  IMAD.MOV.U32 R109, RZ, RZ, R78 ;  /* 0x000000ffff6d7224 */ /* 0x000fe200078e004e */
[----:B------:R-:W-:Y:S01]  /*695d0*/  STL [R1+0x36b0], R97 ;  /* 0x0036b06101007387 */ /* 0x000fe20000100800 */
[----:B------:R-:W-:-:S03]  /*695e0*/  IADD3.X R79, PT, PT, R79, UR9, RZ, P3, !PT ;  /* 0x000000094f4f7c10 */ /* 0x000fc60009ffe4ff */
[----:B------:R-:W-:Y:S04]  /*695f0*/  STL [R1+0x36b4], R73 ;  /* 0x0036b44901007387 */ /* 0x000fe80000100800 */
[----:B------:R1:W-:Y:S04]  /*69600*/  LDGSTS.E [R2+0x21300], desc[UR34][R108.64], P0 ;  /* 0x213000006c027fae */ /* 0x0003e800081a1022 */
[----:B------:R2:W-:Y:S01]  /*69610*/  STL [R1+0x36a8], R78 ;  /* 0x0036a84e01007387 */ /* 0x0005e20000100800 */
[----:B------:R-:W-:-:S03]  /*69620*/  IADD3 R71, P0, PT, R71, UR14, RZ ;  /* 0x0000000e47477c10 */ /* 0x000fc6000ff1e0ff */
[----:B------:R-:W-:Y:S01]  /*69630*/  STL [R1+0x37b4], R77 ;  /* 0x0037b44d01007387 */ /* 0x000fe20000100800 */
[----:B------:R-:W-:Y:S01]  /*69640*/  IADD3.X R76, PT, PT, R76, UR9, RZ, P0, !PT ;  /* 0x000000094c4c7c10 */ /* 0x000fe200087fe4ff */
[----:B-1----:R-:W-:Y:S02]  /*69650*/  IMAD.MOV.U32 R108, RZ, RZ, R77 ;  /* 0x000000ffff6c7224 */ /* 0x002fe400078e004d */
[----:B--2---:R-:W2:Y:S01]  /*69660*/  LDL.LU R78, [R1+0x37ac] ;  /* 0x0037ac00014e7983 */ /* 0x004ea20000300800 */
[----:B------:R-:W-:Y:S01]  /*69670*/  IMAD.MOV.U32 R109, RZ, RZ, R79 ;  /* 0x000000ffff6d7224 */ /* 0x000fe200078e004f */
[----:B------:R-:W-:Y:S02]  /*69680*/  IADD3 R72, P2, PT, R72, UR14, RZ ;  /* 0x0000000e48487c10 */ /* 0x000fe4000ff5e0ff */
[----:B------:R1:W-:Y:S04]  /*69690*/  STL [R1+0x37a8], R79 ;  /* 0x0037a84f01007387 */ /* 0x0003e80000100800 */
[----:B------:R-:W4:Y:S01]  /*696a0*/  LDL.LU R73, [R1+0x3694] ;  /* 0x0036940001497983 */ /* 0x000f220000300800 */
[----:B------:R-:W-:-:S03]  /*696b0*/  IADD3.X R75, PT, PT, R75, UR9, RZ, P2, !PT ;  /* 0x000000094b4b7c10 */ /* 0x000fc600097fe4ff */
[----:B------:R1:W-:Y:S04]  /*696c0*/  LDGSTS.E [R2+0x22000], desc[UR34][R108.64], P1 ;  /* 0x220000006c027fae */ /* 0x0003e800089a1022 */
[----:B-1----:R-:W4:Y:S04]  /*696d0*/  LDL.LU R79, [R1+0x37a0] ;  /* 0x0037a000014f7983 */ /* 0x002f280000300800 */
[----:B------:R-:W4:Y:S04]  /*696e0*/  LDL.LU R77, [R1+0x3688] ;  /* 0x00368800014d7983 */ /* 0x000f280000300800 */
[----:B------:R1:W-:Y:S01]  /*696f0*/  STL [R1+0x36ac], R71 ;  /* 0x0036ac4701007387 */ /* 0x0003e20000100800 */
[----:B------:R-:W-:-:S02]  /*69700*/  IMAD.MOV.U32 R108, RZ, RZ, R71 ;  /* 0x000000ffff6c7224 */ /* 0x000fc400078e0047 */
[----:B------:R-:W-:Y:S01]  /*69710*/  IMAD.MOV.U32 R109, RZ, RZ, R76 ;  /* 0x000000ffff6d7224 */ /* 0x000fe200078e004c */
[----:B------:R-:W-:Y:S04]  /*69720*/  STL [R1+0x36a0], R76 ;  /* 0x0036a04c01007387 */ /* 0x000fe80000100800 */
[----:B------:R1:W-:Y:S04]  /*69730*/  STL [R1+0x36a4], R72 ;  /* 0x0036a44801007387 */ /* 0x0003e80000100800 */
[----:B-1----:R-:W4:Y:S04]  /*69740*/  LDL.LU R71, [R1+0x368c] ;  /* 0x00368c0001477983 */ /* 0x002f280000300800 */
[----:B------:R1:W-:Y:S04]  /*69750*/  LDGSTS.E [R2+0x22100], desc[UR34][R108.64], P1 ;  /* 0x221000006c027fae */ /* 0x0003e800089a1022 */
[----:B------:R3:W-:Y:S01]  /*69760*/  STL [R1+0x3698], R75 ;  /* 0x0036984b01007387 */ /* 0x0007e20000100800 */
[----:B-1----:R-:W-:-:S03]  /*69770*/  IMAD.MOV.U32 R108, RZ, RZ, R72 ;  /* 0x000000ffff6c7224 */ /* 0x002fc600078e0048 */
[----:B------:R-:W4:Y:S01]  /*69780*/  LDL.LU R72, [R1+0x3680] ;  /* 0x0036800001487983 */ /* 0x000f220000300800 */
[----:B------:R-:W-:Y:S01]  /*69790*/  IMAD.MOV.U32 R109, RZ, RZ, R75 ;  /* 0x000000ffff6d7224 */ /* 0x000fe200078e004b */
[----:B------:R-:W-:-:S04]  /*697a0*/  UISETP.GT.AND UP1, UPT, UR17, 0xc, UPT ;  /* 0x0000000c1100788c */ /* 0x000fc8000bf24270 */
[----:B------:R1:W-:Y:S01]  /*697b0*/  LDGSTS.E [R2+0x22200], desc[UR34][R108.64], P1 ;  /* 0x222000006c027fae */ /* 0x0003e200089a1022 */
[----:B------:R-:W-:-:S04]  /*697c0*/  USEL UR13, URZ, 0x4, !UP1 ;  /* 0x00000004ff0d7887 */ /* 0x000fc8000c800000 */
[----:B------:R-:W-:Y:S01]  /*697d0*/  USEL UR13, UR13, URZ, !UP0 ;  /* 0x000000ff0d0d7287 */ /* 0x000fe2000c000000 */
[----:B---3--:R-:W-:-:S04]  /*697e0*/  IADD3 R70, P0, PT, R70, UR14, RZ ;  /* 0x0000000e46467c10 */ /* 0x008fc8000ff1e0ff */
[----:B------:R-:W-:Y:S01]  /*697f0*/  IADD3.X R74, PT, PT, R74, UR9, RZ, P0, !PT ;  /* 0x000000094a4a7c10 */ /* 0x000fe200087fe4ff */
[----:B------:R-:W-:Y:S04]  /*69800*/  STL [R1+0x369c], R70 ;  /* 0x00369c4601007387 */ /* 0x000fe80000100800 */
[----:B------:R3:W-:Y:S04]  /*69810*/  STL [R1+0x3690], R74 ;  /* 0x0036904a01007387 */ /* 0x0007e80000100800 */
[----:B------:R-:W4:Y:S04]  /*69820*/  LDL.LU R99, [R1+0x3678] ;  /* 0x0036780001637983 */ /* 0x000f280000300800 */
[----:B------:R-:W4:Y:S04]  /*69830*/  LDL.LU R98, [R1+0x3684] ;  /* 0x0036840001627983 */ /* 0x000f280000300800 */
[----:B------:R-:W4:Y:S04]  /*69840*/  LDL.LU R97, [R1+0x3798] ;  /* 0x0037980001617983 */ /* 0x000f280000300800 */
[----:B------:R-:W4:Y:S04]  /*69850*/  LDL.LU R96, [R1+0x37a4] ;  /* 0x0037a40001607983 */ /* 0x000f280000300800 */
[----:B------:R-:W4:Y:S04]  /*69860*/  LDL.LU R76, [R1+0x3670] ;  /* 0x00367000014c7983 */ /* 0x000f280000300800 */
[----:B------:R-:W4:Y:S01]  /*69870*/  LDL.LU R75, [R1+0x367c] ;  /* 0x00367c00014b7983 */ /* 0x000f220000300800 */
[----:B-1----:R-:W-:-:S02]  /*69880*/  IMAD.MOV.U32 R109, RZ, RZ, R74 ;  /* 0x000000ffff6d7224 */ /* 0x002fc400078e004a */
[----:B------:R-:W-:Y:S01]  /*69890*/  IMAD.MOV.U32 R108, RZ, RZ, R70 ;  /* 0x000000ffff6c7224 */ /* 0x000fe200078e0046 */
[----:B---3--:R-:W3:Y:S04]  /*698a0*/  LDL.LU R74, [R1+0x3668] ;  /* 0x00366800014a7983 */ /* 0x008ee80000300800 */
[----:B------:R-:W3:Y:S04]  /*698b0*/  LDL.LU R70, [R1+0x3674] ;  /* 0x0036740001467983 */ /* 0x000ee80000300800 */
[----:B------:R1:W-:Y:S01]  /*698c0*/  LDGSTS.E [R2+0x22300], desc[UR34][R108.64], P1 ;  /* 0x223000006c027fae */ /* 0x0003e200089a1022 */
[----:B------:R-:W-:-:S02]  /*698d0*/  ISETP.NE.U32.AND P0, PT, RZ, UR13, PT ;  /* 0x0000000dff007c0c */ /* 0x000fc4000bf05070 */
[----:B--2---:R-:W-:-:S05]  /*698e0*/  IADD3 R78, P1, PT, R78, UR14, RZ ;  /* 0x0000000e4e4e7c10 */ /* 0x004fca000ff3e0ff */
[----:B-1----:R-:W-:Y:S01]  /*698f0*/  IMAD.MOV.U32 R108, RZ, RZ, R78 ;  /* 0x000000ffff6c7224 */ /* 0x002fe200078e004e */
[----:B----4-:R-:W-:Y:S02]  /*69900*/  IADD3 R73, P2, PT, R73, UR14, RZ ;  /* 0x0000000e49497c10 */ /* 0x010fe4000ff5e0ff */
[----:B------:R-:W-:Y:S01]  /*69910*/  IADD3.X R79, PT, PT, R79, UR9, RZ, P1, !PT ;  /* 0x000000094f4f7c10 */ /* 0x000fe20008ffe4ff */
[----:B------:R-:W-:Y:S01]  /*69920*/  STL [R1+0x37ac], R78 ;  /* 0x0037ac4e01007387 */ /* 0x000fe20000100800 */
[----:B------:R-:W-:-:S03]  /*69930*/  IADD3.X R77, PT, PT, R77, UR9, RZ, P2, !PT ;  /* 0x000000094d4d7c10 */ /* 0x000fc600097fe4ff */
[----:B------:R-:W-:Y:S01]  /*69940*/  IMAD.MOV.U32 R109, RZ, RZ, R79 ;  /* 0x000000ffff6d7224 */ /* 0x000fe200078e004f */
[----:B------:R-:W-:Y:S04]  /*69950*/  STL [R1+0x37a0], R79 ;  /* 0x0037a04f01007387 */ /* 0x000fe80000100800 */
[----:B------:R1:W-:Y:S04]  /*69960*/  STL [R1+0x3694], R73 ;  /* 0x0036944901007387 */ /* 0x0003e80000100800 */
[----:B------:R2:W-:Y:S04]  /*69970*/  STL [R1+0x3688], R77 ;  /* 0x0036884d01007387 */ /* 0x0005e80000100800 */
[----:B------:R4:W-:Y:S01]  /*69980*/  LDGSTS.E [R2+0x23000], desc[UR34][R108.64], P0 ;  /* 0x230000006c027fae */ /* 0x0009e200081a1022 */
[----:B------:R-:W-:Y:S01]  /*69990*/  IADD3 R71, P1, PT, R71, UR14, RZ ;  /* 0x0000000e47477c10 */ /* 0x000fe2000ff3e0ff */
[----:B----4-:R-:W-:-:S02]  /*699a0*/  IMAD.MOV.U32 R108, RZ, RZ, R73 ;  /* 0x000000ffff6c7224 */ /* 0x010fc400078e0049 */
[----:B-1----:R-:W4:Y:S04]  /*699b0*/  LDL.LU R73, [R1+0x366c] ;  /* 0x00366c0001497983 */ /* 0x002f280000300800 */
[----:B------:R-:W-:Y:S01]  /*699c0*/  STL [R1+0x368c], R71 ;  /* 0x00368c4701007387 */ /* 0x000fe20000100800 */
[----:B------:R-:W-:Y:S01]  /*699d0*/  IMAD.MOV.U32 R109, RZ, RZ, R77 ;  /* 0x000000ffff6d7224 */ /* 0x000fe200078e004d */
[----:B------:R-:W-:Y:S01]  /*699e0*/  UISETP.GT.AND UP1, UPT, UR17, 0x10, UPT ;  /* 0x000000101100788c */ /* 0x000fe2000bf24270 */
[----:B------:R-:W-:-:S03]  /*699f0*/  IADD3.X R72, PT, PT, R72, UR9, RZ, P1, !PT ;  /* 0x0000000948487c10 */ /* 0x000fc60008ffe4ff */
[----:B------:R1:W-:Y:S04]  /*69a00*/  LDGSTS.E [R2+0x23100], desc[UR34][R108.64], P0 ;  /* 0x231000006c027fae */ /* 0x0003e800081a1022 */
[----:B------:R1:W-:Y:S04]  /*69a10*/  STL [R1+0x3680], R72 ;  /* 0x0036804801007387 */ /* 0x0003e80000100800 */
[----:B--2---:R-:W2:Y:S01]  /*69a20*/  LDL.LU R77, [R1+0x3660] ;  /* 0x00366000014d7983 */ /* 0x004ea20000300800 */
[----:B------:R-:W-:-:S03]  /*69a30*/  USEL UR13, URZ, 0x4, !UP1 ;  /* 0x00000004ff0d7887 */ /* 0x000fc6000c800000 */
[----:B------:R-:W2:Y:S01]  /*69a40*/  LDL.LU R79, [R1+0x3790] ;  /* 0x00379000014f7983 */ /* 0x000ea20000300800 */
[----:B------:R-:W-:Y:S01]  /*69a50*/  USEL UR13, UR13, URZ, !UP0 ;  /* 0x000000ff0d0d7287 */ /* 0x000fe2000c000000 */
[----:B-1----:R-:W-:Y:S02]  /*69a60*/  IMAD.MOV.U32 R108, RZ, RZ, R71 ;  /* 0x000000ffff6c7224 */ /* 0x002fe400078e0047 */
[----:B------:R-:W-:Y:S02]  /*69a70*/  IMAD.MOV.U32 R109, RZ, RZ, R72 ;  /* 0x000000ffff6d7224 */ /* 0x000fe400078e0048 */
[----:B------:R-:W2:Y:S04]  /*69a80*/  LDL.LU R72, [R1+0x379c] ;  /* 0x00379c0001487983 */ /* 0x000ea80000300800 */
[----:B------:R1:W-:Y:S01]  /*69a90*/  LDGSTS.E [R2+0x23200], desc[UR34][R108.64], P0 ;  /* 0x232000006c027fae */ /* 0x0003e200081a1022 */
[----:B------:R-:W-:-:S03]  /*69aa0*/  ISETP.NE.U32.AND P1, PT, RZ, UR13, PT ;  /* 0x0000000dff007c0c */ /* 0x000fc6000bf25070 */
[----:B------:R-:W2:Y:S04]  /*69ab0*/  LDL.LU R78, [R1+0x3658] ;  /* 0x00365800014e7983 */ /* 0x000ea80000300800 */
[----:B------:R-:W2:Y:S01]  /*69ac0*/  LDL.LU R71, [R1+0x3664] ;  /* 0x0036640001477983 */ /* 0x000ea20000300800 */
[----:B------:R-:W-:-:S04]  /*69ad0*/  IADD3 R98, P2, PT, R98, UR14, RZ ;  /* 0x0000000e62627c10 */ /* 0x000fc8000ff5e0ff */
[----:B------:R-:W-:Y:S01]  /*69ae0*/  IADD3.X R99, PT, PT, R99, UR9, RZ, P2, !PT ;  /* 0x0000000963637c10 */ /* 0x000fe200097fe4ff */
[----:B-1----:R-:W-:Y:S01]  /*69af0*/  IMAD.MOV.U32 R108, RZ, RZ, R98 ;  /* 0x000000ffff6c7224 */ /* 0x002fe200078e0062 */
[----:B------:R-:W-:-:S03]  /*69b00*/  IADD3 R96, P3, PT, R96, UR14, RZ ;  /* 0x0000000e60607c10 */ /* 0x000fc6000ff7e0ff */
[----:B------:R-:W-:Y:S01]  /*69b10*/  IMAD.MOV.U32 R109, RZ, RZ, R99 ;  /* 0x000000ffff6d7224 */ /* 0x000fe200078e0063 */
[----:B------:R-:W-:-:S04]  /*69b20*/  IADD3.X R97, PT, PT, R97, UR9, RZ, P3, !PT ;  /* 0x0000000961617c10 */ /* 0x000fc80009ffe4ff */
[----:B------:R1:W-:Y:S01]  /*69b30*/  LDGSTS.E [R2+0x23300], desc[UR34][R108.64], P0 ;  /* 0x233000006c027fae */ /* 0x0003e200081a1022 */
[----:B------:R-:W-:-:S03]  /*69b40*/  IADD3 R75, P0, PT, R75, UR14, RZ ;  /* 0x0000000e4b4b7c10 */ /* 0x000fc6000ff1e0ff */
[----:B------:R-:W-:Y:S04]  /*69b50*/  STL [R1+0x3684], R98 ;  /* 0x0036846201007387 */ /* 0x000fe80000100800 */
[----:B------:R-:W-:Y:S01]  /*69b60*/  STL [R1+0x3678], R99 ;  /* 0x0036786301007387 */ /* 0x000fe20000100800 */
[----:B---3--:R-:W-:Y:S02]  /*69b70*/  IADD3 R70, P2, PT, R70, UR14, RZ ;  /* 0x0000000e46467c10 */ /* 0x008fe4000ff5e0ff */
[----:B------:R-:W-:Y:S01]  /*69b80*/  IADD3.X R76, PT, PT, R76, UR9, RZ, P0, !PT ;  /* 0x000000094c4c7c10 */ /* 0x000fe200087fe4ff */
[----:B------:R-:W-:Y:S04]  /*69b90*/  STL [R1+0x37a4], R96 ;  /* 0x0037a46001007387 */ /* 0x000fe80000100800 */
[----:B------:R-:W-:Y:S04]  /*69ba0*/  STL [R1+0x3798], R97 ;  /* 0x0037986101007387 */ /* 0x000fe80000100800 */
[----:B------:R3:W-:Y:S01]  /*69bb0*/  STL [R1+0x367c], R75 ;  /* 0x00367c4b01007387 */ /* 0x0007e20000100800 */
[----:B-1----:R-:W-:-:S02]  /*69bc0*/  IMAD.MOV.U32 R108, RZ, RZ, R96 ;  /* 0x000000ffff6c7224 */ /* 0x002fc400078e0060 */
[----:B------:R-:W-:Y:S01]  /*69bd0*/  IMAD.MOV.U32 R109, RZ, RZ, R97 ;  /* 0x000000ffff6d7224 */ /* 0x000fe200078e0061 */
[----:B------:R-:W-:Y:S01]  /*69be0*/  IADD3.X R74, PT, PT, R74, UR9, RZ, P2, !PT ;  /* 0x000000094a4a7c10 */ /* 0x000fe200097fe4ff */
[----:B------:R1:W-:Y:S04]  /*69bf0*/  STL [R1+0x3670], R76 ;  /* 0x0036704c01007387 */ /* 0x0003e80000100800 */
[----:B------:R1:W-:Y:S04]  /*69c00*/  LDGSTS.E [R2+0x24000], desc[UR34][R108.64], P1 ;  /* 0x240000006c027fae */ /* 0x0003e800089a1022 */
[----:B------:R-:W-:Y:S01]  /*69c10*/  STL [R1+0x3674], R70 ;  /* 0x0036744601007387 */ /* 0x000fe20000100800 */
[----:B-1----:R-:W-:-:S03]  /*69c20*/  IMAD.MOV.U32 R108, RZ, RZ, R75 ;  /* 0x000000ffff6c7224 */ /* 0x002fc600078e004b */
[----:B---3--:R-:W3:Y:S01]  /*69c30*/  LDL.LU R75, [R1+0x365c] ;  /* 0x00365c00014b7983 */ /* 0x008ee20000300800 */
[----:B------:R-:W-:-:S03]  /*69c40*/  IMAD.MOV.U32 R109, RZ, RZ, R76 ;  /* 0x000000ffff6d7224 */ /* 0x000fc600078e004c */
[----:B------:R1:W-:Y:S04]  /*69c50*/  STL [R1+0x3668], R74 ;  /* 0x0036684a01007387 */ /* 0x0003e80000100800 */
[----:B------:R-:W3:Y:S04]  /*69c60*/  LDL.LU R76, [R1+0x3650] ;  /* 0x00365000014c7983 */ /* 0x000ee80000300800 */
[----:B------:R1:W-:Y:S02]  /*69c70*/  LDGSTS.E [R2+0x24100], desc[UR34][R108.64], P1 ;  /* 0x241000006c027fae */ /* 0x0003e400089a1022 */
[----:B-1----:R-:W-:-:S02]  /*69c80*/  IMAD.MOV.U32 R108, RZ, RZ, R70 ;  /* 0x000000ffff6c7224 */ /* 0x002fc400078e0046 */
[----:B------:R-:W-:Y:S02]  /*69c90*/  IMAD.MOV.U32 R109, RZ, RZ, R74 ;  /* 0x000000ffff6d7224 */ /* 0x000fe400078e004a */
[----:B------:R-:W3:Y:S04]  /*69ca0*/  LDL.LU R74, [R1+0x3654] ;  /* 0x00365400014a7983 */ /* 0x000ee80000300800 */
[----:B------:R-:W3:Y:S04]  /*69cb0*/  LDL.LU R70, [R1+0x3794] ;  /* 0x0037940001467983 */ /* 0x000ee80000300800 */
[----:B------:R1:W-:Y:S01]  /*69cc0*/  LDGSTS.E [R2+0x24200], desc[UR34][R108.64], P1 ;  /* 0x242000006c027fae */ /* 0x0003e200089a1022 */
[----:B----4-:R-:W-:-:S05]  /*69cd0*/  IADD3 R73, P0, PT, R73, UR14, RZ ;  /* 0x0000000e49497c10 */ /* 0x010fca000ff1e0ff */
[----:B------:R-:W-:Y:S01]  /*69ce0*/  STL [R1+0x366c], R73 ;  /* 0x00366c4901007387 */ /* 0x000fe20000100800 */
[----:B-1----:R-:W-:Y:S01]  /*69cf0*/  IMAD.MOV.U32 R108, RZ, RZ, R73 ;  /* 0x000000ffff6c7224 */ /* 0x002fe200078e0049 */
[----:B--2---:R-:W-:-:S05]  /*69d00*/  IADD3.X R77, PT, PT, R77, UR9, RZ, P0, !PT ;  /* 0x000000094d4d7c10 */ /* 0x004fca00087fe4ff */
[----:B------:R1:W-:Y:S01]  /*69d10*/  STL [R1+0x3660], R77 ;  /* 0x0036604d01007387 */ /* 0x0003e20000100800 */
[----:B------:R-:W-:Y:S01]  /*69d20*/  IMAD.MOV.U32 R109, RZ, RZ, R77 ;  /* 0x000000ffff6d7224 */ /* 0x000fe200078e004d */
[----:B------:R-:W-:Y:S02]  /*69d30*/  UISETP.GT.AND UP1, UPT, UR17, 0x14, UPT ;  /* 0x000000141100788c */ /* 0x000fe4000bf24270 */
[----:B-1----:R-:W2:Y:S04]  /*69d40*/  LDL.LU R77, [R1+0x3648] ;  /* 0x00364800014d7983 */ /* 0x002ea80000300800 */
[----:B------:R-:W4:Y:S01]  /*69d50*/  LDL.LU R73, [R1+0x3788] ;  /* 0x0037880001497983 */ /* 0x000f220000300800 */
[----:B------:R-:W-:-:S03]  /*69d60*/  USEL UR13, URZ, 0x4, !UP1 ;  /* 0x00000004ff0d7887 */ /* 0x000fc6000c800000 */
[----:B------:R1:W-:Y:S01]  /*69d70*/  LDGSTS.E [R2+0x24300], desc[UR34][R108.64], P1 ;  /* 0x243000006c027fae */ /* 0x0003e200089a1022 */
[----:B------:R-:W-:Y:S01]  /*69d80*/  IADD3 R72, P1, PT, R72, UR14, RZ ;  /* 0x0000000e48487c10 */ /* 0x000fe2000ff3e0ff */
[----:B------:R-:W-:Y:S01]  /*69d90*/  USEL UR13, UR13, URZ, !UP0 ;  /* 0x000000ff0d0d7287 */ /* 0x000fe2000c000000 */
[----:B------:R-:W-:Y:S02]  /*69da0*/  IADD3 R71, P2, PT, R71, UR14, RZ ;  /* 0x0000000e47477c10 */ /* 0x000fe4000ff5e0ff */
[----:B------:R-:W-:-:S03]  /*69db0*/  IADD3.X R79, PT, PT, R79, UR9, RZ, P1, !PT ;  /* 0x000000094f4f7c10 */ /* 0x000fc60008ffe4ff */
[----:B------:R-:W-:Y:S02]  /*69dc0*/  ISETP.NE.U32.AND P0, PT, RZ, UR13, PT ;  /* 0x0000000dff007c0c */ /* 0x000fe4000bf05070 */
[----:B------:R-:W-:Y:S01]  /*69dd0*/  IADD3.X R78, PT, PT, R78, UR9, RZ, P2, !PT ;  /* 0x000000094e4e7c10 */ /* 0x000fe200097fe4ff */
[----:B------:R1:W-:Y:S04]  /*69de0*/  STL [R1+0x379c], R72 ;  /* 0x00379c4801007387 */ /* 0x0003e80000100800 */
[----:B------:R-:W-:Y:S04]  /*69df0*/  STL [R1+0x3790], R79 ;  /* 0x0037904f01007387 */ /* 0x000fe80000100800 */
[----:B------:R-:W-:Y:S04]  /*69e00*/  STL [R1+0x3664], R71 ;  /* 0x0036644701007387 */ /* 0x000fe80000100800 */
[----:B------:R-:W4:Y:S01]  /*69e10*/  LDL.LU R98, [R1+0x364c] ;  /* 0x00364c0001627983 */ /* 0x000f220000300800 */
[----:B-1----:R-:W-:-:S02]  /*69e20*/  IMAD.MOV.U32 R108, RZ, RZ, R72 ;  /* 0x000000ffff6c7224 */ /* 0x002fc400078e0048 */
[----:B------:R-:W-:Y:S01]  /*69e30*/  IMAD.MOV.U32 R109, RZ, RZ, R79 ;  /* 0x000000ffff6d7224 */ /* 0x000fe200078e004f */
[----:B------:R1:W-:Y:S04]  /*69e40*/  STL [R1+0x3658], R78 ;  /* 0x0036584e01007387 */ /* 0x0003e80000100800 */
[----:B------:R-:W4:Y:S04]  /*69e50*/  LDL.LU R72, [R1+0x3644] ;  /* 0x0036440001487983 */ /* 0x000f280000300800 */
[----:B------:R-:W4:Y:S04]  /*69e60*/  LDL.LU R99, [R1+0x3640] ;  /* 0x0036400001637983 */ /* 0x000f280000300800 */
[----:B------:R1:W-:Y:S02]  /*69e70*/  LDGSTS.E [R2+0x25000], desc[UR34][R108.64], P0 ;  /* 0x250000006c027fae */ /* 0x0003e400081a1022 */
[----:B-1----:R-:W-:-:S02]  /*69e80*/  IMAD.MOV.U32 R108, RZ, RZ, R71 ;  /* 0x000000ffff6c7224 */ /* 0x002fc400078e0047 */
[----:B------:R-:W-:Y:S02]  /*69e90*/  IMAD.MOV.U32 R109, RZ, RZ, R78 ;  /* 0x000000ffff6d7224 */ /* 0x000fe400078e004e */
[----:B------:R-:W4:Y:S04]  /*69ea0*/  LDL.LU R78, [R1+0x3638] ;  /* 0x00363800014e7983 */ /* 0x000f280000300800 */
[----:B------:R-:W4:Y:S04]  /*69eb0*/  LDL.LU R71, [R1+0x363c] ;  /* 0x00363c0001477983 */ /* 0x000f280000300800 */
[----:B------:R1:W-:Y:S01]  /*69ec0*/  LDGSTS.E [R2+0x25100], desc[UR34][R108.64], P0 ;  /* 0x251000006c027fae */ /* 0x0003e200081a1022 */
[----:B---3--:R-:W-:-:S04]  /*69ed0*/  IADD3 R75, P1, PT, R75, UR14, RZ ;  /* 0x0000000e4b4b7c10 */ /* 0x008fc8000ff3e0ff */
[----:B------:R-:W-:Y:S01]  /*69ee0*/  IADD3.X R76, PT, PT, R76, UR9, RZ, P1, !PT ;  /* 0x000000094c4c7c10 */ /* 0x000fe20008ffe4ff */
[----:B------:R-:W-:Y:S04]  /*69ef0*/  STL [R1+0x365c], R75 ;  /* 0x00365c4b01007387 */ /* 0x000fe80000100800 */
[----:B------:R3:W-:Y:S01]  /*69f00*/  STL [R1+0x3650], R76 ;  /* 0x0036504c01007387 */ /* 0x0007e20000100800 */
[----:B-1----:R-:W-:-:S03]  /*69f10*/  IMAD.MOV.U32 R109, RZ, RZ, R76 ;  /* 0x000000ffff6d7224 */ /* 0x002fc600078e004c */
[----:B---3--:R-:W3:Y:S01]  /*69f20*/  LDL.LU R76, [R1+0x3630] ;  /* 0x00363000014c7983 */ /* 0x008ee20000300800 */
[----:B------:R-:W-:Y:S01]  /*69f30*/  IADD3 R74, P2, PT, R74, UR14, RZ ;  /* 0x0000000e4a4a7c10 */ /* 0x000fe2000ff5e0ff */
[----:B------:R-:W-:Y:S01]  /*69f40*/  IMAD.MOV.U32 R108, RZ, RZ, R75 ;  /* 0x000000ffff6c7224 */ /* 0x000fe200078e004b */
[----:B------:R-:W-:Y:S01]  /*69f50*/  IADD3 R70, P3, PT, R70, UR14, RZ ;  /* 0x0000000e46467c10 */ /* 0x000fe2000ff7e0ff */
[----:B------:R-:W3:Y:S04]  /*69f60*/  LDL.LU R75, [R1+0x378c] ;  /* 0x00378c00014b7983 */ /* 0x000ee80000300800 */
[----:B------:R-:W3:Y:S04]  /*69f70*/  LDL.LU R96, [R1+0x3634] ;  /* 0x0036340001607983 */ /* 0x000ee80000300800 */
[----:B------:R-:W-:Y:S04]  /*69f80*/  STL [R1+0x3654], R74 ;  /* 0x0036544a01007387 */ /* 0x000fe80000100800 */
[----:B------:R1:W-:Y:S02]  /*69f90*/  LDGSTS.E [R2+0x25200], desc[UR34][R108.64], P0 ;  /* 0x252000006c027fae */ /* 0x0003e400081a1022 */
[----:B-1----:R-:W-:Y:S01]  /*69fa0*/  IMAD.MOV.U32 R108, RZ, RZ, R74 ;  /* 0x000000ffff6c7224 */ /* 0x002fe200078e004a */
[----:B--2---:R-:W-:-:S02]  /*69fb0*/  IADD3.X R77, PT, PT, R77, UR9, RZ, P2, !PT ;  /* 0x000000094d4d7c10 */ /* 0x004fc400097fe4ff */
[----:B----4-:R-:W-:-:S03]  /*69fc0*/  IADD3.X R73, PT, PT, R73, UR9, RZ, P3, !PT ;  /* 0x0000000949497c10 */ /* 0x010fc60009ffe4ff */
[----:B------:R1:W-:Y:S01]  /*69fd0*/  STL [R1+0x3648], R77 ;  /* 0x0036484d01007387 */ /* 0x0003e20000100800 */
[----:B------:R-:W-:-:S03]  /*69fe0*/  IMAD.MOV.U32 R109, RZ, RZ, R77 ;  /* 0x000000ffff6d7224 */ /* 0x000fc600078e004d */
[----:B------:R-:W-:Y:S04]  /*69ff0*/  STL [R1+0x3794], R70 ;  /* 0x0037944601007387 */ /* 0x000fe80000100800 */
[----:B------:R2:W-:Y:S04]  /*6a000*/  LDGSTS.E [R2+0x25300], desc[UR34][R108.64], P0 ;  /* 0x253000006c027fae */ /* 0x0005e800081a1022 */
[----:B-1----:R-:W4:Y:S04]  /*6a010*/  LDL.LU R77, [R1+0x3784] ;  /* 0x00378400014d7983 */ /* 0x002f280000300800 */
[----:B------:R1:W-:Y:S04]  /*6a020*/  STL [R1+0x3788], R73 ;  /* 0x0037884901007387 */ /* 0x0003e80000100800 */
[----:B------:R-:W4:Y:S04]  /*6a030*/  LDL.LU R97, [R1+0x3628] ;  /* 0x0036280001617983 */ /* 0x000f280000300800 */
[----:B------:R-:W4:Y:S04]  /*6a040*/  LDL.LU R79, [R1+0x3620] ;  /* 0x00362000014f7983 */ /* 0x000f280000300800 */
[----:B------:R-:W4:Y:S01]  /*6a050*/  LDL.LU R74, [R1+0x362c] ;  /* 0x00362c00014a7983 */ /* 0x000f220000300800 */
[----:B--2---:R-:W-:-:S02]  /*6a060*/  IMAD.MOV.U32 R109, RZ, RZ, R73 ;  /* 0x000000ffff6d7224 */ /* 0x004fc400078e0049 */
[----:B------:R-:W-:Y:S01]  /*6a070*/  IMAD.MOV.U32 R108, RZ, RZ, R70 ;  /* 0x000000ffff6c7224 */ /* 0x000fe200078e0046 */
[----:B-1----:R-:W2:Y:S04]  /*6a080*/  LDL.LU R73, [R1+0x361c] ;  /* 0x00361c0001497983 */ /* 0x002ea80000300800 */
[----:B------:R-:W2:Y:S01]  /*6a090*/  LDL.LU R70, [R1+0x3624] ;  /* 0x0036240001467983 */ /* 0x000ea20000300800 */
[----:B------:R-:W-:-:S04]  /*6a0a0*/  UISETP.GT.AND UP1, UPT, UR17, 0x18, UPT ;  /* 0x000000181100788c */ /* 0x000fc8000bf24270 */
[----:B------:R-:W-:-:S04]  /*6a0b0*/  USEL UR13, URZ, 0x4, !UP1 ;  /* 0x00000004ff0d7887 */ /* 0x000fc8000c800000 */
[----:B------:R-:W-:Y:S01]  /*6a0c0*/  USEL UR13, UR13, URZ, !UP0 ;  /* 0x000000ff0d0d7287 */ /* 0x000fe2000c000000 */
[----:B------:R-:W-:-:S05]  /*6a0d0*/  IADD3 R98, P0, PT, R98, UR14, RZ ;  /* 0x0000000e62627c10 */ /* 0x000fca000ff1e0ff */
[----:B------:R-:W-:Y:S02]  /*6a0e0*/  ISETP.NE.U32.AND P1, PT, RZ, UR13, PT ;  /* 0x0000000dff007c0c */ /* 0x000fe4000bf25070 */
[----:B------:R-:W-:Y:S02]  /*6a0f0*/  IADD3.X R99, PT, PT, R99, UR9, RZ, P0, !PT ;  /* 0x0000000963637c10 */ /* 0x000fe400087fe4ff */
[----:B------:R-:W-:Y:S02]  /*6a100*/  IADD3 R72, P2, PT, R72, UR14, RZ ;  /* 0x0000000e48487c10 */ /* 0x000fe4000ff5e0ff */
[----:B------:R-:W-:Y:S01]  /*6a110*/  IADD3 R71, P0, PT, R71, UR14, RZ ;  /* 0x0000000e47477c10 */ /* 0x000fe2000ff1e0ff */
[----:B------:R-:W-:Y:S01]  /*6a120*/  STL [R1+0x364c], R98 ;  /* 0x00364c6201007387 */ /* 0x000fe20000100800 */
[----:B------:R-:W-:-:S03]  /*6a130*/  IADD3.X R78, PT, PT, R78, UR9, RZ, P2, !PT ;  /* 0x000000094e4e7c10 */ /* 0x000fc600097fe4ff */
[----:B------:R-:W-:Y:S04]  /*6a140*/  STL [R1+0x3640], R99 ;  /* 0x0036406301007387 */ /* 0x000fe80000100800 */
[----:B------:R1:W-:Y:S04]  /*6a150*/  LDGSTS.E [R2+0x26000], desc[UR34][R108.64], P1 ;  /* 0x260000006c027fae */ /* 0x0003e800089a1022 */
[----:B------:R1:W-:Y:S04]  /*6a160*/  STL [R1+0x3644], R72 ;  /* 0x0036444801007387 */ /* 0x0003e80000100800 */
[----:B------:R3:W-:Y:S01]  /*6a170*/  STL [R1+0x3638], R78 ;  /* 0x0036384e01007387 */ /* 0x0007e20000100800 */
[----:B-1----:R-:W-:-:S02]  /*6a180*/  IMAD.MOV.U32 R108, RZ, RZ, R98 ;  /* 0x000000ffff6c7224 */ /* 0x002fc400078e0062 */
[----:B------:R-:W-:-:S05]  /*6a190*/  IMAD.MOV.U32 R109, RZ, RZ, R99 ;  /* 0x000000ffff6d7224 */ /* 0x000fca00078e0063 */
[----:B------:R1:W-:Y:S01]  /*6a1a0*/  LDGSTS.E [R2+0x26100], desc[UR34][R108.64], P1 ;  /* 0x261000006c027fae */ /* 0x0003e200089a1022 */
[----:B------:R-:W-:Y:S01]  /*6a1b0*/  UISETP.GT.AND UP1, UPT, UR17, 0x1c, UPT ;  /* 0x0000001c1100788c */ /* 0x000fe2000bf24270 */
[----:B-1----:R-:W-:Y:S02]  /*6a1c0*/  IMAD.MOV.U32 R108, RZ, RZ, R72 ;  /* 0x000000ffff6c7224 */ /* 0x002fe400078e0048 */
[----:B------:R-:W2:Y:S04]  /*6a1d0*/  LDL.LU R72, [R1+0x3780] ;  /* 0x0037800001487983 */ /* 0x000ea80000300800 */
[----:B------:R-:W-:Y:S01]  /*6a1e0*/  STL [R1+0x363c], R71 ;  /* 0x00363c4701007387 */ /* 0x000fe20000100800 */
[----:B------:R-:W-:Y:S01]  /*6a1f0*/  IMAD.MOV.U32 R109, RZ, RZ, R78 ;  /* 0x000000ffff6d7224 */ /* 0x000fe200078e004e */
[----:B------:R-:W-:-:S04]  /*6a200*/  USEL UR13, URZ, 0x4, !UP1 ;  /* 0x00000004ff0d7887 */ /* 0x000fc8000c800000 */
[----:B------:R1:W-:Y:S01]  /*6a210*/  LDGSTS.E [R2+0x26200], desc[UR34][R108.64], P1 ;  /* 0x262000006c027fae */ /* 0x0003e200089a1022 */
[----:B------:R-:W-:Y:S01]  /*6a220*/  USEL UR13, UR13, URZ, !UP0 ;  /* 0x000000ff0d0d7287 */ /* 0x000fe2000c000000 */
[----:B-1----:R-:W-:Y:S01]  /*6a230*/  IMAD.MOV.U32 R108, RZ, RZ, R71 ;  /* 0x000000ffff6c7224 */ /* 0x002fe200078e0047 */
[----:B---3--:R-:W-:-:S05]  /*6a240*/  IADD3.X R76, PT, PT, R76, UR9, RZ, P0, !PT ;  /* 0x000000094c4c7c10 */ /* 0x008fca00087fe4ff */
[----:B------:R1:W-:Y:S04]  /*6a250*/  STL [R1+0x3630], R76 ;  /* 0x0036304c01007387 */ /* 0x0003e80000100800 */
[----:B------:R-:W3:Y:S01]  /*6a260*/  LDL.LU R78, [R1+0x3778] ;  /* 0x00377800014e7983 */ /* 0x000ee20000300800 */
[----:B------:R-:W-:Y:S01]  /*6a270*/  IMAD.MOV.U32 R109, RZ, RZ, R76 ;  /* 0x000000ffff6d7224 */ /* 0x000fe200078e004c */
[----:B------:R-:W-:-:S04]  /*6a280*/  ISETP.NE.U32.AND P0, PT, RZ, UR13, PT ;  /* 0x0000000dff007c0c */ /* 0x000fc8000bf05070 */
[----:B------:R1:W-:Y:S01]  /*6a290*/  LDGSTS.E [R2+0x26300], desc[UR34][R108.64], P1 ;  /* 0x263000006c027fae */ /* 0x0003e200089a1022 */
[----:B------:R-:W-:Y:S02]  /*6a2a0*/  IADD3 R75, P1, PT, R75, UR14, RZ ;  /* 0x0000000e4b4b7c10 */ /* 0x000fe4000ff3e0ff */
[----:B------:R-:W-:Y:S01]  /*6a2b0*/  IADD3 R96, P2, PT, R96, UR14, RZ ;  /* 0x0000000e60607c10 */ /* 0x000fe2000ff5e0ff */
[----:B-1----:R-:W3:Y:S04]  /*6a2c0*/  LDL.LU R76, [R1+0x3618] ;  /* 0x00361800014c7983 */ /* 0x002ee80000300800 */
[----:B------:R-:W3:Y:S04]  /*6a2d0*/  LDL.LU R71, [R1+0x3614] ;  /* 0x0036140001477983 */ /* 0x000ee80000300800 */
[----:B------:R-:W-:Y:S01]  /*6a2e0*/  STL [R1+0x378c], R75 ;  /* 0x00378c4b01007387 */ /* 0x000fe20000100800 */
[----:B------:R-:W-:Y:S01]  /*6a2f0*/  IMAD.MOV.U32 R108, RZ, RZ, R75 ;  /* 0x000000ffff6c7224 */ /* 0x000fe200078e004b */
[----:B----4-:R-:W-:-:S02]  /*6a300*/  IADD3.X R77, PT, PT, R77, UR9, RZ, P1, !PT ;  /* 0x000000094d4d7c10 */ /* 0x010fc40008ffe4ff */
[----:B------:R-:W-:-:S03]  /*6a310*/  IADD3.X R97, PT, PT, R97, UR9, RZ, P2, !PT ;  /* 0x0000000961617c10 */ /* 0x000fc600097fe4ff */
[----:B------:R1:W-:Y:S01]  /*6a320*/  STL [R1+0x3784], R77 ;  /* 0x0037844d01007387 */ /* 0x0003e20000100800 */
[----:B------:R-:W-:-:S03]  /*6a330*/  IMAD.MOV.U32 R109, RZ, RZ, R77 ;  /* 0x000000ffff6d7224 */ /* 0x000fc600078e004d */
[----:B------:R-:W-:Y:S01]  /*6a340*/  STL [R1+0x3634], R96 ;  /* 0x0036346001007387 */ /* 0x000fe20000100800 */
[----:B------:R-:W-:-:S03]  /*6a350*/  IADD3 R74, P1, PT, R74, UR14, RZ ;  /* 0x0000000e4a4a7c10 */ /* 0x000fc6000ff3e0ff */
[----:B------:R4:W-:Y:S04]  /*6a360*/  LDGSTS.E [R2+0x27000], desc[UR34][R108.64], P0 ;  /* 0x270000006c027fae */ /* 0x0009e800081a1022 */
[----:B-1----:R-:W3:Y:S04]  /*6a370*/  LDL.LU R77, [R1+0x3610] ;  /* 0x00361000014d7983 */ /* 0x002ee80000300800 */
[----:B------:R-:W-:Y:S04]  /*6a380*/  STL [R1+0x3628], R97 ;  /* 0x0036286101007387 */ /* 0x000fe80000100800 */
[----:B------:R-:W3:Y:S01]  /*6a390*/  LDL.LU R75, [R1+0x3608] ;  /* 0x00360800014b7983 */ /* 0x000ee20000300800 */
[----:B------:R-:W-:-:S02]  /*6a3a0*/  IADD3.X R79, PT, PT, R79, UR9, RZ, P1, !PT ;  /* 0x000000094f4f7c10 */ /* 0x000fc40008ffe4ff */
[----:B--2---:R-:W-:Y:S01]  /*6a3b0*/  IADD3 R70, P2, PT, R70, UR14, RZ ;  /* 0x0000000e46467c10 */ /* 0x004fe2000ff5e0ff */
[----:B----4-:R-:W-:Y:S02]  /*6a3c0*/  IMAD.MOV.U32 R108, RZ, RZ, R96 ;  /* 0x000000ffff6c7224 */ /* 0x010fe400078e0060 */
[----:B------:R-:W-:Y:S01]  /*6a3d0*/  IMAD.MOV.U32 R109, RZ, RZ, R97 ;  /* 0x000000ffff6d7224 */ /* 0x000fe200078e0061 */
[----:B------:R-:W-:Y:S01]  /*6a3e0*/  IADD3.X R73, PT, PT, R73, UR9, RZ, P2, !PT ;  /* 0x0000000949497c10 */ /* 0x000fe200097fe4ff */
[----:B------:R1:W-:Y:S04]  /*6a3f0*/  STL [R1+0x362c], R74 ;  /* 0x00362c4a01007387 */ /* 0x0003e80000100800 */
[----:B------:R2:W-:Y:S04]  /*6a400*/  LDGSTS.E [R2+0x27100], desc[UR34][R108.64], P0 ;  /* 0x271000006c027fae */ /* 0x0005e800081a1022 */
[----:B------:R-:W-:Y:S04]  /*6a410*/  STL [R1+0x3620], R79 ;  /* 0x0036204f01007387 */ /* 0x000fe80000100800 */
[----:B------:R-:W-:Y:S04]  /*6a420*/  STL [R1+0x3624], R70 ;  /* 0x0036244601007387 */ /* 0x000fe80000100800 */
[----:B------:R4:W-:Y:S01]  /*6a430*/  STL [R1+0x361c], R73 ;  /* 0x00361c4901007387 */ /* 0x0009e20000100800 */
[----:B--2---:R-:W-:-:S02]  /*6a440*/  IMAD.MOV.U32 R108, RZ, RZ, R74 ;  /* 0x000000ffff6c7224 */ /* 0x004fc400078e004a */
[----:B------:R-:W-:Y:S01]  /*6a450*/  IMAD.MOV.U32 R109, RZ, RZ, R79 ;  /* 0x000000ffff6d7224 */ /* 0x000fe200078e004f */
[----:B-1----:R-:W2:Y:S04]  /*6a460*/  LDL.LU R74, [R1+0x3600] ;  /* 0x00360000014a7983 */ /* 0x002ea80000300800 */
[----:B------:R1:W-:Y:S02]  /*6a470*/  LDGSTS.E [R2+0x27200], desc[UR34][R108.64], P0 ;  /* 0x272000006c027fae */ /* 0x0003e400081a1022 */
[----:B-1----:R-:W-:Y:S02]  /*6a480*/  IMAD.MOV.U32 R109, RZ, RZ, R73 ;  /* 0x000000ffff6d7224 */ /* 0x002fe400078e0049 */
[----:B----4-:R-:W4:Y:S01]  /*6a490*/  LDL.LU R73, [R1+0x360c] ;  /* 0x00360c0001497983 */ /* 0x010f220000300800 */
[----:B------:R-:W-:Y:S01]  /*6a4a0*/  LOP3.LUT R116, R116, 0x3f, RZ, 0xc0, !PT ;  /* 0x0000003f74747812 */ /* 0x000fe200078ec0ff */
[----:B------:R-:W-:-:S02]  /*6a4b0*/  IMAD.MOV.U32 R108, RZ, RZ, R70 ;  /* 0x000000ffff6c7224 */ /* 0x000fc400078e0046 */
[----:B------:R-:W2:Y:S02]  /*6a4c0*/  LDL.LU R98, [R1+0x377c] ;  /* 0x00377c0001627983 */ /* 0x000ea40000300800 */
[----:B------:R-:W-:Y:S01]  /*6a4d0*/  IMAD.SHL.U32 R116, R116, 0x4, RZ ;  /* 0x0000000474747824 */ /* 0x000fe200078e00ff */
[----:B------:R-:W-:Y:S01]  /*6a4e0*/  UISETP.GT.AND UP1, UPT, UR17, 0x1, UPT ;  /* 0x000000011100788c */ /* 0x000fe2000bf24270 */
[----:B------:R1:W-:Y:S03]  /*6a4f0*/  LDGSTS.E [R2+0x27300], desc[UR34][R108.64], P0 ;  /* 0x273000006c027fae */ /* 0x0003e600081a1022 */
[----:B------:R-:W-:Y:S02]  /*6a500*/  LOP3.LUT R70, R116, 0x20, RZ, 0x3c, !PT ;  /* 0x0000002074467812 */ /* 0x000fe400078e3cff */
[----:B------:R-:W-:-:S05]  /*6a510*/  IADD3 R72, P1, PT, R72, UR14, RZ ;  /* 0x0000000e48487c10 */ /* 0x000fca000ff3e0ff */
[----:B------:R3:W-:Y:S01]  /*6a520*/  STL [R1+0x3780], R72 ;  /* 0x0037804801007387 */ /* 0x0007e20000100800 */
[----:B-1----:R-:W-:Y:S01]  /*6a530*/  VIADD R2, R70, UR18 ;  /* 0x0000001246027c36 */ /* 0x002fe20008000000 */
[----:B------:R-:W-:Y:S01]  /*6a540*/  USEL UR13, URZ, 0x4, !UP1 ;  /* 0x00000004ff0d7887 */ /* 0x000fe2000c800000 */
[----:B------:R-:W-:-:S03]  /*6a550*/  IMAD.MOV.U32 R108, RZ, RZ, R72 ;  /* 0x000000ffff6c7224 */ /* 0x000fc600078e0048 */
[----:B------:R-:W-:-:S06]  /*6a560*/  USEL UR13, UR13, URZ, !UP0 ;  /* 0x000000ff0d0d7287 */ /* 0x000fcc000c000000 */
[----:B------:R-:W-:Y:S02]  /*6a570*/  ISETP.NE.U32.AND P0, PT, RZ, UR13, PT ;  /* 0x0000000dff007c0c */ /* 0x000fe4000bf05070 */
[----:B---3--:R-:W-:-:S05]  /*6a580*/  IADD3.X R78, PT, PT, R78, UR9, RZ, P1, !PT ;  /* 0x000000094e4e7c10 */ /* 0x008fca0008ffe4ff */
[----:B------:R1:W-:Y:S04]  /*6a590*/  STL [R1+0x3778], R78 ;  /* 0x0037784e01007387 */ /* 0x0003e80000100800 */
[----:B------:R-:W3:Y:S04]  /*6a5a0*/  LDL.LU R70, [R1+0x3604] ;  /* 0x0036040001467983 */ /* 0x000ee80000300800 */
[----:B------:R-:W3:Y:S04]  /*6a5b0*/  LDL.LU R99, [R1+0x3770] ;  /* 0x0037700001637983 */ /* 0x000ee80000300800 */
[----:B------:R-:W3:Y:S01]  /*6a5c0*/  LDL.LU R72, [R1+0x35f8] ;  /* 0x0035f80001487983 */ /* 0x000ee20000300800 */
[----:B------:R-:W-:Y:S01]  /*6a5d0*/  IADD3 R76, P1, PT, R76, UR14, RZ ;  /* 0x0000000e4c4c7c10 */ /* 0x000fe2000ff3e0ff */
[----:B------:R-:W-:Y:S01]  /*6a5e0*/  IMAD.MOV.U32 R109, RZ, RZ, R78 ;  /* 0x000000ffff6d7224 */ /* 0x000fe200078e004e */
[----:B------:R-:W-:-:S03]  /*6a5f0*/  IADD3 R71, P2, PT, R71, UR14, RZ ;  /* 0x0000000e47477c10 */ /* 0x000fc6000ff5e0ff */
[----:B------:R-:W-:Y:S04]  /*6a600*/  STL [R1+0x3618], R76 ;  /* 0x0036184c01007387 */ /* 0x000fe80000100800 */
[----:B------:R1:W-:Y:S02]  /*6a610*/  LDGSTS.E [R2+0x20400], desc[UR34][R108.64], P0 ;  /* 0x204000006c027fae */ /* 0x0003e400081a1022 */
[----:B-1----:R-:W-:Y:S01]  /*6a620*/  IMAD.MOV.U32 R108, RZ, RZ, R76 ;  /* 0x000000ffff6c7224 */ /* 0x002fe200078e004c */
[----:B------:R-:W-:Y:S02]  /*6a630*/  IADD3.X R77, PT, PT, R77, UR9, RZ, P1, !PT ;  /* 0x000000094d4d7c10 */ /* 0x000fe40008ffe4ff */
[----:B------:R-:W-:-:S03]  /*6a640*/  IADD3.X R75, PT, PT, R75, UR9, RZ, P2, !PT ;  /* 0x000000094b4b7c10 */ /* 0x000fc600097fe4ff */
[----:B------:R-:W-:Y:S01]  /*6a650*/  STL [R1+0x3610], R77 ;  /* 0x0036104d01007387 */ /* 0x000fe20000100800 */
[----:B------:R-:W-:-:S03]  /*6a660*/  IMAD.MOV.U32 R109, RZ, RZ, R77 ;  /* 0x000000ffff6d7224 */ /* 0x000fc600078e004d */
[----:B------:R1:W-:Y:S04]  /*6a670*/  STL [R1+0x3614], R71 ;  /* 0x0036144701007387 */ /* 0x0003e80000100800 */
[----:B------:R-:W3:Y:S04]  /*6a680*/  LDL.LU R96, [R1+0x35fc] ;  /* 0x0035fc0001607983 */ /* 0x000ee80000300800 */
[----:B------:R-:W-:Y:S04]  /*6a690*/  STL [R1+0x3608], R75 ;  /* 0x0036084b01007387 */ /* 0x000fe80000100800 */
[----:B------:R1:W-:Y:S04]  /*6a6a0*/  LDGSTS.E [R2+0x20500], desc[UR34][R108.64], P0 ;  /* 0x205000006c027fae */ /* 0x0003e800081a1022 */
[----:B------:R-:W3:Y:S04]  /*6a6b0*/  LDL.LU R97, [R1+0x35f0] ;  /* 0x0035f00001617983 */ /* 0x000ee80000300800 */
[----:B------:R-:W3:Y:S01]  /*6a6c0*/  LDL.LU R78, [R1+0x35e8] ;  /* 0x0035e800014e7983 */ /* 0x000ee20000300800 */
[----:B-1----:R-:W-:-:S03]  /*6a6d0*/  IMAD.MOV.U32 R108, RZ, RZ, R71 ;  /* 0x000000ffff6c7224 */ /* 0x002fc600078e0047 */
[----:B------:R-:W3:Y:S01]  /*6a6e0*/  LDL.LU R71, [R1+0x35f4] ;  /* 0x0035f40001477983 */ /* 0x000ee20000300800 */
[----:B------:R-:W-:-:S03]  /*6a6f0*/  IMAD.MOV.U32 R109, RZ, RZ, R75 ;  /* 0x000000ffff6d7224 */ /* 0x000fc600078e004b */
[----:B------:R-:W3:Y:S04]  /*6a700*/  LDL.LU R79, [R1+0x3768] ;  /* 0x00376800014f7983 */ /* 0x000ee80000300800 */
[----:B------:R-:W3:Y:S04]  /*6a710*/  LDL.LU R77, [R1+0x3774] ;  /* 0x00377400014d7983 */ /* 0x000ee80000300800 */
[----:B------:R1:W-:Y:S01]  /*6a720*/  LDGSTS.E [R2+0x20600], desc[UR34][R108.64], P0 ;  /* 0x206000006c027fae */ /* 0x0003e200081a1022 */
[----:B----4-:R-:W-:-:S04]  /*6a730*/  IADD3 R73, P1, PT, R73, UR14, RZ ;  /* 0x0000000e49497c10 */ /* 0x010fc8000ff3e0ff */
[----:B--2---:R-:W-:Y:S01]  /*6a740*/  IADD3.X R74, PT, PT, R74, UR9, RZ, P1, !PT ;  /* 0x000000094a4a7c10 */ /* 0x004fe20008ffe4ff */
[----:B------:R2:W-:Y:S01]  /*6a750*/  STL [R1+0x360c], R73 ;  /* 0x00360c4901007387 */ /* 0x0005e20000100800 */
[----:B-1----:R-:W-:-:S03]  /*6a760*/  IMAD.MOV.U32 R108, RZ, RZ, R73 ;  /* 0x000000ffff6c7224 */ /* 0x002fc600078e0049 */
[----:B------:R1:W-:Y:S04]  /*6a770*/  STL [R1+0x3600], R74 ;  /* 0x0036004a01007387 */ /* 0x0003e80000100800 */
[----:B------:R-:W4:Y:S04]  /*6a780*/  LDL.LU R76, [R1+0x35e0] ;  /* 0x0035e000014c7983 */ /* 0x000f280000300800 */
[----:B--2---:R-:W2:Y:S01]  /*6a790*/  LDL.LU R73, [R1+0x35ec] ;  /* 0x0035ec0001497983 */ /* 0x004ea20000300800 */
[----:B------:R-:W-:-:S03]  /*6a7a0*/  IMAD.MOV.U32 R109, RZ, RZ, R74 ;  /* 0x000000ffff6d7224 */ /* 0x000fc600078e004a */
[----:B------:R-:W2:Y:S04]  /*6a7b0*/  LDL.LU R75, [R1+0x35d8] ;  /* 0x0035d800014b7983 */ /* 0x000ea80000300800 */
[----:B-1----:R-:W2:Y:S01]  /*6a7c0*/  LDL.LU R74, [R1+0x35e4] ;  /* 0x0035e400014a7983 */ /* 0x002ea20000300800 */
[----:B------:R-:W-:-:S03]  /*6a7d0*/  UISETP.GT.AND UP1, UPT, UR17, 0x5, UPT ;  /* 0x000000051100788c */ /* 0x000fc6000bf24270 */
        /* <DEDUP_REMOVED lines=11> */
[----:B------:R-:W-:-:S03]  /*6a890*/  IADD3 R70, P2, PT, R70, UR14, RZ ;  /* 0x0000000e46467c10 */ /* 0x000fc6000ff5e0ff */
[----:B------:R-:W-:Y:S01]  /*6a8a0*/  IMAD.MOV.U32 R109, RZ, RZ, R99 ;  /* 0x000000ffff6d7224 */ /* 0x000fe200078e0063 */
[----:B------:R-:W-:Y:S01]  /*6a8b0*/  IADD3.X R72, PT, PT, R72, UR9, RZ, P2, !PT ;  /* 0x0000000948487c10 */ /* 0x000fe200097fe4ff */
        /* <DEDUP_REMOVED lines=9> */
[----:B------:R-:W-:-:S04]  /*6a950*/  IADD3 R96, P1, PT, R96, UR14, RZ ;  /* 0x0000000e60607c10 */ /* 0x000fc8000ff3e0ff */
[----:B------:R-:W-:Y:S01]  /*6a960*/  IADD3.X R97, PT, PT, R97, UR9, RZ, P1, !PT ;  /* 0x0000000961617c10 */ /* 0x000fe20008ffe4ff */
[----:B-1----:R-:W-:-:S04]  /*6a970*/  IMAD.MOV.U32 R108, RZ, RZ, R96 ;  /* 0x000000ffff6c7224 */ /* 0x002fc800078e0060 */
[----:B------:R-:W-:Y:S01]  /*6a980*/  IMAD.MOV.U32 R109, RZ, RZ, R97 ;  /* 0x000000ffff6d7224 */ /* 0x000fe200078e0061 */
[----:B------:R-:W-:-:S04]  /*6a990*/  IADD3 R71, P2, PT, R71, UR14, RZ ;  /* 0x0000000e47477c10 */ /* 0x000fc8000ff5e0ff */
[----:B------:R1:W-:Y:S01]  /*6a9a0*/  LDGSTS.E [R2+0x21600], desc[UR34][R108.64], P0 ;  /* 0x216000006c027fae */ /* 0x0003e200081a1022 */
[----:B------:R-:W-:Y:S02]  /*6a9b0*/  IADD3.X R78, PT, PT, R78, UR9, RZ, P2, !PT ;  /* 0x000000094e4e7c10 */ /* 0x000fe400097fe4ff */
[----:B------:R-:W-:Y:S02]  /*6a9c0*/  IADD3 R77, P3, PT, R77, UR14, RZ ;  /* 0x0000000e4d4d7c10 */ /* 0x000fe4000ff7e0ff */
[----:B------:R-:W-:Y:S01]  /*6a9d0*/  ISETP.NE.U32.AND P1, PT, RZ, UR13, PT ;  /* 0x0000000dff007c0c */ /* 0x000fe2000bf25070 */
[----:B------:R-:W-:Y:S04]  /*6a9e0*/  STL [R1+0x35fc], R96 ;  /* 0x0035fc6001007387 */ /* 0x000fe80000100800 */
[----:B------:R-:W-:Y:S01]  /*6a9f0*/  STL [R1+0x35f0], R97 ;  /* 0x0035f06101007387 */ /* 0x000fe20000100800 */
[----:B------:R-:W-:Y:S01]  /*6aa00*/  IADD3.X R79, PT, PT, R79, UR9, RZ, P3, !PT ;  /* 0x000000094f4f7c10 */ /* 0x000fe20009ffe4ff */
[----:B-1----:R-:W-:-:S02]  /*6aa10*/  IMAD.MOV.U32 R108, RZ, RZ, R71 ;  /* 0x000000ffff6c7224 */ /* 0x002fc400078e0047 */
[----:B------:R-:W-:Y:S01]  /*6aa20*/  IMAD.MOV.U32 R109, RZ, RZ, R78 ;  /* 0x000000ffff6d7224 */ /* 0x000fe200078e004e */
[----:B------:R-:W-:Y:S04]  /*6aa30*/  STL [R1+0x35f4], R71 ;  /* 0x0035f44701007387 */ /* 0x000fe80000100800 */
[----:B------:R1:W-:Y:S04]  /*6aa40*/  STL [R1+0x35e8], R78 ;  /* 0x0035e84e01007387 */ /* 0x0003e80000100800 */
[----:B------:R-:W-:Y:S04]  /*6aa50*/  STL [R1+0x3774], R77 ;  /* 0x0037744d01007387 */ /* 0x000fe80000100800 */
[----:B------:R2:W-:Y:S04]  /*6aa60*/  LDGSTS.E [R2+0x21700], desc[UR34][R108.64], P0 ;  /* 0x217000006c027fae */ /* 0x0005e800081a1022 */
[----:B-1----:R-:W3:Y:S04]  /*6aa70*/  LDL.LU R78, [R1+0x376c] ;  /* 0x00376c00014e7983 */ /* 0x002ee80000300800 */
[----:B------:R1:W-:Y:S04]  /*6aa80*/  STL [R1+0x3768], R79 ;  /* 0x0037684f01007387 */ /* 0x0003e80000100800 */
[----:B------:R-:W3:Y:S01]  /*6aa90*/  LDL.LU R71, [R1+0x35d4] ;  /* 0x0035d40001477983 */ /* 0x000ee20000300800 */
[----:B--2---:R-:W-:-:S02]  /*6aaa0*/  IMAD.MOV.U32 R108, RZ, RZ, R77 ;  /* 0x000000ffff6c7224 */ /* 0x004fc400078e004d */
[----:B------:R-:W-:Y:S01]  /*6aab0*/  IMAD.MOV.U32 R109, RZ, RZ, R79 ;  /* 0x000000ffff6d7224 */ /* 0x000fe200078e004f */
[----:B------:R-:W-:-:S04]  /*6aac0*/  IADD3 R73, P0, PT, R73, UR14, RZ ;  /* 0x0000000e49497c10 */ /* 0x000fc8000ff1e0ff */
[----:B------:R2:W-:Y:S04]  /*6aad0*/  LDGSTS.E [R2+0x22400], desc[UR34][R108.64], P1 ;  /* 0x224000006c027fae */ /* 0x0005e800089a1022 */
[----:B-1----:R-:W3:Y:S04]  /*6aae0*/  LDL.LU R79, [R1+0x3760] ;  /* 0x00376000014f7983 */ /* 0x002ee80000300800 */
[----:B------:R-:W3:Y:S01]  /*6aaf0*/  LDL.LU R77, [R1+0x35c8] ;  /* 0x0035c800014d7983 */ /* 0x000ee20000300800 */
[----:B----4-:R-:W-:Y:S02]  /*6ab00*/  IADD3.X R76, PT, PT, R76, UR9, RZ, P0, !PT ;  /* 0x000000094c4c7c10 */ /* 0x010fe400087fe4ff */
[----:B------:R-:W-:Y:S01]  /*6ab10*/  IADD3 R74, P2, PT, R74, UR14, RZ ;  /* 0x0000000e4a4a7c10 */ /* 0x000fe2000ff5e0ff */
[----:B------:R1:W-:Y:S04]  /*6ab20*/  STL [R1+0x35ec], R73 ;  /* 0x0035ec4901007387 */ /* 0x0003e80000100800 */
[----:B------:R-:W-:Y:S01]  /*6ab30*/  STL [R1+0x35e0], R76 ;  /* 0x0035e04c01007387 */ /* 0x000fe20000100800 */
[----:B------:R-:W-:-:S03]  /*6ab40*/  IADD3.X R75, PT, PT, R75, UR9, RZ, P2, !PT ;  /* 0x000000094b4b7c10 */ /* 0x000fc600097fe4ff */
[----:B------:R4:W-:Y:S01]  /*6ab50*/  STL [R1+0x35e4], R74 ;  /* 0x0035e44a01007387 */ /* 0x0009e20000100800 */
[----:B--2---:R-:W-:Y:S02]  /*6ab60*/  IMAD.MOV.U32 R108, RZ, RZ, R73 ;  /* 0x000000ffff6c7224 */ /* 0x004fe400078e0049 */
[----:B------:R-:W-:Y:S01]  /*6ab70*/  IMAD.MOV.U32 R109, RZ, RZ, R76 ;  /* 0x000000ffff6d7224 */ /* 0x000fe200078e004c */
[----:B-1----:R-:W2:Y:S04]  /*6ab80*/  LDL.LU R73, [R1+0x35cc] ;  /* 0x0035cc0001497983 */ /* 0x002ea80000300800 */
[----:B------:R1:W-:Y:S04]  /*6ab90*/  LDGSTS.E [R2+0x22500], desc[UR34][R108.64], P1 ;  /* 0x225000006c027fae */ /* 0x0003e800089a1022 */
[----:B------:R3:W-:Y:S01]  /*6aba0*/  STL [R1+0x35d8], R75 ;  /* 0x0035d84b01007387 */ /* 0x0007e20000100800 */
[----:B-1----:R-:W-:-:S03]  /*6abb0*/  IMAD.MOV.U32 R108, RZ, RZ, R74 ;  /* 0x000000ffff6c7224 */ /* 0x002fc600078e004a */
[----:B----4-:R-:W4:Y:S01]  /*6abc0*/  LDL.LU R74, [R1+0x35c0] ;  /* 0x0035c000014a7983 */ /* 0x010f220000300800 */
        /* <DEDUP_REMOVED lines=21> */
[----:B------:R-:W-:Y:S02]  /*6ad20*/  IADD3 R78, P1, PT, R78, UR14, RZ ;  /* 0x0000000e4e4e7c10 */ /* 0x000fe4000ff3e0ff */
[----:B------:R-:W-:-:S03]  /*6ad30*/  IADD3 R71, P2, PT, R71, UR14, RZ ;  /* 0x0000000e47477c10 */ /* 0x000fc6000ff5e0ff */
[----:B-1----:R-:W-:Y:S01]  /*6ad40*/  IMAD.MOV.U32 R108, RZ, RZ, R78 ;  /* 0x000000ffff6c7224 */ /* 0x002fe200078e004e */
[----:B------:R-:W-:Y:S02]  /*6ad50*/  IADD3.X R79, PT, PT, R79, UR9, RZ, P1, !PT ;  /* 0x000000094f4f7c10 */ /* 0x000fe40008ffe4ff */
[----:B------:R-:W-:Y:S01]  /*6ad60*/  IADD3.X R77, PT, PT, R77, UR9, RZ, P2, !PT ;  /* 0x000000094d4d7c10 */ /* 0x000fe200097fe4ff */
[----:B------:R-:W-:Y:S02]  /*6ad70*/  STL [R1+0x376c], R78 ;  /* 0x00376c4e01007387 */ /* 0x000fe40000100800 */
[----:B------:R-:W-:Y:S02]  /*6ad80*/  IMAD.MOV.U32 R109, RZ, RZ, R79 ;  /* 0x000000ffff6d7224 */ /* 0x000fe400078e004f */
[----:B------:R-:W-:Y:S04]  /*6ad90*/  STL [R1+0x3760], R79 ;  /* 0x0037604f01007387 */ /* 0x000fe80000100800 */
[----:B------:R1:W-:Y:S04]  /*6ada0*/  STL [R1+0x35d4], R71 ;  /* 0x0035d44701007387 */ /* 0x0003e80000100800 */
[----:B------:R1:W-:Y:S04]  /*6adb0*/  STL [R1+0x35c8], R77 ;  /* 0x0035c84d01007387 */ /* 0x0003e80000100800 */
[----:B------:R1:W-:Y:S01]  /*6adc0*/  LDGSTS.E [R2+0x23400], desc[UR34][R108.64], P0 ;  /* 0x234000006c027fae */ /* 0x0003e200081a1022 */
[----:B--2---:R-:W-:Y:S01]  /*6add0*/  IADD3 R73, P1, PT, R73, UR14, RZ ;  /* 0x0000000e49497c10 */ /* 0x004fe2000ff3e0ff */
[----:B-1----:R-:W-:-:S02]  /*6ade0*/  IMAD.MOV.U32 R108, RZ, RZ, R71 ;  /* 0x000000ffff6c7224 */ /* 0x002fc400078e0047 */
[----:B------:R-:W2:Y:S04]  /*6adf0*/  LDL.LU R71, [R1+0x35ac] ;  /* 0x0035ac0001477983 */ /* 0x000ea80000300800 */
[----:B------:R1:W-:Y:S01]  /*6ae00*/  STL [R1+0x35cc], R73 ;  /* 0x0035cc4901007387 */ /* 0x0003e20000100800 */
[----:B----4-:R-:W-:Y:S01]  /*6ae10*/  IADD3.X R74, PT, PT, R74, UR9, RZ, P1, !PT ;  /* 0x000000094a4a7c10 */ /* 0x010fe20008ffe4ff */
[----:B------:R-:W-:-:S04]  /*6ae20*/  IMAD.MOV.U32 R109, RZ, RZ, R77 ;  /* 0x000000ffff6d7224 */ /* 0x000fc800078e004d */
[----:B------:R4:W-:Y:S04]  /*6ae30*/  STL [R1+0x35c0], R74 ;  /* 0x0035c04a01007387 */ /* 0x0009e80000100800 */
[----:B------:R-:W2:Y:S01]  /*6ae40*/  LDL.LU R77, [R1+0x35a0] ;  /* 0x0035a000014d7983 */ /* 0x000ea20000300800 */
[----:B------:R-:W-:-:S03]  /*6ae50*/  UISETP.GT.AND UP1, UPT, UR17, 0x11, UPT ;  /* 0x000000111100788c */ /* 0x000fc6000bf24270 */
[----:B------:R1:W-:Y:S04]  /*6ae60*/  LDGSTS.E [R2+0x23500], desc[UR34][R108.64], P0 ;  /* 0x235000006c027fae */ /* 0x0003e800081a1022 */
[----:B------:R-:W2:Y:S01]  /*6ae70*/  LDL.LU R79, [R1+0x3750] ;  /* 0x00375000014f7983 */ /* 0x000ea20000300800 */
[----:B------:R-:W-:-:S04]  /*6ae80*/  USEL UR13, URZ, 0x4, !UP1 ;  /* 0x00000004ff0d7887 */ /* 0x000fc8000c800000 */
[----:B------:R-:W-:Y:S01]  /*6ae90*/  USEL UR13, UR13, URZ, !UP0 ;  /* 0x000000ff0d0d7287 */ /* 0x000fe2000c000000 */
[----:B-1----:R-:W-:Y:S02]  /*6aea0*/  IMAD.MOV.U32 R108, RZ, RZ, R73 ;  /* 0x000000ffff6c7224 */ /* 0x002fe400078e0049 */
[----:B------:R-:W-:Y:S01]  /*6aeb0*/  IMAD.MOV.U32 R109, RZ, RZ, R74 ;  /* 0x000000ffff6d7224 */ /* 0x000fe200078e004a */
[----:B------:R-:W2:Y:S02]  /*6aec0*/  LDL.LU R73, [R1+0x375c] ;  /* 0x00375c0001497983 */ /* 0x000ea40000300800 */
[----:B------:R-:W-:Y:S02]  /*6aed0*/  ISETP.NE.U32.AND P1, PT, RZ, UR13, PT ;  /* 0x0000000dff007c0c */ /* 0x000fe4000bf25070 */
[----:B------:R-:W2:Y:S04]  /*6aee0*/  LDL.LU R78, [R1+0x3598] ;  /* 0x00359800014e7983 */ /* 0x000ea80000300800 */
[----:B----4-:R-:W4:Y:S04]  /*6aef0*/  LDL.LU R74, [R1+0x35a4] ;  /* 0x0035a400014a7983 */ /* 0x010f280000300800 */
[----:B------:R1:W-:Y:S01]  /*6af00*/  LDGSTS.E [R2+0x23600], desc[UR34][R108.64], P0 ;  /* 0x236000006c027fae */ /* 0x0003e200081a1022 */
        /* <DEDUP_REMOVED lines=32> */
[----:B--2---:R-:W-:-:S05]  /*6b110*/  IADD3 R71, P0, PT, R71, UR14, RZ ;  /* 0x0000000e47477c10 */ /* 0x004fca000ff1e0ff */
[----:B------:R-:W-:Y:S01]  /*6b120*/  STL [R1+0x35ac], R71 ;  /* 0x0035ac4701007387 */ /* 0x000fe20000100800 */
[----:B------:R-:W-:-:S05]  /*6b130*/  IADD3.X R77, PT, PT, R77, UR9, RZ, P0, !PT ;  /* 0x000000094d4d7c10 */ /* 0x000fca00087fe4ff */
[----:B------:R2:W-:Y:S01]  /*6b140*/  STL [R1+0x35a0], R77 ;  /* 0x0035a04d01007387 */ /* 0x0005e20000100800 */
[----:B-1----:R-:W-:Y:S02]  /*6b150*/  IMAD.MOV.U32 R109, RZ, RZ, R77 ;  /* 0x000000ffff6d7224 */ /* 0x002fe400078e004d */
[----:B------:R-:W-:Y:S01]  /*6b160*/  IMAD.MOV.U32 R108, RZ, RZ, R71 ;  /* 0x000000ffff6c7224 */ /* 0x000fe200078e0047 */
[----:B------:R-:W-:Y:S01]  /*6b170*/  UISETP.GT.AND UP1, UPT, UR17, 0x15, UPT ;  /* 0x000000151100788c */ /* 0x000fe2000bf24270 */
[----:B--2---:R-:W2:Y:S04]  /*6b180*/  LDL.LU R77, [R1+0x3588] ;  /* 0x00358800014d7983 */ /* 0x004ea80000300800 */
[----:B------:R-:W2:Y:S01]  /*6b190*/  LDL.LU R71, [R1+0x3748] ;  /* 0x0037480001477983 */ /* 0x000ea20000300800 */
[----:B------:R-:W-:-:S03]  /*6b1a0*/  USEL UR13, URZ, 0x4, !UP1 ;  /* 0x00000004ff0d7887 */ /* 0x000fc6000c800000 */
[----:B------:R1:W-:Y:S01]  /*6b1b0*/  LDGSTS.E [R2+0x24700], desc[UR34][R108.64], P1 ;  /* 0x247000006c027fae */ /* 0x0003e200089a1022 */
[----:B------:R-:W-:Y:S01]  /*6b1c0*/  IADD3 R73, P1, PT, R73, UR14, RZ ;  /* 0x0000000e49497c10 */ /* 0x000fe2000ff3e0ff */
[----:B------:R-:W-:Y:S01]  /*6b1d0*/  USEL UR13, UR13, URZ, !UP0 ;  /* 0x000000ff0d0d7287 */ /* 0x000fe2000c000000 */
[----:B----4-:R-:W-:Y:S02]  /*6b1e0*/  IADD3 R74, P2, PT, R74, UR14, RZ ;  /* 0x0000000e4a4a7c10 */ /* 0x010fe4000ff5e0ff */
[----:B------:R-:W-:-:S03]  /*6b1f0*/  IADD3.X R79, PT, PT, R79, UR9, RZ, P1, !PT ;  /* 0x000000094f4f7c10 */ /* 0x000fc60008ffe4ff */
[----:B------:R-:W-:Y:S02]  /*6b200*/  ISETP.NE.U32.AND P0, PT, RZ, UR13, PT ;  /* 0x0000000dff007c0c */ /* 0x000fe4000bf05070 */
[----:B------:R-:W-:Y:S01]  /*6b210*/  IADD3.X R78, PT, PT, R78, UR9, RZ, P2, !PT ;  /* 0x000000094e4e7c10 */ /* 0x000fe200097fe4ff */
[----:B------:R4:W-:Y:S04]  /*6b220*/  STL [R1+0x375c], R73 ;  /* 0x00375c4901007387 */ /* 0x0009e80000100800 */
[----:B------:R-:W-:Y:S04]  /*6b230*/  STL [R1+0x3750], R79 ;  /* 0x0037504f01007387 */ /* 0x000fe80000100800 */
[----:B------:R-:W-:Y:S04]  /*6b240*/  STL [R1+0x35a4], R74 ;  /* 0x0035a44a01007387 */ /* 0x000fe80000100800 */
[----:B------:R-:W2:Y:S01]  /*6b250*/  LDL.LU R98, [R1+0x358c] ;  /* 0x00358c0001627983 */ /* 0x000ea20000300800 */
[----:B-1----:R-:W-:-:S02]  /*6b260*/  IMAD.MOV.U32 R108, RZ, RZ, R73 ;  /* 0x000000ffff6c7224 */ /* 0x002fc400078e0049 */
[----:B------:R-:W-:Y:S01]  /*6b270*/  IMAD.MOV.U32 R109, RZ, RZ, R79 ;  /* 0x000000ffff6d7224 */ /* 0x000fe200078e004f */
[----:B------:R1:W-:Y:S04]  /*6b280*/  STL [R1+0x3598], R78 ;  /* 0x0035984e01007387 */ /* 0x0003e80000100800 */
[----:B----4-:R-:W4:Y:S04]  /*6b290*/  LDL.LU R73, [R1+0x3584] ;  /* 0x0035840001497983 */ /* 0x010f280000300800 */
        /* <DEDUP_REMOVED lines=22> */
[----:B------:R-:W-:-:S03]  /*6b400*/  IADD3.X R71, PT, PT, R71, UR9, RZ, P3, !PT ;  /* 0x0000000947477c10 */ /* 0x000fc60009ffe4ff */
[----:B------:R1:W-:Y:S01]  /*6b410*/  STL [R1+0x3588], R77 ;  /* 0x0035884d01007387 */ /* 0x0003e20000100800 */
[----:B------:R-:W-:-:S03]  /*6b420*/  IMAD.MOV.U32 R109, RZ, RZ, R77 ;  /* 0x000000ffff6d7224 */ /* 0x000fc600078e004d */
[----:B------:R-:W-:Y:S04]  /*6b430*/  STL [R1+0x3754], R70 ;  /* 0x0037544601007387 */ /* 0x000fe80000100800 */
[----:B------:R2:W-:Y:S04]  /*6b440*/  LDGSTS.E [R2+0x25700], desc[UR34][R108.64], P0 ;  /* 0x257000006c027fae */ /* 0x0005e800081a1022 */
[----:B-1----:R-:W3:Y:S04]  /*6b450*/  LDL.LU R77, [R1+0x3744] ;  /* 0x00374400014d7983 */ /* 0x002ee80000300800 */
[----:B------:R1:W-:Y:S04]  /*6b460*/  STL [R1+0x3748], R71 ;  /* 0x0037484701007387 */ /* 0x0003e80000100800 */
[----:B------:R-:W3:Y:S04]  /*6b470*/  LDL.LU R97, [R1+0x3568] ;  /* 0x0035680001617983 */ /* 0x000ee80000300800 */
[----:B------:R-:W3:Y:S04]  /*6b480*/  LDL.LU R79, [R1+0x3560] ;  /* 0x00356000014f7983 */ /* 0x000ee80000300800 */
[----:B------:R-:W3:Y:S01]  /*6b490*/  LDL.LU R72, [R1+0x356c] ;  /* 0x00356c0001487983 */ /* 0x000ee20000300800 */
        /* <DEDUP_REMOVED lines=9> */
[----:B----4-:R-:W-:Y:S02]  /*6b530*/  IADD3.X R99, PT, PT, R99, UR9, RZ, P0, !PT ;  /* 0x0000000963637c10 */ /* 0x010fe400087fe4ff */
        /* <DEDUP_REMOVED lines=13> */
[----:B----4-:R-:W4:Y:S04]  /*6b610*/  LDL.LU R73, [R1+0x3740] ;  /* 0x0037400001497983 */ /* 0x010f280000300800 */
        /* <DEDUP_REMOVED lines=18> */
[----:B------:R-:W-:-:S02]  /*6b740*/  IADD3.X R77, PT, PT, R77, UR9, RZ, P1, !PT ;  /* 0x000000094d4d7c10 */ /* 0x000fc40008ffe4ff */
        /* <DEDUP_REMOVED lines=11> */
[----:B------:R-:W-:Y:S02]  /*6b800*/  IMAD.MOV.U32 R108, RZ, RZ, R96 ;  /* 0x000000ffff6c7224 */ /* 0x000fe400078e0060 */
[----:B------:R-:W-:Y:S01]  /*6b810*/  IMAD.MOV.U32 R109, RZ, RZ, R97 ;  /* 0x000000ffff6d7224 */ /* 0x000fe200078e0061 */
[----:B------:R-:W-:Y:S01]  /*6b820*/  IADD3.X R71, PT, PT, R71, UR9, RZ, P2, !PT ;  /* 0x0000000947477c10 */ /* 0x000fe200097fe4ff */
[----:B------:R1:W-:Y:S04]  /*6b830*/  STL [R1+0x356c], R72 ;  /* 0x00356c4801007387 */ /* 0x0003e80000100800 */
[----:B------:R2:W-:Y:S04]  /*6b840*/  LDGSTS.E [R2+0x27500], desc[UR34][R108.64], P0 ;  /* 0x275000006c027fae */ /* 0x0005e800081a1022 */
[----:B------:R-:W-:Y:S04]  /*6b850*/  STL [R1+0x3560], R79 ;  /* 0x0035604f01007387 */ /* 0x000fe80000100800 */
[----:B------:R1:W-:Y:S04]  /*6b860*/  STL [R1+0x3564], R70 ;  /* 0x0035644601007387 */ /* 0x0003e80000100800 */
[----:B------:R1:W-:Y:S01]  /*6b870*/  STL [R1+0x355c], R71 ;  /* 0x00355c4701007387 */ /* 0x0003e20000100800 */
[----:B--2---:R-:W-:-:S02]  /*6b880*/  IMAD.MOV.U32 R108, RZ, RZ, R72 ;  /* 0x000000ffff6c7224 */ /* 0x004fc400078e0048 */
[----:B------:R-:W-:Y:S01]  /*6b890*/  IMAD.MOV.U32 R109, RZ, RZ, R79 ;  /* 0x000000ffff6d7224 */ /* 0x000fe200078e004f */
[----:B-1----:R-:W2:Y:S04]  /*6b8a0*/  LDL.LU R72, [R1+0x3540] ;  /* 0x0035400001487983 */ /* 0x002ea80000300800 */
[----:B------:R1:W-:Y:S02]  /*6b8b0*/  LDGSTS.E [R2+0x27600], desc[UR34][R108.64], P0 ;  /* 0x276000006c027fae */ /* 0x0003e400081a1022 */
[----:B-1----:R-:W-:Y:S02]  /*6b8c0*/  IMAD.MOV.U32 R108, RZ, RZ, R70 ;  /* 0x000000ffff6c7224 */ /* 0x002fe400078e0046 */
[----:B------:R-:W2:Y:S01]  /*6b8d0*/  LDL.LU R70, [R1+0x354c] ;  /* 0x00354c0001467983 */ /* 0x000ea20000300800 */
[----:B------:R-:W-:-:S02]  /*6b8e0*/  IMAD.SHL.U32 R117, R117, 0x4, RZ ;  /* 0x0000000475757824 */ /* 0x000fc400078e00ff */
[----:B------:R-:W-:Y:S01]  /*6b8f0*/  IMAD.MOV.U32 R109, RZ, RZ, R71 ;  /* 0x000000ffff6d7224 */ /* 0x000fe200078e0047 */
[----:B------:R-:W-:Y:S01]  /*6b900*/  UISETP.GT.AND UP1, UPT, UR17, 0x2, UPT ;  /* 0x000000021100788c */ /* 0x000fe2000bf24270 */
[----:B------:R-:W2:Y:S04]  /*6b910*/  LDL.LU R98, [R1+0x373c] ;  /* 0x00373c0001627983 */ /* 0x000ea80000300800 */
[----:B------:R1:W-:Y:S01]  /*6b920*/  LDGSTS.E [R2+0x27700], desc[UR34][R108.64], P0 ;  /* 0x277000006c027fae */ /* 0x0003e200081a1022 */
[----:B------:R-:W-:Y:S02]  /*6b930*/  LOP3.LUT R71, R117, 0x40, RZ, 0x3c, !PT ;  /* 0x0000004075477812 */ /* 0x000fe400078e3cff */
[----:B----4-:R-:W-:Y:S01]  /*6b940*/  IADD3 R73, P1, PT, R73, UR14, RZ ;  /* 0x0000000e49497c10 */ /* 0x010fe2000ff3e0ff */
[----:B------:R-:W-:-:S02]  /*6b950*/  USEL UR13, URZ, 0x4, !UP1 ;  /* 0x00000004ff0d7887 */ /* 0x000fc4000c800000 */
[----:B-1----:R-:W-:Y:S02]  /*6b960*/  VIADD R2, R71, UR18 ;  /* 0x0000001247027c36 */ /* 0x002fe40008000000 */
[----:B------:R1:W-:Y:S01]  /*6b970*/  STL [R1+0x3740], R73 ;  /* 0x0037404901007387 */ /* 0x0003e20000100800 */
[----:B------:R-:W-:Y:S01]  /*6b980*/  USEL UR13, UR13, URZ, !UP0 ;  /* 0x000000ff0d0d7287 */ /* 0x000fe2000c000000 */
[----:B------:R-:W-:-:S05]  /*6b990*/  IMAD.MOV.U32 R108, RZ, RZ, R73 ;  /* 0x000000ffff6c7224 */ /* 0x000fca00078e0049 */
[----:B------:R-:W-:Y:S02]  /*6b9a0*/  ISETP.NE.U32.AND P0, PT, RZ, UR13, PT ;  /* 0x0000000dff007c0c */ /* 0x000fe4000bf05070 */
[----:B---3--:R-:W-:-:S05]  /*6b9b0*/  IADD3.X R78, PT, PT, R78, UR9, RZ, P1, !PT ;  /* 0x000000094e4e7c10 */ /* 0x008fca0008ffe4ff */
[----:B------:R3:W-:Y:S04]  /*6b9c0*/  STL [R1+0x3738], R78 ;  /* 0x0037384e01007387 */ /* 0x0007e80000100800 */
[----:B------:R-:W4:Y:S04]  /*6b9d0*/  LDL.LU R71, [R1+0x3544] ;  /* 0x0035440001477983 */ /* 0x000f280000300800 */
[----:B------:R-:W4:Y:S04]  /*6b9e0*/  LDL.LU R99, [R1+0x3730] ;  /* 0x0037300001637983 */ /* 0x000f280000300800 */
[----:B-1----:R-:W4:Y:S01]  /*6b9f0*/  LDL.LU R73, [R1+0x3538] ;  /* 0x0035380001497983 */ /* 0x002f220000300800 */
        /* <DEDUP_REMOVED lines=11> */
[----:B------:R-:W4:Y:S04]  /*6bab0*/  LDL.LU R96, [R1+0x353c] ;  /* 0x00353c0001607983 */ /* 0x000f280000300800 */
[----:B------:R-:W-:Y:S04]  /*6bac0*/  STL [R1+0x3548], R75 ;  /* 0x0035484b01007387 */ /* 0x000fe80000100800 */
[----:B------:R1:W-:Y:S04]  /*6bad0*/  LDGSTS.E [R2+0x20900], desc[UR34][R108.64], P0 ;  /* 0x209000006c027fae */ /* 0x0003e800081a1022 */
[----:B------:R-:W4:Y:S04]  /*6bae0*/  LDL.LU R97, [R1+0x3530] ;  /* 0x0035300001617983 */ /* 0x000f280000300800 */
[----:B---3--:R-:W3:Y:S01]  /*6baf0*/  LDL.LU R78, [R1+0x3528] ;  /* 0x00352800014e7983 */ /* 0x008ee20000300800 */
[----:B-1----:R-:W-:-:S03]  /*6bb00*/  IMAD.MOV.U32 R108, RZ, RZ, R74 ;  /* 0x000000ffff6c7224 */ /* 0x002fc600078e004a */
[----:B------:R-:W3:Y:S01]  /*6bb10*/  LDL.LU R74, [R1+0x3534] ;  /* 0x00353400014a7983 */ /* 0x000ee20000300800 */
[----:B------:R-:W-:-:S03]  /*6bb20*/  IMAD.MOV.U32 R109, RZ, RZ, R75 ;  /* 0x000000ffff6d7224 */ /* 0x000fc600078e004b */
[----:B------:R-:W3:Y:S04]  /*6bb30*/  LDL.LU R79, [R1+0x3728] ;  /* 0x00372800014f7983 */ /* 0x000ee80000300800 */
[----:B------:R-:W3:Y:S04]  /*6bb40*/  LDL.LU R77, [R1+0x3734] ;  /* 0x00373400014d7983 */ /* 0x000ee80000300800 */
[----:B------:R1:W-:Y:S01]  /*6bb50*/  LDGSTS.E [R2+0x20a00], desc[UR34][R108.64], P0 ;  /* 0x20a000006c027fae */ /* 0x0003e200081a1022 */
[----:B--2---:R-:W-:-:S04]  /*6bb60*/  IADD3 R70, P1, PT, R70, UR14, RZ ;  /* 0x0000000e46467c10 */ /* 0x004fc8000ff3e0ff */
[----:B------:R-:W-:Y:S01]  /*6bb70*/  IADD3.X R72, PT, PT, R72, UR9, RZ, P1, !PT ;  /* 0x0000000948487c10 */ /* 0x000fe20008ffe4ff */
[----:B------:R2:W-:Y:S01]  /*6bb80*/  STL [R1+0x354c], R70 ;  /* 0x00354c4601007387 */ /* 0x0005e20000100800 */
[----:B-1----:R-:W-:-:S03]  /*6bb90*/  IMAD.MOV.U32 R108, RZ, RZ, R70 ;  /* 0x000000ffff6c7224 */ /* 0x002fc600078e0046 */
[----:B------:R1:W-:Y:S04]  /*6bba0*/  STL [R1+0x3540], R72 ;  /* 0x0035404801007387 */ /* 0x0003e80000100800 */
[----:B------:R-:W3:Y:S04]  /*6bbb0*/  LDL.LU R76, [R1+0x3520] ;  /* 0x00352000014c7983 */ /* 0x000ee80000300800 */
        /* <DEDUP_REMOVED lines=15> */
[----:B----4-:R-:W-:Y:S02]  /*6bcb0*/  IADD3.X R99, PT, PT, R99, UR9, RZ, P1, !PT ;  /* 0x0000000963637c10 */ /* 0x010fe40008ffe4ff */
        /* <DEDUP_REMOVED lines=9> */
[----:B----4-:R-:W4:Y:S04]  /*6bd50*/  LDL.LU R73, [R1+0x3510] ;  /* 0x0035100001497983 */ /* 0x010f280000300800 */
[----:B------:R-:W4:Y:S04]  /*6bd60*/  LDL.LU R71, [R1+0x351c] ;  /* 0x00351c0001477983 */ /* 0x000f280000300800 */
[----:B------:R1:W-:Y:S01]  /*6bd70*/  LDGSTS.E [R2+0x21900], desc[UR34][R108.64], P0 ;  /* 0x219000006c027fae */ /* 0x0003e200081a1022 */
[----:B------:R-:W-:-:S04]  /*6bd80*/  IADD3 R96, P1, PT, R96, UR14, RZ ;  /* 0x0000000e60607c10 */ /* 0x000fc8000ff3e0ff */
[----:B------:R-:W-:Y:S01]  /*6bd90*/  IADD3.X R97, PT, PT, R97, UR9, RZ, P1, !PT ;  /* 0x0000000961617c10 */ /* 0x000fe20008ffe4ff */
[----:B-1----:R-:W-:-:S04]  /*6bda0*/  IMAD.MOV.U32 R108, RZ, RZ, R96 ;  /* 0x000000ffff6c7224 */ /* 0x002fc800078e0060 */
[----:B------:R-:W-:Y:S01]  /*6bdb0*/  IMAD.MOV.U32 R109, RZ, RZ, R97 ;  /* 0x000000ffff6d7224 */ /* 0x000fe200078e0061 */
[----:B---3--:R-:W-:-:S04]  /*6bdc0*/  IADD3 R74, P2, PT, R74, UR14, RZ ;  /* 0x0000000e4a4a7c10 */ /* 0x008fc8000ff5e0ff */
        /* <DEDUP_REMOVED lines=13> */
[----:B-1----:R-:W4:Y:S04]  /*6bea0*/  LDL.LU R78, [R1+0x372c] ;  /* 0x00372c00014e7983 */ /* 0x002f280000300800 */
[----:B------:R1:W-:Y:S04]  /*6beb0*/  STL [R1+0x3728], R79 ;  /* 0x0037284f01007387 */ /* 0x0003e80000100800 */
[----:B------:R-:W4:Y:S01]  /*6bec0*/  LDL.LU R74, [R1+0x3514] ;  /* 0x00351400014a7983 */ /* 0x000f220000300800 */
[----:B---3--:R-:W-:-:S02]  /*6bed0*/  IMAD.MOV.U32 R108, RZ, RZ, R77 ;  /* 0x000000ffff6c7224 */ /* 0x008fc400078e004d */
[----:B------:R-:W-:Y:S01]  /*6bee0*/  IMAD.MOV.U32 R109, RZ, RZ, R79 ;  /* 0x000000ffff6d7224 */ /* 0x000fe200078e004f */
[----:B--2---:R-:W-:-:S04]  /*6bef0*/  IADD3 R70, P0, PT, R70, UR14, RZ ;  /* 0x0000000e46467c10 */ /* 0x004fc8000ff1e0ff */
[----:B------:R2:W-:Y:S04]  /*6bf00*/  LDGSTS.E [R2+0x22800], desc[UR34][R108.64], P1 ;  /* 0x228000006c027fae */ /* 0x0005e800089a1022 */
[----:B-1----:R-:W3:Y:S04]  /*6bf10*/  LDL.LU R79, [R1+0x3720] ;  /* 0x00372000014f7983 */ /* 0x002ee80000300800 */
[----:B------:R-:W3:Y:S01]  /*6bf20*/  LDL.LU R77, [R1+0x3508] ;  /* 0x00350800014d7983 */ /* 0x000ee20000300800 */
[----:B------:R-:W-:Y:S02]  /*6bf30*/  IADD3.X R76, PT, PT, R76, UR9, RZ, P0, !PT ;  /* 0x000000094c4c7c10 */ /* 0x000fe400087fe4ff */
        /* <DEDUP_REMOVED lines=9> */
[----:B------:R-:W-:Y:S01]  /*6bfd0*/  STL [R1+0x3518], R75 ;  /* 0x0035184b01007387 */ /* 0x000fe20000100800 */
[----:B-1----:R-:W-:-:S03]  /*6bfe0*/  IMAD.MOV.U32 R108, RZ, RZ, R72 ;  /* 0x000000ffff6c7224 */ /* 0x002fc600078e0048 */
[----:B------:R-:W2:Y:S01]  /*6bff0*/  LDL.LU R72, [R1+0x3500] ;  /* 0x0035000001487983 */ /* 0x000ea20000300800 */
[----:B------:R-:W-:Y:S01]  /*6c000*/  IMAD.MOV.U32 R109, RZ, RZ, R75 ;  /* 0x000000ffff6d7224 */ /* 0x000fe200078e004b */
[----:B------:R-:W-:-:S04]  /*6c010*/  UISETP.GT.AND UP1, UPT, UR17, 0xe, UPT ;  /* 0x0000000e1100788c */ /* 0x000fc8000bf24270 */
[----:B------:R1:W-:Y:S01]  /*6c020*/  LDGSTS.E [R2+0x22a00], desc[UR34][R108.64], P1 ;  /* 0x22a000006c027fae */ /* 0x0003e200089a1022 */
[----:B------:R-:W-:-:S04]  /*6c030*/  USEL UR13, URZ, 0x4, !UP1 ;  /* 0x00000004ff0d7887 */ /* 0x000fc8000c800000 */
[----:B------:R-:W-:Y:S01]  /*6c040*/  USEL UR13, UR13, URZ, !UP0 ;  /* 0x000000ff0d0d7287 */ /* 0x000fe2000c000000 */
[----:B----4-:R-:W-:-:S04]  /*6c050*/  IADD3 R71, P0, PT, R71, UR14, RZ ;  /* 0x0000000e47477c10 */ /* 0x010fc8000ff1e0ff */
[----:B------:R-:W-:Y:S01]  /*6c060*/  IADD3.X R73, PT, PT, R73, UR9, RZ, P0, !PT ;  /* 0x0000000949497c10 */ /* 0x000fe200087fe4ff */
[----:B------:R4:W-:Y:S04]  /*6c070*/  STL [R1+0x351c], R71 ;  /* 0x00351c4701007387 */ /* 0x0009e80000100800 */
[----:B------:R1:W-:Y:S04]  /*6c080*/  STL [R1+0x3510], R73 ;  /* 0x0035104901007387 */ /* 0x0003e80000100800 */
[----:B------:R-:W2:Y:S04]  /*6c090*/  LDL.LU R99, [R1+0x34f8] ;  /* 0x0034f80001637983 */ /* 0x000ea80000300800 */
[----:B------:R-:W2:Y:S04]  /*6c0a0*/  LDL.LU R98, [R1+0x3504] ;  /* 0x0035040001627983 */ /* 0x000ea80000300800 */
[----:B------:R-:W2:Y:S04]  /*6c0b0*/  LDL.LU R97, [R1+0x3718] ;  /* 0x0037180001617983 */ /* 0x000ea80000300800 */
[----:B------:R-:W2:Y:S01]  /*6c0c0*/  LDL.LU R96, [R1+0x3724] ;  /* 0x0037240001607983 */ /* 0x000ea20000300800 */
[----:B-1----:R-:W-:-:S03]  /*6c0d0*/  IMAD.MOV.U32 R108, RZ, RZ, R71 ;  /* 0x000000ffff6c7224 */ /* 0x002fc600078e0047 */
[----:B------:R-:W2:Y:S04]  /*6c0e0*/  LDL.LU R76, [R1+0x34f0] ;  /* 0x0034f000014c7983 */ /* 0x000ea80000300800 */
[----:B----4-:R-:W4:Y:S01]  /*6c0f0*/  LDL.LU R71, [R1+0x34fc] ;  /* 0x0034fc0001477983 */ /* 0x010f220000300800 */
[----:B------:R-:W-:-:S03]  /*6c100*/  IMAD.MOV.U32 R109, RZ, RZ, R73 ;  /* 0x000000ffff6d7224 */ /* 0x000fc600078e0049 */
[----:B------:R-:W4:Y:S04]  /*6c110*/  LDL.LU R75, [R1+0x34e8] ;  /* 0x0034e800014b7983 */ /* 0x000f280000300800 */
[----:B------:R-:W4:Y:S01]  /*6c120*/  LDL.LU R73, [R1+0x34f4] ;  /* 0x0034f40001497983 */ /* 0x000f220000300800 */
[----:B------:R-:W-:-:S03]  /*6c130*/  ISETP.NE.U32.AND P0, PT, RZ, UR13, PT ;  /* 0x0000000dff007c0c */ /* 0x000fc6000bf05070 */
[----:B------:R1:W-:Y:S01]  /*6c140*/  LDGSTS.E [R2+0x22b00], desc[UR34][R108.64], P1 ;  /* 0x22b000006c027fae */ /* 0x0003e200089a1022 */
[----:B------:R-:W-:Y:S02]  /*6c150*/  IADD3 R78, P1, PT, R78, UR14, RZ ;  /* 0x0000000e4e4e7c10 */ /* 0x000fe4000ff3e0ff */
[----:B------:R-:W-:-:S03]  /*6c160*/  IADD3 R74, P2, PT, R74, UR14, RZ ;  /* 0x0000000e4a4a7c10 */ /* 0x000fc6000ff5e0ff */
[----:B-1----:R-:W-:Y:S01]  /*6c170*/  IMAD.MOV.U32 R108, RZ, RZ, R78 ;  /* 0x000000ffff6c7224 */ /* 0x002fe200078e004e */
[----:B---3--:R-:W-:Y:S02]  /*6c180*/  IADD3.X R79, PT, PT, R79, UR9, RZ, P1, !PT ;  /* 0x000000094f4f7c10 */ /* 0x008fe40008ffe4ff */
[----:B------:R-:W-:Y:S01]  /*6c190*/  IADD3.X R77, PT, PT, R77, UR9, RZ, P2, !PT ;  /* 0x000000094d4d7c10 */ /* 0x000fe200097fe4ff */
[----:B------:R-:W-:Y:S02]  /*6c1a0*/  STL [R1+0x372c], R78 ;  /* 0x00372c4e01007387 */ /* 0x000fe40000100800 */
[----:B------:R-:W-:Y:S02]  /*6c1b0*/  IMAD.MOV.U32 R109, RZ, RZ, R79 ;  /* 0x000000ffff6d7224 */ /* 0x000fe400078e004f */
[----:B------:R-:W-:Y:S04]  /*6c1c0*/  STL [R1+0x3720], R79 ;  /* 0x0037204f01007387 */ /* 0x000fe80000100800 */
[----:B------:R1:W-:Y:S04]  /*6c1d0*/  STL [R1+0x3514], R74 ;  /* 0x0035144a01007387 */ /* 0x0003e80000100800 */
[----:B------:R-:W-:Y:S04]  /*6c1e0*/  STL [R1+0x3508], R77 ;  /* 0x0035084d01007387 */ /* 0x000fe80000100800 */
[----:B------:R3:W-:Y:S01]  /*6c1f0*/  LDGSTS.E [R2+0x23800], desc[UR34][R108.64], P0 ;  /* 0x238000006c027fae */ /* 0x0007e200081a1022 */
[----:B--2---:R-:W-:Y:S01]  /*6c200*/  IADD3 R70, P1, PT, R70, UR14, RZ ;  /* 0x0000000e46467c10 */ /* 0x004fe2000ff3e0ff */
[----:B---3--:R-:W-:-:S02]  /*6c210*/  IMAD.MOV.U32 R108, RZ, RZ, R74 ;  /* 0x000000ffff6c7224 */ /* 0x008fc400078e004a */
[----:B-1----:R-:W2:Y:S04]  /*6c220*/  LDL.LU R74, [R1+0x34ec] ;  /* 0x0034ec00014a7983 */ /* 0x002ea80000300800 */
[----:B------:R-:W-:Y:S01]  /*6c230*/  STL [R1+0x350c], R70 ;  /* 0x00350c4601007387 */ /* 0x000fe20000100800 */
[----:B------:R-:W-:-:S05]  /*6c240*/  IADD3.X R72, PT, PT, R72, UR9, RZ, P1, !PT ;  /* 0x0000000948487c10 */ /* 0x000fca0008ffe4ff */
[----:B------:R1:W-:Y:S04]  /*6c250*/  STL [R1+0x3500], R72 ;  /* 0x0035004801007387 */ /* 0x0003e80000100800 */
[----:B------:R-:W3:Y:S01]  /*6c260*/  LDL.LU R78, [R1+0x34e0] ;  /* 0x0034e000014e7983 */ /* 0x000ee20000300800 */
[----:B------:R-:W-:Y:S01]  /*6c270*/  UISETP.GT.AND UP1, UPT, UR17, 0x12, UPT ;  /* 0x000000121100788c */ /* 0x000fe2000bf24270 */
[----:B------:R-:W-:Y:S02]  /*6c280*/  IMAD.MOV.U32 R109, RZ, RZ, R77 ;  /* 0x000000ffff6d7224 */ /* 0x000fe400078e004d */
[----:B------:R-:W3:Y:S01]  /*6c290*/  LDL.LU R79, [R1+0x3710] ;  /* 0x00371000014f7983 */ /* 0x000ee20000300800 */
[----:B------:R-:W-:-:S03]  /*6c2a0*/  USEL UR13, URZ, 0x4, !UP1 ;  /* 0x00000004ff0d7887 */ /* 0x000fc6000c800000 */
[----:B------:R1:W-:Y:S01]  /*6c2b0*/  LDGSTS.E [R2+0x23900], desc[UR34][R108.64], P0 ;  /* 0x239000006c027fae */ /* 0x0003e200081a1022 */
[----:B------:R-:W-:Y:S01]  /*6c2c0*/  USEL UR13, UR13, URZ, !UP0 ;  /* 0x000000ff0d0d7287 */ /* 0x000fe2000c000000 */
[----:B-1----:R-:W-:Y:S02]  /*6c2d0*/  IMAD.MOV.U32 R108, RZ, RZ, R70 ;  /* 0x000000ffff6c7224 */ /* 0x002fe400078e0046 */
[----:B------:R-:W-:-:S03]  /*6c2e0*/  IMAD.MOV.U32 R109, RZ, RZ, R72 ;  /* 0x000000ffff6d7224 */ /* 0x000fc600078e0048 */
[----:B------:R-:W-:Y:S01]  /*6c2f0*/  ISETP.NE.U32.AND P1, PT, RZ, UR13, PT ;  /* 0x0000000dff007c0c */ /* 0x000fe2000bf25070 */
[----:B------:R-:W3:Y:S04]  /*6c300*/  LDL.LU R72, [R1+0x371c] ;  /* 0x00371c0001487983 */ /* 0x000ee80000300800 */
[----:B------:R1:W-:Y:S04]  /*6c310*/  LDGSTS.E [R2+0x23a00], desc[UR34][R108.64], P0 ;  /* 0x23a000006c027fae */ /* 0x0003e800081a1022 */
[----:B------:R-:W3:Y:S04]  /*6c320*/  LDL.LU R77, [R1+0x34d8] ;  /* 0x0034d800014d7983 */ /* 0x000ee80000300800 */
[----:B------:R-:W3:Y:S01]  /*6c330*/  LDL.LU R70, [R1+0x34e4] ;  /* 0x0034e40001467983 */ /* 0x000ee20000300800 */
[----:B------:R-:W-:-:S04]  /*6c340*/  IADD3 R98, P2, PT, R98, UR14, RZ ;  /* 0x0000000e62627c10 */ /* 0x000fc8000ff5e0ff */
[----:B------:R-:W-:Y:S02]  /*6c350*/  IADD3.X R99, PT, PT, R99, UR9, RZ, P2, !PT ;  /* 0x0000000963637c10 */ /* 0x000fe400097fe4ff */
[----:B------:R-:W-:Y:S01]  /*6c360*/  IADD3 R96, P3, PT, R96, UR14, RZ ;  /* 0x0000000e60607c10 */ /* 0x000fe2000ff7e0ff */
[----:B-1----:R-:W-:Y:S02]  /*6c370*/  IMAD.MOV.U32 R108, RZ, RZ, R98 ;  /* 0x000000ffff6c7224 */ /* 0x002fe400078e0062 */
[----:B------:R-:W-:Y:S01]  /*6c380*/  IMAD.MOV.U32 R109, RZ, RZ, R99 ;  /* 0x000000ffff6d7224 */ /* 0x000fe200078e0063 */
[----:B------:R-:W-:-:S04]  /*6c390*/  IADD3.X R97, PT, PT, R97, UR9, RZ, P3, !PT ;  /* 0x0000000961617c10 */ /* 0x000fc80009ffe4ff */
[----:B------:R1:W-:Y:S01]  /*6c3a0*/  LDGSTS.E [R2+0x23b00], desc[UR34][R108.64], P0 ;  /* 0x23b000006c027fae */ /* 0x0003e200081a1022 */
[----:B----4-:R-:W-:-:S03]  /*6c3b0*/  IADD3 R71, P0, PT, R71, UR14, RZ ;  /* 0x0000000e47477c10 */ /* 0x010fc6000ff1e0ff */
[----:B------:R-:W-:Y:S04]  /*6c3c0*/  STL [R1+0x3504], R98 ;  /* 0x0035046201007387 */ /* 0x000fe80000100800 */
[----:B------:R-:W-:Y:S01]  /*6c3d0*/  STL [R1+0x34f8], R99 ;  /* 0x0034f86301007387 */ /* 0x000fe20000100800 */
[----:B------:R-:W-:Y:S02]  /*6c3e0*/  IADD3.X R76, PT, PT, R76, UR9, RZ, P0, !PT ;  /* 0x000000094c4c7c10 */ /* 0x000fe400087fe4ff */
[----:B------:R-:W-:Y:S01]  /*6c3f0*/  IADD3 R73, P2, PT, R73, UR14, RZ ;  /* 0x0000000e49497c10 */ /* 0x000fe2000ff5e0ff */
[----:B------:R-:W-:Y:S01]  /*6c400*/  STL [R1+0x3724], R96 ;  /* 0x0037246001007387 */ /* 0x000fe20000100800 */
[----:B-1----:R-:W-:Y:S02]  /*6c410*/  IMAD.MOV.U32 R108, RZ, RZ, R96 ;  /* 0x000000ffff6c7224 */ /* 0x002fe400078e0060 */
[----:B------:R-:W-:Y:S01]  /*6c420*/  IMAD.MOV.U32 R109, RZ, RZ, R97 ;  /* 0x000000ffff6d7224 */ /* 0x000fe200078e0061 */
[----:B------:R-:W-:Y:S04]  /*6c430*/  STL [R1+0x3718], R97 ;  /* 0x0037186101007387 */ /* 0x000fe80000100800 */
[----:B------:R1:W-:Y:S01]  /*6c440*/  STL [R1+0x34fc], R71 ;  /* 0x0034fc4701007387 */ /* 0x0003e20000100800 */
[----:B------:R-:W-:-:S03]  /*6c450*/  IADD3.X R75, PT, PT, R75, UR9, RZ, P2, !PT ;  /* 0x000000094b4b7c10 */ /* 0x000fc600097fe4ff */
[----:B------:R4:W-:Y:S04]  /*6c460*/  LDGSTS.E [R2+0x24800], desc[UR34][R108.64], P1 ;  /* 0x248000006c027fae */ /* 0x0009e800089a1022 */
[----:B------:R-:W-:Y:S04]  /*6c470*/  STL [R1+0x34f0], R76 ;  /* 0x0034f04c01007387 */ /* 0x000fe80000100800 */
[----:B------:R-:W-:Y:S01]  /*6c480*/  STL [R1+0x34f4], R73 ;  /* 0x0034f44901007387 */ /* 0x000fe20000100800 */
[----:B----4-:R-:W-:Y:S02]  /*6c490*/  IMAD.MOV.U32 R108, RZ, RZ, R71 ;  /* 0x000000ffff6c7224 */ /* 0x010fe400078e0047 */
[----:B------:R-:W-:Y:S01]  /*6c4a0*/  IMAD.MOV.U32 R109, RZ, RZ, R76 ;  /* 0x000000ffff6d7224 */ /* 0x000fe200078e004c */
[----:B-1----:R-:W4:Y:S04]  /*6c4b0*/  LDL.LU R71, [R1+0x34dc] ;  /* 0x0034dc0001477983 */ /* 0x002f280000300800 */
[----:B------:R1:W-:Y:S04]  /*6c4c0*/  STL [R1+0x34e8], R75 ;  /* 0x0034e84b01007387 */ /* 0x0003e80000100800 */
[----:B------:R1:W-:Y:S02]  /*6c4d0*/  LDGSTS.E [R2+0x24900], desc[UR34][R108.64], P1 ;  /* 0x249000006c027fae */ /* 0x0003e400089a1022 */
[----:B-1----:R-:W-:-:S02]  /*6c4e0*/  IMAD.MOV.U32 R109, RZ, RZ, R75 ;  /* 0x000000ffff6d7224 */ /* 0x002fc400078e004b */
[----:B------:R-:W4:Y:S01]  /*6c4f0*/  LDL.LU R75, [R1+0x34d0] ;  /* 0x0034d000014b7983 */ /* 0x000f220000300800 */
[----:B------:R-:W-:-:S03]  /*6c500*/  IMAD.MOV.U32 R108, RZ, RZ, R73 ;  /* 0x000000ffff6c7224 */ /* 0x000fc600078e0049 */
[----:B------:R-:W4:Y:S04]  /*6c510*/  LDL.LU R76, [R1+0x34d4] ;  /* 0x0034d400014c7983 */ /* 0x000f280000300800 */
[----:B------:R-:W4:Y:S04]  /*6c520*/  LDL.LU R73, [R1+0x3714] ;  /* 0x0037140001497983 */ /* 0x000f280000300800 */
[----:B------:R1:W-:Y:S01]  /*6c530*/  LDGSTS.E [R2+0x24a00], desc[UR34][R108.64], P1 ;  /* 0x24a000006c027fae */ /* 0x0003e200089a1022 */
[----:B--2---:R-:W-:-:S05]  /*6c540*/  IADD3 R74, P0, PT, R74, UR14, RZ ;  /* 0x0000000e4a4a7c10 */ /* 0x004fca000ff1e0ff */
[----:B------:R-:W-:Y:S01]  /*6c550*/  STL [R1+0x34ec], R74 ;  /* 0x0034ec4a01007387 */ /* 0x000fe20000100800 */
[----:B---3--:R-:W-:-:S05]  /*6c560*/  IADD3.X R78, PT, PT, R78, UR9, RZ, P0, !PT ;  /* 0x000000094e4e7c10 */ /* 0x008fca00087fe4ff */
[----:B------:R2:W-:Y:S01]  /*6c570*/  STL [R1+0x34e0], R78 ;  /* 0x0034e04e01007387 */ /* 0x0005e20000100800 */
[----:B-1----:R-:W-:Y:S02]  /*6c580*/  IMAD.MOV.U32 R109, RZ, RZ, R78 ;  /* 0x000000ffff6d7224 */ /* 0x002fe400078e004e */
[----:B------:R-:W-:Y:S01]  /*6c590*/  IMAD.MOV.U32 R108, RZ, RZ, R74 ;  /* 0x000000ffff6c7224 */ /* 0x000fe200078e004a */
[----:B------:R-:W-:Y:S01]  /*6c5a0*/  UISETP.GT.AND UP1, UPT, UR17, 0x16, UPT ;  /* 0x000000161100788c */ /* 0x000fe2000bf24270 */
[----:B--2---:R-:W2:Y:S04]  /*6c5b0*/  LDL.LU R78, [R1+0x34c8] ;  /* 0x0034c800014e7983 */ /* 0x004ea80000300800 */
[----:B------:R-:W3:Y:S01]  /*6c5c0*/  LDL.LU R74, [R1+0x3708] ;  /* 0x00370800014a7983 */ /* 0x000ee20000300800 */
[----:B------:R-:W-:-:S03]  /*6c5d0*/  USEL UR13, URZ, 0x4, !UP1 ;  /* 0x00000004ff0d7887 */ /* 0x000fc6000c800000 */
[----:B------:R1:W-:Y:S01]  /*6c5e0*/  LDGSTS.E [R2+0x24b00], desc[UR34][R108.64], P1 ;  /* 0x24b000006c027fae */ /* 0x0003e200089a1022 */
[----:B------:R-:W-:Y:S01]  /*6c5f0*/  USEL UR13, UR13, URZ, !UP0 ;  /* 0x000000ff0d0d7287 */ /* 0x000fe2000c000000 */
[----:B------:R-:W-:Y:S02]  /*6c600*/  IADD3 R72, P1, PT, R72, UR14, RZ ;  /* 0x0000000e48487c10 */ /* 0x000fe4000ff3e0ff */
[----:B------:R-:W-:Y:S02]  /*6c610*/  IADD3 R70, P2, PT, R70, UR14, RZ ;  /* 0x0000000e46467c10 */ /* 0x000fe4000ff5e0ff */
[----:B------:R-:W-:Y:S02]  /*6c620*/  IADD3.X R79, PT, PT, R79, UR9, RZ, P1, !PT ;  /* 0x000000094f4f7c10 */ /* 0x000fe40008ffe4ff */
[----:B------:R-:W-:Y:S01]  /*6c630*/  ISETP.NE.U32.AND P0, PT, RZ, UR13, PT ;  /* 0x0000000dff007c0c */ /* 0x000fe2000bf05070 */
[----:B------:R1:W-:Y:S01]  /*6c640*/  STL [R1+0x371c], R72 ;  /* 0x00371c4801007387 */ /* 0x0003e20000100800 */
[----:B------:R-:W-:-:S03]  /*6c650*/  IADD3.X R77, PT, PT, R77, UR9, RZ, P2, !PT ;  /* 0x000000094d4d7c10 */ /* 0x000fc600097fe4ff */
[----:B------:R-:W-:Y:S04]  /*6c660*/  STL [R1+0x3710], R79 ;  /* 0x0037104f01007387 */ /* 0x000fe80000100800 */
[----:B------:R-:W-:Y:S04]  /*6c670*/  STL [R1+0x34e4], R70 ;  /* 0x0034e44601007387 */ /* 0x000fe80000100800 */
[----:B------:R-:W3:Y:S01]  /*6c680*/  LDL.LU R98, [R1+0x34cc] ;  /* 0x0034cc0001627983 */ /* 0x000ee20000300800 */
[----:B-1----:R-:W-:Y:S02]  /*6c690*/  IMAD.MOV.U32 R108, RZ, RZ, R72 ;  /* 0x000000ffff6c7224 */ /* 0x002fe400078e0048 */
[----:B------:R-:W-:Y:S01]  /*6c6a0*/  IMAD.MOV.U32 R109, RZ, RZ, R79 ;  /* 0x000000ffff6d7224 */ /* 0x000fe200078e004f */
[----:B------:R1:W-:Y:S04]  /*6c6b0*/  STL [R1+0x34d8], R77 ;  /* 0x0034d84d01007387 */ /* 0x0003e80000100800 */
[----:B------:R-:W3:Y:S04]  /*6c6c0*/  LDL.LU R72, [R1+0x34c4] ;  /* 0x0034c40001487983 */ /* 0x000ee80000300800 */
        /* <DEDUP_REMOVED lines=9> */
[----:B------:R-:W-:-:S05]  /*6c760*/  IADD3.X R75, PT, PT, R75, UR9, RZ, P1, !PT ;  /* 0x000000094b4b7c10 */ /* 0x000fca0008ffe4ff */
[----:B------:R4:W-:Y:S01]  /*6c770*/  STL [R1+0x34d0], R75 ;  /* 0x0034d04b01007387 */ /* 0x0009e20000100800 */
[----:B-1----:R-:W-:-:S03]  /*6c780*/  IMAD.MOV.U32 R109, RZ, RZ, R75 ;  /* 0x000000ffff6d7224 */ /* 0x002fc600078e004b */
[----:B----4-:R-:W4:Y:S01]  /*6c790*/  LDL.LU R75, [R1+0x34b0] ;  /* 0x0034b000014b7983 */ /* 0x010f220000300800 */
[----:B------:R-:W-:Y:S01]  /*6c7a0*/  IADD3 R76, P2, PT, R76, UR14, RZ ;  /* 0x0000000e4c4c7c10 */ /* 0x000fe2000ff5e0ff */
[----:B------:R-:W-:Y:S01]  /*6c7b0*/  IMAD.MOV.U32 R108, RZ, RZ, R71 ;  /* 0x000000ffff6c7224 */ /* 0x000fe200078e0047 */
[----:B------:R-:W-:Y:S01]  /*6c7c0*/  IADD3 R73, P3, PT, R73, UR14, RZ ;  /* 0x0000000e49497c10 */ /* 0x000fe2000ff7e0ff */
[----:B------:R-:W4:Y:S04]  /*6c7d0*/  LDL.LU R71, [R1+0x370c] ;  /* 0x00370c0001477983 */ /* 0x000f280000300800 */
[----:B------:R-:W4:Y:S04]  /*6c7e0*/  LDL.LU R96, [R1+0x34b4] ;  /* 0x0034b40001607983 */ /* 0x000f280000300800 */
[----:B------:R1:W-:Y:S04]  /*6c7f0*/  STL [R1+0x34d4], R76 ;  /* 0x0034d44c01007387 */ /* 0x0003e80000100800 */
[----:B------:R1:W-:Y:S02]  /*6c800*/  LDGSTS.E [R2+0x25a00], desc[UR34][R108.64], P0 ;  /* 0x25a000006c027fae */ /* 0x0003e400081a1022 */
[----:B-1----:R-:W-:Y:S01]  /*6c810*/  IMAD.MOV.U32 R108, RZ, RZ, R76 ;  /* 0x000000ffff6c7224 */ /* 0x002fe200078e004c */
[----:B--2---:R-:W-:-:S02]  /*6c820*/  IADD3.X R78, PT, PT, R78, UR9, RZ, P2, !PT ;  /* 0x000000094e4e7c10 */ /* 0x004fc400097fe4ff */
[----:B---3--:R-:W-:-:S03]  /*6c830*/  IADD3.X R74, PT, PT, R74, UR9, RZ, P3, !PT ;  /* 0x000000094a4a7c10 */ /* 0x008fc60009ffe4ff */
[----:B------:R1:W-:Y:S04]  /*6c840*/  STL [R1+0x34c8], R78 ;  /* 0x0034c84e01007387 */ /* 0x0003e80000100800 */
[----:B------:R-:W-:Y:S04]  /*6c850*/  STL [R1+0x3714], R73 ;  /* 0x0037144901007387 */ /* 0x000fe80000100800 */
[----:B------:R-:W2:Y:S04]  /*6c860*/  LDL.LU R76, [R1+0x3704] ;  /* 0x00370400014c7983 */ /* 0x000ea80000300800 */
[----:B------:R3:W-:Y:S04]  /*6c870*/  STL [R1+0x3708], R74 ;  /* 0x0037084a01007387 */ /* 0x0007e80000100800 */
[----:B------:R-:W2:Y:S01]  /*6c880*/  LDL.LU R97, [R1+0x34a8] ;  /* 0x0034a80001617983 */ /* 0x000ea20000300800 */
[----:B------:R-:W-:Y:S01]  /*6c890*/  UISETP.GT.AND UP1, UPT, UR17, 0x1a, UPT ;  /* 0x0000001a1100788c */ /* 0x000fe2000bf24270 */
[----:B------:R-:W-:-:S02]  /*6c8a0*/  IMAD.MOV.U32 R109, RZ, RZ, R78 ;  /* 0x000000ffff6d7224 */ /* 0x000fc400078e004e */
[----:B------:R-:W2:Y:S01]  /*6c8b0*/  LDL.LU R79, [R1+0x34a0] ;  /* 0x0034a000014f7983 */ /* 0x000ea20000300800 */
[----:B------:R-:W-:-:S03]  /*6c8c0*/  USEL UR13, URZ, 0x4, !UP1 ;  /* 0x00000004ff0d7887 */ /* 0x000fc6000c800000 */
[----:B-1----:R-:W2:Y:S04]  /*6c8d0*/  LDL.LU R78, [R1+0x34ac] ;  /* 0x0034ac00014e7983 */ /* 0x002ea80000300800 */
[----:B------:R1:W-:Y:S01]  /*6c8e0*/  LDGSTS.E [R2+0x25b00], desc[UR34][R108.64], P0 ;  /* 0x25b000006c027fae */ /* 0x0003e200081a1022 */
[----:B------:R-:W-:Y:S01]  /*6c8f0*/  USEL UR13, UR13, URZ, !UP0 ;  /* 0x000000ff0d0d7287 */ /* 0x000fe2000c000000 */
[----:B------:R-:W-:-:S05]  /*6c900*/  IADD3 R98, P0, PT, R98, UR14, RZ ;  /* 0x0000000e62627c10 */ /* 0x000fca000ff1e0ff */
[----:B------:R-:W-:Y:S01]  /*6c910*/  ISETP.NE.U32.AND P1, PT, RZ, UR13, PT ;  /* 0x0000000dff007c0c */ /* 0x000fe2000bf25070 */
[----:B-1----:R-:W-:Y:S02]  /*6c920*/  IMAD.MOV.U32 R109, RZ, RZ, R74 ;  /* 0x000000ffff6d7224 */ /* 0x002fe400078e004a */
[----:B------:R-:W-:Y:S01]  /*6c930*/  IMAD.MOV.U32 R108, RZ, RZ, R73 ;  /* 0x000000ffff6c7224 */ /* 0x000fe200078e0049 */
[----:B---3--:R-:W3:Y:S04]  /*6c940*/  LDL.LU R74, [R1+0x349c] ;  /* 0x00349c00014a7983 */ /* 0x008ee80000300800 */
[----:B------:R-:W3:Y:S01]  /*6c950*/  LDL.LU R73, [R1+0x34a4] ;  /* 0x0034a40001497983 */ /* 0x000ee20000300800 */
[----:B------:R-:W-:Y:S02]  /*6c960*/  IADD3.X R99, PT, PT, R99, UR9, RZ, P0, !PT ;  /* 0x0000000963637c10 */ /* 0x000fe400087fe4ff */
[----:B------:R-:W-:-:S02]  /*6c970*/  IADD3 R72, P2, PT, R72, UR14, RZ ;  /* 0x0000000e48487c10 */ /* 0x000fc4000ff5e0ff */
[----:B------:R1:W-:Y:S04]  /*6c980*/  LDGSTS.E [R2+0x26800], desc[UR34][R108.64], P1 ;  /* 0x268000006c027fae */ /* 0x0003e800089a1022 */
[----:B------:R-:W-:Y:S01]  /*6c990*/  STL [R1+0x34cc], R98 ;  /* 0x0034cc6201007387 */ /* 0x000fe20000100800 */
[----:B------:R-:W-:Y:S02]  /*6c9a0*/  IADD3.X R77, PT, PT, R77, UR9, RZ, P2, !PT ;  /* 0x000000094d4d7c10 */ /* 0x000fe400097fe4ff */
[----:B------:R-:W-:Y:S01]  /*6c9b0*/  IADD3 R70, P0, PT, R70, UR14, RZ ;  /* 0x0000000e46467c10 */ /* 0x000fe2000ff1e0ff */
[----:B------:R-:W-:Y:S04]  /*6c9c0*/  STL [R1+0x34c0], R99 ;  /* 0x0034c06301007387 */ /* 0x000fe80000100800 */
[----:B------:R1:W-:Y:S02]  /*6c9d0*/  STL [R1+0x34c4], R72 ;  /* 0x0034c44801007387 */ /* 0x0003e40000100800 */
[----:B-1----:R-:W-:-:S02]  /*6c9e0*/  IMAD.MOV.U32 R108, RZ, RZ, R98 ;  /* 0x000000ffff6c7224 */ /* 0x002fc400078e0062 */
[----:B------:R-:W-:Y:S01]  /*6c9f0*/  IMAD.MOV.U32 R109, RZ, RZ, R99 ;  /* 0x000000ffff6d7224 */ /* 0x000fe200078e0063 */
[----:B------:R1:W-:Y:S04]  /*6ca00*/  STL [R1+0x34b8], R77 ;  /* 0x0034b84d01007387 */ /* 0x0003e80000100800 */
[----:B------:R1:W-:Y:S02]  /*6ca10*/  LDGSTS.E [R2+0x26900], desc[UR34][R108.64], P1 ;  /* 0x269000006c027fae */ /* 0x0003e400089a1022 */
[----:B-1----:R-:W-:Y:S02]  /*6ca20*/  IMAD.MOV.U32 R108, RZ, RZ, R72 ;  /* 0x000000ffff6c7224 */ /* 0x002fe400078e0048 */
[----:B------:R-:W3:Y:S01]  /*6ca30*/  LDL.LU R72, [R1+0x3700] ;  /* 0x0037000001487983 */ /* 0x000ee20000300800 */
[----:B------:R-:W-:-:S03]  /*6ca40*/  IMAD.MOV.U32 R109, RZ, RZ, R77 ;  /* 0x000000ffff6d7224 */ /* 0x000fc600078e004d */
[----:B------:R-:W-:Y:S04]  /*6ca50*/  STL [R1+0x34bc], R70 ;  /* 0x0034bc4601007387 */ /* 0x000fe80000100800 */
[----:B------:R1:W-:Y:S02]  /*6ca60*/  LDGSTS.E [R2+0x26a00], desc[UR34][R108.64], P1 ;  /* 0x26a000006c027fae */ /* 0x0003e400089a1022 */
[----:B-1----:R-:W-:Y:S01]  /*6ca70*/  IMAD.MOV.U32 R108, RZ, RZ, R70 ;  /* 0x000000ffff6c7224 */ /* 0x002fe200078e0046 */
[----:B----4-:R-:W-:-:S05]  /*6ca80*/  IADD3.X R75, PT, PT, R75, UR9, RZ, P0, !PT ;  /* 0x000000094b4b7c10 */ /* 0x010fca00087fe4ff */
[----:B------:R1:W-:Y:S04]  /*6ca90*/  STL [R1+0x34b0], R75 ;  /* 0x0034b04b01007387 */ /* 0x0003e80000100800 */
[----:B------:R-:W4:Y:S01]  /*6caa0*/  LDL.LU R77, [R1+0x36f8] ;  /* 0x0036f800014d7983 */ /* 0x000f220000300800 */
[----:B------:R-:W-:-:S05]  /*6cab0*/  IMAD.MOV.U32 R109, RZ, RZ, R75 ;  /* 0x000000ffff6d7224 */ /* 0x000fca00078e004b */
[----:B------:R1:W-:Y:S01]  /*6cac0*/  LDGSTS.E [R2+0x26b00], desc[UR34][R108.64], P1 ;  /* 0x26b000006c027fae */ /* 0x0003e200089a1022 */
[----:B------:R-:W-:Y:S02]  /*6cad0*/  IADD3 R71, P1, PT, R71, UR14, RZ ;  /* 0x0000000e47477c10 */ /* 0x000fe4000ff3e0ff */
[----:B------:R-:W-:Y:S01]  /*6cae0*/  IADD3 R96, P2, PT, R96, UR14, RZ ;  /* 0x0000000e60607c10 */ /* 0x000fe2000ff5e0ff */
[----:B-1----:R-:W4:Y:S04]  /*6caf0*/  LDL.LU R75, [R1+0x3498] ;  /* 0x00349800014b7983 */ /* 0x002f280000300800 */
[----:B------:R-:W4:Y:S04]  /*6cb00*/  LDL.LU R70, [R1+0x3494] ;  /* 0x0034940001467983 */ /* 0x000f280000300800 */
[----:B------:R-:W-:Y:S01]  /*6cb10*/  STL [R1+0x370c], R71 ;  /* 0x00370c4701007387 */ /* 0x000fe20000100800 */
[----:B------:R-:W-:Y:S01]  /*6cb20*/  IMAD.MOV.U32 R108, RZ, RZ, R71 ;  /* 0x000000ffff6c7224 */ /* 0x000fe200078e0047 */
[----:B--2---:R-:W-:-:S02]  /*6cb30*/  IADD3.X R76, PT, PT, R76, UR9, RZ, P1, !PT ;  /* 0x000000094c4c7c10 */ /* 0x004fc40008ffe4ff */
[----:B------:R-:W-:-:S03]  /*6cb40*/  IADD3.X R97, PT, PT, R97, UR9, RZ, P2, !PT ;  /* 0x0000000961617c10 */ /* 0x000fc600097fe4ff */
[----:B------:R1:W-:Y:S01]  /*6cb50*/  STL [R1+0x3704], R76 ;  /* 0x0037044c01007387 */ /* 0x0003e20000100800 */
[----:B------:R-:W-:-:S03]  /*6cb60*/  IMAD.MOV.U32 R109, RZ, RZ, R76 ;  /* 0x000000ffff6d7224 */ /* 0x000fc600078e004c */
[----:B------:R-:W-:Y:S04]  /*6cb70*/  STL [R1+0x34b4], R96 ;  /* 0x0034b46001007387 */ /* 0x000fe80000100800 */
[----:B-1----:R-:W2:Y:S04]  /*6cb80*/  LDL.LU R76, [R1+0x3490] ;  /* 0x00349000014c7983 */ /* 0x002ea80000300800 */
[----:B------:R-:W-:Y:S04]  /*6cb90*/  STL [R1+0x34a8], R97 ;  /* 0x0034a86101007387 */ /* 0x000fe80000100800 */
[----:B------:R-:W2:Y:S01]  /*6cba0*/  LDL.LU R71, [R1+0x3488] ;  /* 0x0034880001477983 */ /* 0x000ea20000300800 */
[----:B------:R-:W-:-:S04]  /*6cbb0*/  UISETP.GT.AND UP1, UPT, UR17, 0x1e, UPT ;  /* 0x0000001e1100788c */ /* 0x000fc8000bf24270 */
[----:B------:R-:W-:-:S04]  /*6cbc0*/  USEL UR13, URZ, 0x4, !UP1 ;  /* 0x00000004ff0d7887 */ /* 0x000fc8000c800000 */
[----:B------:R-:W-:-:S06]  /*6cbd0*/  USEL UR13, UR13, URZ, !UP0 ;  /* 0x000000ff0d0d7287 */ /* 0x000fcc000c000000 */
[----:B------:R-:W-:Y:S02]  /*6cbe0*/  ISETP.NE.U32.AND P0, PT, RZ, UR13, PT ;  /* 0x0000000dff007c0c */ /* 0x000fe4000bf05070 */
[----:B------:R-:W-:Y:S02]  /*6cbf0*/  IADD3 R78, P1, PT, R78, UR14, RZ ;  /* 0x0000000e4e4e7c10 */ /* 0x000fe4000ff3e0ff */
[----:B---3--:R-:W-:Y:S02]  /*6cc00*/  IADD3 R73, P2, PT, R73, UR14, RZ ;  /* 0x0000000e49497c10 */ /* 0x008fe4000ff5e0ff */
[----:B------:R-:W-:-:S07]  /*6cc10*/  IADD3.X R79, PT, PT, R79, UR9, RZ, P1, !PT ;  /* 0x000000094f4f7c10 */ /* 0x000fce0008ffe4ff */
[----:B------:R1:W-:Y:S01]  /*6cc20*/  LDGSTS.E [R2+0x27800], desc[UR34][R108.64], P0 ;  /* 0x278000006c027fae */ /* 0x0003e200081a1022 */
[----:B------:R-:W-:-:S03]  /*6cc30*/  IADD3.X R74, PT, PT, R74, UR9, RZ, P2, !PT ;  /* 0x000000094a4a7c10 */ /* 0x000fc600097fe4ff */
[----:B------:R-:W-:Y:S01]  /*6cc40*/  STL [R1+0x34ac], R78 ;  /* 0x0034ac4e01007387 */ /* 0x000fe20000100800 */
[----:B-1----:R-:W-:Y:S02]  /*6cc50*/  IMAD.MOV.U32 R108, RZ, RZ, R96 ;  /* 0x000000ffff6c7224 */ /* 0x002fe400078e0060 */
[----:B------:R-:W-:-:S05]  /*6cc60*/  IMAD.MOV.U32 R109, RZ, RZ, R97 ;  /* 0x000000ffff6d7224 */ /* 0x000fca00078e0061 */
[----:B------:R1:W-:Y:S04]  /*6cc70*/  LDGSTS.E [R2+0x27900], desc[UR34][R108.64], P0 ;  /* 0x279000006c027fae */ /* 0x0003e800081a1022 */
[----:B------:R-:W-:Y:S04]  /*6cc80*/  STL [R1+0x34a0], R79 ;  /* 0x0034a04f01007387 */ /* 0x000fe80000100800 */
[----:B------:R-:W-:Y:S04]  /*6cc90*/  STL [R1+0x34a4], R73 ;  /* 0x0034a44901007387 */ /* 0x000fe80000100800 */
[----:B------:R3:W-:Y:S01]  /*6cca0*/  STL [R1+0x349c], R74 ;  /* 0x00349c4a01007387 */ /* 0x0007e20000100800 */
[----:B-1----:R-:W-:-:S02]  /*6ccb0*/  IMAD.MOV.U32 R108, RZ, RZ, R78 ;  /* 0x000000ffff6c7224 */ /* 0x002fc400078e004e */
[----:B------:R-:W-:-:S05]  /*6ccc0*/  IMAD.MOV.U32 R109, RZ, RZ, R79 ;  /* 0x000000ffff6d7224 */ /* 0x000fca00078e004f */
[----:B------:R1:W-:Y:S01]  /*6ccd0*/  LDGSTS.E [R2+0x27a00], desc[UR34][R108.64], P0 ;  /* 0x27a000006c027fae */ /* 0x0003e200081a1022 */
[----:B------:R-:W-:Y:S01]  /*6cce0*/  IADD3 R72, P1, PT, R72, UR14, RZ ;  /* 0x0000000e48487c10 */ /* 0x000fe2000ff3e0ff */
[----:B-1----:R-:W-:Y:S02]  /*6ccf0*/  IMAD.MOV.U32 R109, RZ, RZ, R74 ;  /* 0x000000ffff6d7224 */ /* 0x002fe400078e004a */
[----:B------:R-:W-:Y:S01]  /*6cd00*/  IMAD.MOV.U32 R108, RZ, RZ, R73 ;  /* 0x000000ffff6c7224 */ /* 0x000fe200078e0049 */
[----:B---3--:R-:W3:Y:S04]  /*6cd10*/  LDL.LU R74, [R1+0x3480] ;  /* 0x00348000014a7983 */ /* 0x008ee80000300800 */
[----:B------:R-:W3:Y:S01]  /*6cd20*/  LDL.LU R73, [R1+0x348c] ;  /* 0x00348c0001497983 */ /* 0x000ee20000300800 */
[----:B------:R-:W-:Y:S01]  /*6cd30*/  UISETP.GT.AND UP1, UPT, UR17, 0x3, UPT ;  /* 0x000000031100788c */ /* 0x000fe2000bf24270 */
[----:B------:R-:W-:-:S02]  /*6cd40*/  LOP3.LUT R3, R3, 0x60, RZ, 0x3c, !PT ;  /* 0x0000006003037812 */ /* 0x000fc400078e3cff */
[----:B------:R-:W3:Y:S04]  /*6cd50*/  LDL.LU R97, [R1+0x36fc] ;  /* 0x0036fc0001617983 */ /* 0x000ee80000300800 */
[----:B------:R1:W-:Y:S01]  /*6cd60*/  LDGSTS.E [R2+0x27b00], desc[UR34][R108.64], P0 ;  /* 0x27b000006c027fae */ /* 0x0003e200081a1022 */
[----:B------:R-:W-:-:S03]  /*6cd70*/  USEL UR13, URZ, 0x4, !UP1 ;  /* 0x00000004ff0d7887 */ /* 0x000fc6000c800000 */
[----:B------:R4:W-:Y:S01]  /*6cd80*/  STL [R1+0x3700], R72 ;  /* 0x0037004801007387 */ /* 0x0009e20000100800 */
[----:B------:R-:W-:Y:S01]  /*6cd90*/  USEL UR13, UR13, URZ, !UP0 ;  /* 0x000000ff0d0d7287 */ /* 0x000fe2000c000000 */
[----:B-1----:R-:W-:Y:S02]  /*6cda0*/  VIADD R2, R3, UR18 ;  /* 0x0000001203027c36 */ /* 0x002fe40008000000 */
[----:B------:R-:W-:-:S03]  /*6cdb0*/  IMAD.MOV.U32 R108, RZ, RZ, R72 ;  /* 0x000000ffff6c7224 */ /* 0x000fc600078e0048 */
[----:B------:R-:W-:Y:S02]  /*6cdc0*/  ISETP.NE.U32.AND P0, PT, RZ, UR13, PT ;  /* 0x0000000dff007c0c */ /* 0x000fe4000bf05070 */
[----:B----4-:R-:W-:-:S05]  /*6cdd0*/  IADD3.X R77, PT, PT, R77, UR9, RZ, P1, !PT ;  /* 0x000000094d4d7c10 */ /* 0x010fca0008ffe4ff */
[----:B------:R1:W-:Y:S04]  /*6cde0*/  STL [R1+0x36f8], R77 ;  /* 0x0036f84d01007387 */ /* 0x0003e80000100800 */
[----:B------:R-:W4:Y:S04]  /*6cdf0*/  LDL.LU R3, [R1+0x3484] ;  /* 0x0034840001037983 */ /* 0x000f280000300800 */
[----:B------:R-:W4:Y:S04]  /*6ce00*/  LDL.LU R98, [R1+0x36f0] ;  /* 0x0036f00001627983 */ /* 0x000f280000300800 */
[----:B------:R-:W4:Y:S01]  /*6ce10*/  LDL.LU R72, [R1+0x3478] ;  /* 0x0034780001487983 */ /* 0x000f220000300800 */
[----:B------:R-:W-:Y:S01]  /*6ce20*/  IADD3 R75, P1, PT, R75, UR14, RZ ;  /* 0x0000000e4b4b7c10 */ /* 0x000fe2000ff3e0ff */
[----:B------:R-:W-:Y:S01]  /*6ce30*/  IMAD.MOV.U32 R109, RZ, RZ, R77 ;  /* 0x000000ffff6d7224 */ /* 0x000fe200078e004d */
[----:B------:R-:W-:-:S03]  /*6ce40*/  IADD3 R70, P2, PT, R70, UR14, RZ ;  /* 0x0000000e46467c10 */ /* 0x000fc6000ff5e0ff */
[----:B------:R-:W-:Y:S04]  /*6ce50*/  STL [R1+0x3498], R75 ;  /* 0x0034984b01007387 */ /* 0x000fe80000100800 */
[----:B------:R1:W-:Y:S02]  /*6ce60*/  LDGSTS.E [R2+0x20c00], desc[UR34][R108.64], P0 ;  /* 0x20c000006c027fae */ /* 0x0003e400081a1022 */
[----:B-1----:R-:W-:Y:S01]  /*6ce70*/  IMAD.MOV.U32 R108, RZ, RZ, R75 ;  /* 0x000000ffff6c7224 */ /* 0x002fe200078e004b */
[----:B--2---:R-:W-:Y:S02]  /*6ce80*/  IADD3.X R76, PT, PT, R76, UR9, RZ, P1, !PT ;  /* 0x000000094c4c7c10 */ /* 0x004fe40008ffe4ff */
[----:B------:R-:W-:-:S03]  /*6ce90*/  IADD3.X R71, PT, PT, R71, UR9, RZ, P2, !PT ;  /* 0x0000000947477c10 */ /* 0x000fc600097fe4ff */
[----:B------:R-:W-:Y:S01]  /*6cea0*/  STL [R1+0x3490], R76 ;  /* 0x0034904c01007387 */ /* 0x000fe20000100800 */
[----:B------:R-:W-:-:S03]  /*6ceb0*/  IMAD.MOV.U32 R109, RZ, RZ, R76 ;  /* 0x000000ffff6d7224 */ /* 0x000fc600078e004c */
[----:B------:R1:W-:Y:S04]  /*6cec0*/  STL [R1+0x3494], R70 ;  /* 0x0034944601007387 */ /* 0x0003e80000100800 */
[----:B------:R-:W2:Y:S04]  /*6ced0*/  LDL.LU R79, [R1+0x347c] ;  /* 0x00347c00014f7983 */ /* 0x000ea80000300800 */
[----:B------:R1:W-:Y:S04]  /*6cee0*/  STL [R1+0x3488], R71 ;  /* 0x0034884701007387 */ /* 0x0003e80000100800 */
[----:B------:R1:W-:Y:S04]  /*6cef0*/  LDGSTS.E [R2+0x20d00], desc[UR34][R108.64], P0 ;  /* 0x20d000006c027fae */ /* 0x0003e800081a1022 */
[----:B------:R-:W2:Y:S04]  /*6cf00*/  LDL.LU R96, [R1+0x3470] ;  /* 0x0034700001607983 */ /* 0x000ea80000300800 */
[----:B------:R-:W2:Y:S01]  /*6cf10*/  LDL.LU R77, [R1+0x3468] ;  /* 0x00346800014d7983 */ /* 0x000ea20000300800 */
[----:B-1----:R-:W-:-:S03]  /*6cf20*/  IMAD.MOV.U32 R108, RZ, RZ, R70 ;  /* 0x000000ffff6c7224 */ /* 0x002fc600078e0046 */
[----:B------:R-:W2:Y:S01]  /*6cf30*/  LDL.LU R70, [R1+0x3474] ;  /* 0x0034740001467983 */ /* 0x000ea20000300800 */
[----:B------:R-:W-:-:S03]  /*6cf40*/  IMAD.MOV.U32 R109, RZ, RZ, R71 ;  /* 0x000000ffff6d7224 */ /* 0x000fc600078e0047 */
[----:B------:R-:W2:Y:S04]  /*6cf50*/  LDL.LU R78, [R1+0x36e8] ;  /* 0x0036e800014e7983 */ /* 0x000ea80000300800 */
[----:B------:R-:W2:Y:S01]  /*6cf60*/  LDL.LU R71, [R1+0x36f4] ;  /* 0x0036f40001477983 */ /* 0x000ea20000300800 */
[----:B------:R-:W-:-:S03]  /*6cf70*/  UISETP.GT.AND UP1, UPT, UR17, 0x7, UPT ;  /* 0x000000071100788c */ /* 0x000fc6000bf24270 */
[----:B------:R1:W-:Y:S01]  /*6cf80*/  LDGSTS.E [R2+0x20e00], desc[UR34][R108.64], P0 ;  /* 0x20e000006c027fae */ /* 0x0003e200081a1022 */
[----:B------:R-:W-:-:S04]  /*6cf90*/  USEL UR13, URZ, 0x4, !UP1 ;  /* 0x00000004ff0d7887 */ /* 0x000fc8000c800000 */
[----:B------:R-:W-:Y:S01]  /*6cfa0*/  USEL UR13, UR13, URZ, !UP0 ;  /* 0x000000ff0d0d7287 */ /* 0x000fe2000c000000 */
[----:B---3--:R-:W-:-:S04]  /*6cfb0*/  IADD3 R73, P1, PT, R73, UR14, RZ ;  /* 0x0000000e49497c10 */ /* 0x008fc8000ff3e0ff */
[----:B------:R-:W-:Y:S01]  /*6cfc0*/  IADD3.X R74, PT, PT, R74, UR9, RZ, P1, !PT ;  /* 0x000000094a4a7c10 */ /* 0x000fe20008ffe4ff */
[----:B-1----:R-:W-:-:S04]  /*6cfd0*/  IMAD.MOV.U32 R108, RZ, RZ, R73 ;  /* 0x000000ffff6c7224 */ /* 0x002fc800078e0049 */
[----:B------:R-:W-:Y:S01]  /*6cfe0*/  IMAD.MOV.U32 R109, RZ, RZ, R74 ;  /* 0x000000ffff6d7224 */ /* 0x000fe200078e004a */
[----:B------:R-:W-:-:S04]  /*6cff0*/  IADD3 R97, P1, PT, R97, UR14, RZ ;  /* 0x0000000e61617c10 */ /* 0x000fc8000ff3e0ff */
[----:B------:R1:W-:Y:S01]  /*6d000*/  LDGSTS.E [R2+0x20f00], desc[UR34][R108.64], P0 ;  /* 0x20f000006c027fae */ /* 0x0003e200081a1022 */
[----:B------:R-:W-:-:S03]  /*6d010*/  ISETP.NE.U32.AND P0, PT, RZ, UR13, PT ;  /* 0x0000000dff007c0c */ /* 0x000fc6000bf05070 */
[----:B------:R-:W-:Y:S04]  /*6d020*/  STL [R1+0x348c], R73 ;  /* 0x00348c4901007387 */ /* 0x000fe80000100800 */
[----:B------:R3:W-:Y:S04]  /*6d030*/  STL [R1+0x3480], R74 ;  /* 0x0034804a01007387 */ /* 0x0007e80000100800 */
[----:B------:R-:W2:Y:S04]  /*6d040*/  LDL.LU R76, [R1+0x3460] ;  /* 0x00346000014c7983 */ /* 0x000ea80000300800 */
[----:B------:R-:W2:Y:S01]  /*6d050*/  LDL.LU R75, [R1+0x346c] ;  /* 0x00346c00014b7983 */ /* 0x000ea20000300800 */
[----:B-1----:R-:W-:-:S03]  /*6d060*/  IMAD.MOV.U32 R108, RZ, RZ, R97 ;  /* 0x000000ffff6c7224 */ /* 0x002fc600078e0061 */
[----:B---3--:R-:W3:Y:S04]  /*6d070*/  LDL.LU R74, [R1+0x3458] ;  /* 0x00345800014a7983 */ /* 0x008ee80000300800 */
[----:B------:R-:W3:Y:S04]  /*6d080*/  LDL.LU R73, [R1+0x3464] ;  /* 0x0034640001497983 */ /* 0x000ee80000300800 */
[----:B------:R-:W-:Y:S01]  /*6d090*/  STL [R1+0x36fc], R97 ;  /* 0x0036fc6101007387 */ /* 0x000fe20000100800 */
        /* <DEDUP_REMOVED lines=13> */
[----:B--2---:R-:W-:-:S04]  /*6d170*/  IADD3 R79, P1, PT, R79, UR14, RZ ;  /* 0x0000000e4f4f7c10 */ /* 0x004fc8000ff3e0ff */
[----:B------:R-:W-:Y:S01]  /*6d180*/  IADD3.X R96, PT, PT, R96, UR9, RZ, P1, !PT ;  /* 0x0000000960607c10 */ /* 0x000fe20008ffe4ff */
[----:B-1----:R-:W-:-:S04]  /*6d190*/  IMAD.MOV.U32 R108, RZ, RZ, R79 ;  /* 0x000000ffff6c7224 */ /* 0x002fc800078e004f */
[----:B------:R-:W-:Y:S01]  /*6d1a0*/  IMAD.MOV.U32 R109, RZ, RZ, R96 ;  /* 0x000000ffff6d7224 */ /* 0x000fe200078e0060 */
[----:B------:R-:W-:Y:S01]  /*6d1b0*/  IADD3 R70, P2, PT, R70, UR14, RZ ;  /* 0x0000000e46467c10 */ /* 0x000fe2000ff5e0ff */
[----:B------:R-:W-:Y:S04]  /*6d1c0*/  STL [R1+0x347c], R79 ;  /* 0x00347c4f01007387 */ /* 0x000fe80000100800 */
[----:B------:R1:W-:Y:S01]  /*6d1d0*/  LDGSTS.E [R2+0x21e00], desc[UR34][R108.64], P0 ;  /* 0x21e000006c027fae */ /* 0x0003e200081a1022 */
[----:B------:R-:W-:Y:S02]  /*6d1e0*/  IADD3 R71, P3, PT, R71, UR14, RZ ;  /* 0x0000000e47477c10 */ /* 0x000fe4000ff7e0ff */
[----:B------:R-:W-:Y:S01]  /*6d1f0*/  IADD3.X R77, PT, PT, R77, UR9, RZ, P2, !PT ;  /* 0x000000094d4d7c10 */ /* 0x000fe200097fe4ff */
[----:B------:R-:W-:Y:S04]  /*6d200*/  STL [R1+0x3470], R96 ;  /* 0x0034706001007387 */ /* 0x000fe80000100800 */
[----:B------:R-:W-:Y:S01]  /*6d210*/  STL [R1+0x3474], R70 ;  /* 0x0034744601007387 */ /* 0x000fe20000100800 */
[----:B------:R-:W-:-:S03]  /*6d220*/  IADD3.X R78, PT, PT, R78, UR9, RZ, P3, !PT ;  /* 0x000000094e4e7c10 */ /* 0x000fc60009ffe4ff */
[----:B------:R2:W-:Y:S04]  /*6d230*/  STL [R1+0x3468], R77 ;  /* 0x0034684d01007387 */ /* 0x0005e80000100800 */
[----:B------:R-:W-:Y:S01]  /*6d240*/  STL [R1+0x36f4], R71 ;  /* 0x0036f44701007387 */ /* 0x000fe20000100800 */
[----:B-1----:R-:W-:Y:S02]  /*6d250*/  IMAD.MOV.U32 R108, RZ, RZ, R70 ;  /* 0x000000ffff6c7224 */ /* 0x002fe400078e0046 */
[----:B------:R-:W-:Y:S02]  /*6d260*/  IMAD.MOV.U32 R109, RZ, RZ, R77 ;  /* 0x000000ffff6d7224 */ /* 0x000fe400078e004d */
[----:B--2---:R-:W2:Y:S04]  /*6d270*/  LDL.LU R77, [R1+0x36ec] ;  /* 0x0036ec00014d7983 */ /* 0x004ea80000300800 */
[----:B------:R1:W-:Y:S04]  /*6d280*/  STL [R1+0x36e8], R78 ;  /* 0x0036e84e01007387 */ /* 0x0003e80000100800 */
[----:B------:R1:W-:Y:S04]  /*6d290*/  LDGSTS.E [R2+0x21f00], desc[UR34][R108.64], P0 ;  /* 0x21f000006c027fae */ /* 0x0003e800081a1022 */
[----:B------:R-:W2:Y:S01]  /*6d2a0*/  LDL.LU R70, [R1+0x3454] ;  /* 0x0034540001467983 */ /* 0x000ea20000300800 */
[----:B-1----:R-:W-:-:S03]  /*6d2b0*/  IMAD.MOV.U32 R109, RZ, RZ, R78 ;  /* 0x000000ffff6d7224 */ /* 0x002fc600078e004e */
[----:B------:R-:W2:Y:S01]  /*6d2c0*/  LDL.LU R78, [R1+0x36e0] ;  /* 0x0036e000014e7983 */ /* 0x000ea20000300800 */
[----:B------:R-:W-:-:S03]  /*6d2d0*/  IMAD.MOV.U32 R108, RZ, RZ, R71 ;  /* 0x000000ffff6c7224 */ /* 0x000fc600078e0047 */
[----:B------:R-:W2:Y:S01]  /*6d2e0*/  LDL.LU R71, [R1+0x3448] ;  /* 0x0034480001477983 */ /* 0x000ea20000300800 */
[----:B------:R-:W-:-:S04]  /*6d2f0*/  UISETP.GT.AND UP1, UPT, UR17, 0xb, UPT ;  /* 0x0000000b1100788c */ /* 0x000fc8000bf24270 */
[----:B------:R-:W-:-:S04]  /*6d300*/  USEL UR13, URZ, 0x4, !UP1 ;  /* 0x00000004ff0d7887 */ /* 0x000fc8000c800000 */
[----:B------:R-:W-:-:S06]  /*6d310*/  USEL UR13, UR13, URZ, !UP0 ;  /* 0x000000ff0d0d7287 */ /* 0x000fcc000c000000 */
[----:B------:R-:W-:Y:S01]  /*6d320*/  ISETP.NE.U32.AND P1, PT, RZ, UR13, PT ;  /* 0x0000000dff007c0c */ /* 0x000fe2000bf25070 */
[----:B------:R-:W-:-:S12]  /*6d330*/  UISETP.GT.AND UP1, UPT, UR17, 0xf, UPT ;  /* 0x0000000f1100788c */ /* 0x000fd8000bf24270 */
[----:B------:R1:W-:Y:S01]  /*6d340*/  LDGSTS.E [R2+0x22c00], desc[UR34][R108.64], P1 ;  /* 0x22c000006c027fae */ /* 0x0003e200089a1022 */
[----:B------:R-:W-:-:S04]  /*6d350*/  IADD3 R75, P0, PT, R75, UR14, RZ ;  /* 0x0000000e4b4b7c10 */ /* 0x000fc8000ff1e0ff */
[----:B------:R-:W-:Y:S02]  /*6d360*/  IADD3.X R76, PT, PT, R76, UR9, RZ, P0, !PT ;  /* 0x000000094c4c7c10 */ /* 0x000fe400087fe4ff */
[----:B---3--:R-:W-:Y:S01]  /*6d370*/  IADD3 R73, P2, PT, R73, UR14, RZ ;  /* 0x0000000e49497c10 */ /* 0x008fe2000ff5e0ff */
[----:B------:R3:W-:Y:S04]  /*6d380*/  STL [R1+0x346c], R75 ;  /* 0x00346c4b01007387 */ /* 0x0007e80000100800 */
[----:B------:R3:W-:Y:S01]  /*6d390*/  STL [R1+0x3460], R76 ;  /* 0x0034604c01007387 */ /* 0x0007e20000100800 */
[----:B------:R-:W-:Y:S01]  /*6d3a0*/  IADD3.X R74, PT, PT, R74, UR9, RZ, P2, !PT ;  /* 0x000000094a4a7c10 */ /* 0x000fe200097fe4ff */
[----:B-1----:R-:W-:Y:S02]  /*6d3b0*/  IMAD.MOV.U32 R108, RZ, RZ, R75 ;  /* 0x000000ffff6c7224 */ /* 0x002fe400078e004b */
[----:B------:R-:W-:Y:S01]  /*6d3c0*/  STL [R1+0x3464], R73 ;  /* 0x0034644901007387 */ /* 0x000fe20000100800 */
[----:B------:R-:W-:-:S03]  /*6d3d0*/  IMAD.MOV.U32 R109, RZ, RZ, R76 ;  /* 0x000000ffff6d7224 */ /* 0x000fc600078e004c */
[----:B---3--:R-:W3:Y:S04]  /*6d3e0*/  LDL.LU R75, [R1+0x344c] ;  /* 0x00344c00014b7983 */ /* 0x008ee80000300800 */
[----:B------:R1:W-:Y:S04]  /*6d3f0*/  STL [R1+0x3458], R74 ;  /* 0x0034584a01007387 */ /* 0x0003e80000100800 */
[----:B------:R-:W3:Y:S04]  /*6d400*/  LDL.LU R76, [R1+0x3440] ;  /* 0x00344000014c7983 */ /* 0x000ee80000300800 */
[----:B------:R1:W-:Y:S01]  /*6d410*/  LDGSTS.E [R2+0x22d00], desc[UR34][R108.64], P1 ;  /* 0x22d000006c027fae */ /* 0x0003e200089a1022 */
[----:B------:R-:W-:-:S04]  /*6d420*/  USEL UR13, URZ, 0x4, !UP1 ;  /* 0x00000004ff0d7887 */ /* 0x000fc8000c800000 */
[----:B------:R-:W-:Y:S01]  /*6d430*/  USEL UR13, UR13, URZ, !UP0 ;  /* 0x000000ff0d0d7287 */ /* 0x000fe2000c000000 */
[----:B-1----:R-:W-:Y:S02]  /*6d440*/  IMAD.MOV.U32 R108, RZ, RZ, R73 ;  /* 0x000000ffff6c7224 */ /* 0x002fe400078e0049 */
[----:B------:R-:W-:-:S05]  /*6d450*/  IMAD.MOV.U32 R109, RZ, RZ, R74 ;  /* 0x000000ffff6d7224 */ /* 0x000fca00078e004a */
[----:B------:R1:W-:Y:S01]  /*6d460*/  LDGSTS.E [R2+0x22e00], desc[UR34][R108.64], P1 ;  /* 0x22e000006c027fae */ /* 0x0003e200089a1022 */
[----:B----4-:R-:W-:-:S04]  /*6d470*/  IADD3 R3, P0, PT, R3, UR14, RZ ;  /* 0x0000000e03037c10 */ /* 0x010fc8000ff1e0ff */
[----:B------:R-:W-:Y:S01]  /*6d480*/  IADD3.X R72, PT, PT, R72, UR9, RZ, P0, !PT ;  /* 0x0000000948487c10 */ /* 0x000fe200087fe4ff */
[----:B------:R4:W-:Y:S04]  /*6d490*/  STL [R1+0x345c], R3 ;  /* 0x00345c0301007387 */ /* 0x0009e80000100800 */
[----:B------:R4:W-:Y:S04]  /*6d4a0*/  STL [R1+0x3450], R72 ;  /* 0x0034504801007387 */ /* 0x0009e80000100800 */
[----:B------:R-:W3:Y:S04]  /*6d4b0*/  LDL.LU R98, [R1+0x3438] ;  /* 0x0034380001627983 */ /* 0x000ee80000300800 */
[----:B------:R-:W3:Y:S01]  /*6d4c0*/  LDL.LU R97, [R1+0x3444] ;  /* 0x0034440001617983 */ /* 0x000ee20000300800 */
[----:B-1----:R-:W-:-:S02]  /*6d4d0*/  IMAD.MOV.U32 R108, RZ, RZ, R3 ;  /* 0x000000ffff6c7224 */ /* 0x002fc400078e0003 */
[----:B------:R-:W-:Y:S01]  /*6d4e0*/  IMAD.MOV.U32 R109, RZ, RZ, R72 ;  /* 0x000000ffff6d7224 */ /* 0x000fe200078e0048 */
[----:B------:R-:W3:Y:S04]  /*6d4f0*/  LDL.LU R96, [R1+0x36d8] ;  /* 0x0036d80001607983 */ /* 0x000ee80000300800 */
[----:B------:R-:W3:Y:S04]  /*6d500*/  LDL.LU R79, [R1+0x36e4] ;  /* 0x0036e400014f7983 */ /* 0x000ee80000300800 */
[----:B------:R-:W3:Y:S04]  /*6d510*/  LDL.LU R74, [R1+0x3430] ;  /* 0x00343000014a7983 */ /* 0x000ee80000300800 */
[----:B----4-:R-:W4:Y:S04]  /*6d520*/  LDL.LU R3, [R1+0x343c] ;  /* 0x00343c0001037983 */ /* 0x010f280000300800 */
[----:B------:R1:W-:Y:S01]  /*6d530*/  LDGSTS.E [R2+0x22f00], desc[UR34][R108.64], P1 ;  /* 0x22f000006c027fae */ /* 0x0003e200089a1022 */
[----:B------:R-:W-:-:S03]  /*6d540*/  ISETP.NE.U32.AND P0, PT, RZ, UR13, PT ;  /* 0x0000000dff007c0c */ /* 0x000fc6000bf05070 */
[----:B------:R-:W4:Y:S04]  /*6d550*/  LDL.LU R73, [R1+0x3428] ;  /* 0x0034280001497983 */ /* 0x000f280000300800 */
[----:B------:R-:W4:Y:S01]  /*6d560*/  LDL.LU R72, [R1+0x3434] ;  /* 0x0034340001487983 */ /* 0x000f220000300800 */
[----:B--2---:R-:W-:Y:S02]  /*6d570*/  IADD3 R77, P1, PT, R77, UR14, RZ ;  /* 0x0000000e4d4d7c10 */ /* 0x004fe4000ff3e0ff */
[----:B------:R-:W-:-:S03]  /*6d580*/  IADD3 R70, P2, PT, R70, UR14, RZ ;  /* 0x0000000e46467c10 */ /* 0x000fc6000ff5e0ff */
[----:B-1----:R-:W-:Y:S01]  /*6d590*/  IMAD.MOV.U32 R108, RZ, RZ, R77 ;  /* 0x000000ffff6c7224 */ /* 0x002fe200078e004d */
[----:B------:R-:W-:Y:S01]  /*6d5a0*/  STL [R1+0x36ec], R77 ;  /* 0x0036ec4d01007387 */ /* 0x000fe20000100800 */
[----:B------:R-:W-:Y:S02]  /*6d5b0*/  IADD3.X R78, PT, PT, R78, UR9, RZ, P1, !PT ;  /* 0x000000094e4e7c10 */ /* 0x000fe40008ffe4ff */
[----:B------:R-:W-:-:S03]  /*6d5c0*/  IADD3.X R71, PT, PT, R71, UR9, RZ, P2, !PT ;  /* 0x0000000947477c10 */ /* 0x000fc600097fe4ff */
[----:B------:R-:W-:Y:S01]  /*6d5d0*/  IMAD.MOV.U32 R109, RZ, RZ, R78 ;  /* 0x000000ffff6d7224 */ /* 0x000fe200078e004e */
[----:B------:R-:W-:Y:S04]  /*6d5e0*/  STL [R1+0x36e0], R78 ;  /* 0x0036e04e01007387 */ /* 0x000fe80000100800 */
[----:B------:R-:W-:Y:S04]  /*6d5f0*/  STL [R1+0x3454], R70 ;  /* 0x0034544601007387 */ /* 0x000fe80000100800 */
[----:B------:R1:W-:Y:S04]  /*6d600*/  STL [R1+0x3448], R71 ;  /* 0x0034484701007387 */ /* 0x0003e80000100800 */
[----:B------:R2:W-:Y:S02]  /*6d610*/  LDGSTS.E [R2+0x23c00], desc[UR34][R108.64], P0 ;  /* 0x23c000006c027fae */ /* 0x0005e400081a1022 */
[----:B--2---:R-:W-:-:S02]  /*6d620*/  IMAD.MOV.U32 R109, RZ, RZ, R71 ;  /* 0x000000ffff6d7224 */ /* 0x004fc400078e0047 */
[----:B------:R-:W-:Y:S01]  /*6d630*/  IMAD.MOV.U32 R108, RZ, RZ, R70 ;  /* 0x000000ffff6c7224 */ /* 0x000fe200078e0046 */
[----:B-1----:R-:W2:Y:S04]  /*6d640*/  LDL.LU R71, [R1+0x3420] ;  /* 0x0034200001477983 */ /* 0x002ea80000300800 */
[----:B------:R-:W2:Y:S01]  /*6d650*/  LDL.LU R70, [R1+0x342c] ;  /* 0x00342c0001467983 */ /* 0x000ea20000300800 */
[----:B------:R-:W-:-:S03]  /*6d660*/  UISETP.GT.AND UP1, UPT, UR17, 0x13, UPT ;  /* 0x000000131100788c */ /* 0x000fc6000bf24270 */
[----:B------:R1:W-:Y:S01]  /*6d670*/  LDGSTS.E [R2+0x23d00], desc[UR34][R108.64], P0 ;  /* 0x23d000006c027fae */ /* 0x0003e200081a1022 */
[----:B------:R-:W-:-:S04]  /*6d680*/  USEL UR13, URZ, 0x4, !UP1 ;  /* 0x00000004ff0d7887 */ /* 0x000fc8000c800000 */
[----:B------:R-:W-:Y:S01]  /*6d690*/  USEL UR13, UR13, URZ, !UP0 ;  /* 0x000000ff0d0d7287 */ /* 0x000fe2000c000000 */
[----:B---3--:R-:W-:-:S04]  /*6d6a0*/  IADD3 R75, P1, PT, R75, UR14, RZ ;  /* 0x0000000e4b4b7c10 */ /* 0x008fc8000ff3e0ff */
[----:B------:R-:W-:Y:S01]  /*6d6b0*/  IADD3.X R76, PT, PT, R76, UR9, RZ, P1, !PT ;  /* 0x000000094c4c7c10 */ /* 0x000fe20008ffe4ff */
[----:B-1----:R-:W-:Y:S01]  /*6d6c0*/  IMAD.MOV.U32 R108, RZ, RZ, R75 ;  /* 0x000000ffff6c7224 */ /* 0x002fe200078e004b */
[----:B------:R-:W-:Y:S03]  /*6d6d0*/  STL [R1+0x344c], R75 ;  /* 0x00344c4b01007387 */ /* 0x000fe60000100800 */
[----:B------:R-:W-:Y:S01]  /*6d6e0*/  IMAD.MOV.U32 R109, RZ, RZ, R76 ;  /* 0x000000ffff6d7224 */ /* 0x000fe200078e004c */
[----:B------:R1:W-:Y:S04]  /*6d6f0*/  STL [R1+0x3440], R76 ;  /* 0x0034404c01007387 */ /* 0x0003e80000100800 */
[----:B------:R-:W3:Y:S04]  /*6d700*/  LDL.LU R78, [R1+0x36d0] ;  /* 0x0036d000014e7983 */ /* 0x000ee80000300800 */
[----:B------:R-:W3:Y:S04]  /*6d710*/  LDL.LU R77, [R1+0x36dc] ;  /* 0x0036dc00014d7983 */ /* 0x000ee80000300800 */
[----:B------:R1:W-:Y:S01]  /*6d720*/  LDGSTS.E [R2+0x23e00], desc[UR34][R108.64], P0 ;  /* 0x23e000006c027fae */ /* 0x0003e200081a1022 */
[----:B------:R-:W-:-:S03]  /*6d730*/  ISETP.NE.U32.AND P1, PT, RZ, UR13, PT ;  /* 0x0000000dff007c0c */ /* 0x000fc6000bf25070 */
[----:B-1----:R-:W3:Y:S04]  /*6d740*/  LDL.LU R76, [R1+0x3418] ;  /* 0x00341800014c7983 */ /* 0x002ee80000300800 */
[----:B------:R-:W3:Y:S01]  /*6d750*/  LDL.LU R75, [R1+0x3424] ;  /* 0x00342400014b7983 */ /* 0x000ee20000300800 */
[----:B------:R-:W-:-:S04]  /*6d760*/  IADD3 R97, P2, PT, R97, UR14, RZ ;  /* 0x0000000e61617c10 */ /* 0x000fc8000ff5e0ff */
[----:B------:R-:W-:Y:S01]  /*6d770*/  IADD3.X R98, PT, PT, R98, UR9, RZ, P2, !PT ;  /* 0x0000000962627c10 */ /* 0x000fe200097fe4ff */
[----:B------:R-:W-:Y:S01]  /*6d780*/  IMAD.MOV.U32 R108, RZ, RZ, R97 ;  /* 0x000000ffff6c7224 */ /* 0x000fe200078e0061 */
[----:B------:R-:W-:-:S03]  /*6d790*/  IADD3 R79, P3, PT, R79, UR14, RZ ;  /* 0x0000000e4f4f7c10 */ /* 0x000fc6000ff7e0ff */
[----:B------:R-:W-:Y:S01]  /*6d7a0*/  IMAD.MOV.U32 R109, RZ, RZ, R98 ;  /* 0x000000ffff6d7224 */ /* 0x000fe200078e0062 */
[----:B------:R-:W-:-:S04]  /*6d7b0*/  IADD3.X R96, PT, PT, R96, UR9, RZ, P3, !PT ;  /* 0x0000000960607c10 */ /* 0x000fc80009ffe4ff */
[----:B------:R1:W-:Y:S01]  /*6d7c0*/  LDGSTS.E [R2+0x23f00], desc[UR34][R108.64], P0 ;  /* 0x23f000006c027fae */ /* 0x0003e200081a1022 */
[----:B----4-:R-:W-:-:S03]  /*6d7d0*/  IADD3 R3, P0, PT, R3, UR14, RZ ;  /* 0x0000000e03037c10 */ /* 0x010fc6000ff1e0ff */
[----:B------:R-:W-:Y:S04]  /*6d7e0*/  STL [R1+0x3444], R97 ;  /* 0x0034446101007387 */ /* 0x000fe80000100800 */
[----:B------:R-:W-:Y:S01]  /*6d7f0*/  STL [R1+0x3438], R98 ;  /* 0x0034386201007387 */ /* 0x000fe20000100800 */
[----:B------:R-:W-:Y:S02]  /*6d800*/  IADD3 R72, P2, PT, R72, UR14, RZ ;  /* 0x0000000e48487c10 */ /* 0x000fe4000ff5e0ff */
        /* <DEDUP_REMOVED lines=11> */
[----:B----4-:R-:W4:Y:S01]  /*6d8c0*/  LDL.LU R3, [R1+0x341c] ;  /* 0x00341c0001037983 */ /* 0x010f220000300800 */
[----:B------:R-:W-:-:S03]  /*6d8d0*/  IMAD.MOV.U32 R109, RZ, RZ, R74 ;  /* 0x000000ffff6d7224 */ /* 0x000fc600078e004a */
[----:B------:R1:W-:Y:S04]  /*6d8e0*/  STL [R1+0x3428], R73 ;  /* 0x0034284901007387 */ /* 0x0003e80000100800 */
[----:B------:R-:W4:Y:S04]  /*6d8f0*/  LDL.LU R74, [R1+0x3410] ;  /* 0x00341000014a7983 */ /* 0x000f280000300800 */
[----:B------:R1:W-:Y:S02]  /*6d900*/  LDGSTS.E [R2+0x24d00], desc[UR34][R108.64], P1 ;  /* 0x24d000006c027fae */ /* 0x0003e400089a1022 */
[----:B-1----:R-:W-:-:S02]  /*6d910*/  IMAD.MOV.U32 R108, RZ, RZ, R72 ;  /* 0x000000ffff6c7224 */ /* 0x002fc400078e0048 */
[----:B------:R-:W-:-:S05]  /*6d920*/  IMAD.MOV.U32 R109, RZ, RZ, R73 ;  /* 0x000000ffff6d7224 */ /* 0x000fca00078e0049 */
[----:B------:R1:W-:Y:S01]  /*6d930*/  LDGSTS.E [R2+0x24e00], desc[UR34][R108.64], P1 ;  /* 0x24e000006c027fae */ /* 0x0003e200089a1022 */
[----:B--2---:R-:W-:-:S04]  /*6d940*/  IADD3 R70, P0, PT, R70, UR14, RZ ;  /* 0x0000000e46467c10 */ /* 0x004fc8000ff1e0ff */
[----:B------:R-:W-:Y:S01]  /*6d950*/  IADD3.X R71, PT, PT, R71, UR9, RZ, P0, !PT ;  /* 0x0000000947477c10 */ /* 0x000fe200087fe4ff */
[----:B------:R-:W-:Y:S04]  /*6d960*/  STL [R1+0x342c], R70 ;  /* 0x00342c4601007387 */ /* 0x000fe80000100800 */
[----:B------:R2:W-:Y:S04]  /*6d970*/  STL [R1+0x3420], R71 ;  /* 0x0034204701007387 */ /* 0x0005e80000100800 */
[----:B------:R-:W4:Y:S04]  /*6d980*/  LDL.LU R73, [R1+0x3408] ;  /* 0x0034080001497983 */ /* 0x000f280000300800 */
[----:B------:R-:W4:Y:S01]  /*6d990*/  LDL.LU R72, [R1+0x3414] ;  /* 0x0034140001487983 */ /* 0x000f220000300800 */
[----:B-1----:R-:W-:-:S02]  /*6d9a0*/  IMAD.MOV.U32 R109, RZ, RZ, R71 ;  /* 0x000000ffff6d7224 */ /* 0x002fc400078e0047 */
[----:B------:R-:W-:Y:S01]  /*6d9b0*/  IMAD.MOV.U32 R108, RZ, RZ, R70 ;  /* 0x000000ffff6c7224 */ /* 0x000fe200078e0046 */
[----:B------:R-:W-:Y:S01]  /*6d9c0*/  UISETP.GT.AND UP1, UPT, UR17, 0x17, UPT ;  /* 0x000000171100788c */ /* 0x000fe2000bf24270 */
[----:B--2---:R-:W2:Y:S04]  /*6d9d0*/  LDL.LU R71, [R1+0x36c8] ;  /* 0x0036c80001477983 */ /* 0x004ea80000300800 */
[----:B------:R-:W2:Y:S01]  /*6d9e0*/  LDL.LU R70, [R1+0x36d4] ;  /* 0x0036d40001467983 */ /* 0x000ea20000300800 */
[----:B------:R-:W-:-:S03]  /*6d9f0*/  USEL UR13, URZ, 0x4, !UP1 ;  /* 0x00000004ff0d7887 */ /* 0x000fc6000c800000 */
[----:B------:R1:W-:Y:S01]  /*6da00*/  LDGSTS.E [R2+0x24f00], desc[UR34][R108.64], P1 ;  /* 0x24f000006c027fae */ /* 0x0003e200089a1022 */
[----:B------:R-:W-:-:S06]  /*6da10*/  USEL UR13, UR13, URZ, !UP0 ;  /* 0x000000ff0d0d7287 */ /* 0x000fcc000c000000 */
[----:B------:R-:W-:Y:S02]  /*6da20*/  ISETP.NE.U32.AND P0, PT, RZ, UR13, PT ;  /* 0x0000000dff007c0c */ /* 0x000fe4000bf05070 */
[----:B---3--:R-:W-:-:S04]  /*6da30*/  IADD3 R77, P1, PT, R77, UR14, RZ ;  /* 0x0000000e4d4d7c10 */ /* 0x008fc8000ff3e0ff */
[----:B------:R-:W-:Y:S01]  /*6da40*/  IADD3.X R78, PT, PT, R78, UR9, RZ, P1, !PT ;  /* 0x000000094e4e7c10 */ /* 0x000fe20008ffe4ff */
[----:B------:R-:W-:Y:S01]  /*6da50*/  STL [R1+0x36dc], R77 ;  /* 0x0036dc4d01007387 */ /* 0x000fe20000100800 */
[----:B------:R-:W-:-:S03]  /*6da60*/  IADD3 R75, P2, PT, R75, UR14, RZ ;  /* 0x0000000e4b4b7c10 */ /* 0x000fc6000ff5e0ff */
[----:B------:R-:W-:Y:S01]  /*6da70*/  STL [R1+0x36d0], R78 ;  /* 0x0036d04e01007387 */ /* 0x000fe20000100800 */
[----:B------:R-:W-:-:S03]  /*6da80*/  IADD3.X R76, PT, PT, R76, UR9, RZ, P2, !PT ;  /* 0x000000094c4c7c10 */ /* 0x000fc600097fe4ff */
[----:B------:R3:W-:Y:S04]  /*6da90*/  STL [R1+0x3424], R75 ;  /* 0x0034244b01007387 */ /* 0x0007e80000100800 */
[----:B------:R-:W2:Y:S04]  /*6daa0*/  LDL.LU R97, [R1+0x340c] ;  /* 0x00340c0001617983 */ /* 0x000ea80000300800 */
[----:B------:R3:W-:Y:S04]  /*6dab0*/  STL [R1+0x3418], R76 ;  /* 0x0034184c01007387 */ /* 0x0007e80000100800 */
[----:B------:R-:W2:Y:S04]  /*6dac0*/  LDL.LU R79, [R1+0x3400] ;  /* 0x00340000014f7983 */ /* 0x000ea80000300800 */
[----:B------:R-:W2:Y:S01]  /*6dad0*/  LDL.LU R98, [R1+0x3404] ;  /* 0x0034040001627983 */ /* 0x000ea20000300800 */
[----:B-1----:R-:W-:-:S02]  /*6dae0*/  IMAD.MOV.U32 R108, RZ, RZ, R77 ;  /* 0x000000ffff6c7224 */ /* 0x002fc400078e004d */
[----:B------:R-:W-:Y:S01]  /*6daf0*/  IMAD.MOV.U32 R109, RZ, RZ, R78 ;  /* 0x000000ffff6d7224 */ /* 0x000fe200078e004e */
[----:B------:R-:W2:Y:S04]  /*6db00*/  LDL.LU R96, [R1+0x33f8] ;  /* 0x0033f80001607983 */ /* 0x000ea80000300800 */
[----:B------:R1:W-:Y:S02]  /*6db10*/  LDGSTS.E [R2+0x25c00], desc[UR34][R108.64], P0 ;  /* 0x25c000006c027fae */ /* 0x0003e400081a1022 */
[----:B-1----:R-:W-:Y:S02]  /*6db20*/  IMAD.MOV.U32 R108, RZ, RZ, R75 ;  /* 0x000000ffff6c7224 */ /* 0x002fe400078e004b */
[----:B---3--:R-:W3:Y:S01]  /*6db30*/  LDL.LU R75, [R1+0x33fc] ;  /* 0x0033fc00014b7983 */ /* 0x008ee20000300800 */
[----:B------:R-:W-:-:S05]  /*6db40*/  IMAD.MOV.U32 R109, RZ, RZ, R76 ;  /* 0x000000ffff6d7224 */ /* 0x000fca00078e004c */
[----:B------:R1:W-:Y:S01]  /*6db50*/  LDGSTS.E [R2+0x25d00], desc[UR34][R108.64], P0 ;  /* 0x25d000006c027fae */ /* 0x0003e200081a1022 */
[----:B----4-:R-:W-:-:S04]  /*6db60*/  IADD3 R3, P1, PT, R3, UR14, RZ ;  /* 0x0000000e03037c10 */ /* 0x010fc8000ff3e0ff */
[----:B------:R-:W-:Y:S01]  /*6db70*/  IADD3.X R74, PT, PT, R74, UR9, RZ, P1, !PT ;  /* 0x000000094a4a7c10 */ /* 0x000fe20008ffe4ff */
[----:B------:R-:W-:Y:S04]  /*6db80*/  STL [R1+0x341c], R3 ;  /* 0x00341c0301007387 */ /* 0x000fe80000100800 */
[----:B------:R4:W-:Y:S04]  /*6db90*/  STL [R1+0x3410], R74 ;  /* 0x0034104a01007387 */ /* 0x0009e80000100800 */
[----:B------:R-:W3:Y:S01]  /*6dba0*/  LDL.LU R76, [R1+0x33f0] ;  /* 0x0033f000014c7983 */ /* 0x000ee20000300800 */
[----:B-1----:R-:W-:-:S02]  /*6dbb0*/  IMAD.MOV.U32 R108, RZ, RZ, R3 ;  /* 0x000000ffff6c7224 */ /* 0x002fc400078e0003 */
[----:B------:R-:W-:Y:S01]  /*6dbc0*/  IMAD.MOV.U32 R109, RZ, RZ, R74 ;  /* 0x000000ffff6d7224 */ /* 0x000fe200078e004a */
[----:B------:R-:W3:Y:S04]  /*6dbd0*/  LDL.LU R78, [R1+0x36c4] ;  /* 0x0036c400014e7983 */ /* 0x000ee80000300800 */
[----:B------:R-:W3:Y:S04]  /*6dbe0*/  LDL.LU R77, [R1+0x36cc] ;  /* 0x0036cc00014d7983 */ /* 0x000ee80000300800 */
[----:B------:R1:W-:Y:S04]  /*6dbf0*/  LDGSTS.E [R2+0x25e00], desc[UR34][R108.64], P0 ;  /* 0x25e000006c027fae */ /* 0x0003e800081a1022 */
[----:B----4-:R-:W4:Y:S04]  /*6dc00*/  LDL.LU R74, [R1+0x33e8] ;  /* 0x0033e800014a7983 */ /* 0x010f280000300800 */
[----:B------:R-:W4:Y:S01]  /*6dc10*/  LDL.LU R3, [R1+0x33f4] ;  /* 0x0033f40001037983 */ /* 0x000f220000300800 */
[----:B------:R-:W-:-:S04]  /*6dc20*/  IADD3 R72, P2, PT, R72, UR14, RZ ;  /* 0x0000000e48487c10 */ /* 0x000fc8000ff5e0ff */
[----:B------:R-:W-:Y:S01]  /*6dc30*/  IADD3.X R73, PT, PT, R73, UR9, RZ, P2, !PT ;  /* 0x0000000949497c10 */ /* 0x000fe200097fe4ff */
[----:B-1----:R-:W-:Y:S01]  /*6dc40*/  IMAD.MOV.U32 R108, RZ, RZ, R72 ;  /* 0x000000ffff6c7224 */ /* 0x002fe200078e0048 */
[----:B--2---:R-:W-:-:S03]  /*6dc50*/  IADD3 R70, P3, PT, R70, UR14, RZ ;  /* 0x0000000e46467c10 */ /* 0x004fc6000ff7e0ff */
[----:B------:R-:W-:Y:S01]  /*6dc60*/  IMAD.MOV.U32 R109, RZ, RZ, R73 ;  /* 0x000000ffff6d7224 */ /* 0x000fe200078e0049 */
[----:B------:R-:W-:Y:S01]  /*6dc70*/  STL [R1+0x3414], R72 ;  /* 0x0034144801007387 */ /* 0x000fe20000100800 */
[----:B------:R-:W-:-:S03]  /*6dc80*/  IADD3.X R71, PT, PT, R71, UR9, RZ, P3, !PT ;  /* 0x0000000947477c10 */ /* 0x000fc60009ffe4ff */
[----:B------:R1:W-:Y:S04]  /*6dc90*/  STL [R1+0x3408], R73 ;  /* 0x0034084901007387 */ /* 0x0003e80000100800 */
[----:B------:R-:W-:Y:S04]  /*6dca0*/  STL [R1+0x36d4], R70 ;  /* 0x0036d44601007387 */ /* 0x000fe80000100800 */
[----:B------:R2:W-:Y:S04]  /*6dcb0*/  LDGSTS.E [R2+0x25f00], desc[UR34][R108.64], P0 ;  /* 0x25f000006c027fae */ /* 0x0005e800081a1022 */
[----:B------:R2:W-:Y:S04]  /*6dcc0*/  STL [R1+0x36c8], R71 ;  /* 0x0036c84701007387 */ /* 0x0005e80000100800 */
[----:B-1----:R-:W4:Y:S01]  /*6dcd0*/  LDL.LU R73, [R1+0x33e0] ;  /* 0x0033e00001497983 */ /* 0x002f220000300800 */
[----:B--2---:R-:W-:-:S03]  /*6dce0*/  IMAD.MOV.U32 R109, RZ, RZ, R71 ;  /* 0x000000ffff6d7224 */ /* 0x004fc600078e0047 */
[----:B------:R-:W2:Y:S01]  /*6dcf0*/  LDL.LU R71, [R1+0x33ec] ;  /* 0x0033ec0001477983 */ /* 0x000ea20000300800 */
[----:B------:R-:W-:-:S03]  /*6dd00*/  IMAD.MOV.U32 R108, RZ, RZ, R70 ;  /* 0x000000ffff6c7224 */ /* 0x000fc600078e0046 */
[----:B------:R-:W2:Y:S04]  /*6dd10*/  LDL.LU R72, [R1+0x33dc] ;  /* 0x0033dc0001487983 */ /* 0x000ea80000300800 */
[----:B------:R-:W2:Y:S01]  /*6dd20*/  LDL.LU R70, [R1+0x33e4] ;  /* 0x0033e40001467983 */ /* 0x000ea20000300800 */
[----:B------:R-:W-:-:S04]  /*6dd30*/  UISETP.GT.AND UP1, UPT, UR17, 0x1b, UPT ;  /* 0x0000001b1100788c */ /* 0x000fc8000bf24270 */
[----:B------:R-:W-:-:S04]  /*6dd40*/  USEL UR13, URZ, 0x4, !UP1 ;  /* 0x00000004ff0d7887 */ /* 0x000fc8000c800000 */
[----:B------:R-:W-:-:S06]  /*6dd50*/  USEL UR13, UR13, URZ, !UP0 ;  /* 0x000000ff0d0d7287 */ /* 0x000fcc000c000000 */
[----:B------:R-:W-:Y:S02]  /*6dd60*/  ISETP.NE.U32.AND P1, PT, RZ, UR13, PT ;  /* 0x0000000dff007c0c */ /* 0x000fe4000bf25070 */
[----:B------:R-:W-:-:S04]  /*6dd70*/  IADD3 R97, P0, PT, R97, UR14, RZ ;  /* 0x0000000e61617c10 */ /* 0x000fc8000ff1e0ff */
[----:B------:R-:W-:Y:S02]  /*6dd80*/  IADD3.X R98, PT, PT, R98, UR9, RZ, P0, !PT ;  /* 0x0000000962627c10 */ /* 0x000fe400087fe4ff */
[----:B------:R-:W-:-:S05]  /*6dd90*/  IADD3 R79, P2, PT, R79, UR14, RZ ;  /* 0x0000000e4f4f7c10 */ /* 0x000fca000ff5e0ff */
[----:B------:R1:W-:Y:S01]  /*6dda0*/  LDGSTS.E [R2+0x26c00], desc[UR34][R108.64], P1 ;  /* 0x26c000006c027fae */ /* 0x0003e200089a1022 */
[----:B------:R-:W-:-:S03]  /*6ddb0*/  IADD3.X R96, PT, PT, R96, UR9, RZ, P2, !PT ;  /* 0x0000000960607c10 */ /* 0x000fc600097fe4ff */
[----:B------:R-:W-:Y:S01]  /*6ddc0*/  STL [R1+0x340c], R97 ;  /* 0x00340c6101007387 */ /* 0x000fe20000100800 */
[----:B------:R-:W-:Y:S01]  /*6ddd0*/  UISETP.GT.AND UP1, UPT, UR17, 0x1f, UPT ;  /* 0x0000001f1100788c */ /* 0x000fe2000bf24270 */
[----:B-1----:R-:W-:Y:S02]  /*6dde0*/  IMAD.MOV.U32 R108, RZ, RZ, R97 ;  /* 0x000000ffff6c7224 */ /* 0x002fe400078e0061 */
[----:B------:R-:W-:Y:S01]  /*6ddf0*/  IMAD.MOV.U32 R109, RZ, RZ, R98 ;  /* 0x000000ffff6d7224 */ /* 0x000fe200078e0062 */
[----:B---3--:R-:W-:-:S04]  /*6de00*/  IADD3 R75, P0, PT, R75, UR14, RZ ;  /* 0x0000000e4b4b7c10 */ /* 0x008fc8000ff1e0ff */
[----:B------:R1:W-:Y:S04]  /*6de10*/  LDGSTS.E [R2+0x26d00], desc[UR34][R108.64], P1 ;  /* 0x26d000006c027fae */ /* 0x0003e800089a1022 */
[----:B------:R-:W-:Y:S04]  /*6de20*/  STL [R1+0x3404], R98 ;  /* 0x0034046201007387 */ /* 0x000fe80000100800 */
[----:B------:R-:W-:Y:S04]  /*6de30*/  STL [R1+0x3400], R79 ;  /* 0x0034004f01007387 */ /* 0x000fe80000100800 */
[----:B------:R-:W-:Y:S01]  /*6de40*/  STL [R1+0x33f8], R96 ;  /* 0x0033f86001007387 */ /* 0x000fe20000100800 */
[----:B------:R-:W-:-:S03]  /*6de50*/  USEL UR13, URZ, 0x4, !UP1 ;  /* 0x00000004ff0d7887 */ /* 0x000fc6000c800000 */
[----:B------:R-:W-:Y:S01]  /*6de60*/  STL [R1+0x33fc], R75 ;  /* 0x0033fc4b01007387 */ /* 0x000fe20000100800 */
[----:B-1----:R-:W-:Y:S02]  /*6de70*/  IMAD.MOV.U32 R108, RZ, RZ, R79 ;  /* 0x000000ffff6c7224 */ /* 0x002fe400078e004f */
[----:B------:R-:W-:Y:S01]  /*6de80*/  IMAD.MOV.U32 R109, RZ, RZ, R96 ;  /* 0x000000ffff6d7224 */ /* 0x000fe200078e0060 */
[----:B------:R-:W-:-:S04]  /*6de90*/  USEL UR13, UR13, URZ, !UP0 ;  /* 0x000000ff0d0d7287 */ /* 0x000fc8000c000000 */
[----:B------:R1:W-:Y:S02]  /*6dea0*/  LDGSTS.E [R2+0x26e00], desc[UR34][R108.64], P1 ;  /* 0x26e000006c027fae */ /* 0x0003e400089a1022 */
[----:B-1----:R-:W-:Y:S01]  /*6deb0*/  IMAD.MOV.U32 R108, RZ, RZ, R75 ;  /* 0x000000ffff6c7224 */ /* 0x002fe200078e004b */
[----:B------:R-:W-:-:S05]  /*6dec0*/  IADD3.X R76, PT, PT, R76, UR9, RZ, P0, !PT ;  /* 0x000000094c4c7c10 */ /* 0x000fca00087fe4ff */
[----:B------:R1:W-:Y:S01]  /*6ded0*/  STL [R1+0x33f0], R76 ;  /* 0x0033f04c01007387 */ /* 0x0003e20000100800 */
[----:B------:R-:W-:Y:S01]  /*6dee0*/  IMAD.MOV.U32 R109, RZ, RZ, R76 ;  /* 0x000000ffff6d7224 */ /* 0x000fe200078e004c */
[----:B------:R-:W-:-:S04]  /*6def0*/  ISETP.NE.U32.AND P0, PT, RZ, UR13, PT ;  /* 0x0000000dff007c0c */ /* 0x000fc8000bf05070 */
[----:B------:R3:W-:Y:S04]  /*6df00*/  LDGSTS.E [R2+0x26f00], desc[UR34][R108.64], P1 ;  /* 0x26f000006c027fae */ /* 0x0007e800089a1022 */
[----:B-1----:R-:W2:Y:S04]  /*6df10*/  LDL.LU R76, [R1+0x3ac0] ;  /* 0x003ac000014c7983 */ /* 0x002ea80000300800 */
[----:B------:R-:W2:Y:S01]  /*6df20*/  LDL.LU R75, [R1+0x3ac8] ;  /* 0x003ac800014b7983 */ /* 0x000ea20000300800 */
[----:B------:R-:W-:Y:S02]  /*6df30*/  IADD3 R77, P1, PT, R77, UR14, RZ ;  /* 0x0000000e4d4d7c10 */ /* 0x000fe4000ff3e0ff */
[----:B----4-:R-:W-:-:S02]  /*6df40*/  IADD3 R3, P2, PT, R3, UR14, RZ ;  /* 0x0000000e03037c10 */ /* 0x010fc4000ff5e0ff */
[----:B------:R-:W-:Y:S02]  /*6df50*/  IADD3.X R78, PT, PT, R78, UR9, RZ, P1, !PT ;  /* 0x000000094e4e7c10 */ /* 0x000fe40008ffe4ff */
[----:B------:R-:W-:Y:S01]  /*6df60*/  IADD3.X R74, PT, PT, R74, UR9, RZ, P2, !PT ;  /* 0x000000094a4a7c10 */ /* 0x000fe200097fe4ff */
[----:B---3--:R-:W-:Y:S01]  /*6df70*/  IMAD.MOV.U32 R108, RZ, RZ, R77 ;  /* 0x000000ffff6c7224 */ /* 0x008fe200078e004d */
[----:B------:R-:W-:Y:S01]  /*6df80*/  STL [R1+0x36cc], R77 ;  /* 0x0036cc4d01007387 */ /* 0x000fe20000100800 */
[----:B------:R-:W-:-:S03]  /*6df90*/  IMAD.MOV.U32 R109, RZ, RZ, R78 ;  /* 0x000000ffff6d7224 */ /* 0x000fc600078e004e */
[----:B------:R1:W-:Y:S04]  /*6dfa0*/  STL [R1+0x36c4], R78 ;  /* 0x0036c44e01007387 */ /* 0x0003e80000100800 */
[----:B------:R3:W-:Y:S04]  /*6dfb0*/  STL [R1+0x33f4], R3 ;  /* 0x0033f40301007387 */ /* 0x0007e80000100800 */
[----:B------:R4:W-:Y:S04]  /*6dfc0*/  LDGSTS.E [R2+0x27c00], desc[UR34][R108.64], P0 ;  /* 0x27c000006c027fae */ /* 0x0009e800081a1022 */
[----:B------:R-:W-:Y:S04]  /*6dfd0*/  STL [R1+0x33e8], R74 ;  /* 0x0033e84a01007387 */ /* 0x000fe80000100800 */
[----:B-1----:R-:W2:Y:S01]  /*6dfe0*/  LDL.LU R78, [R1+0x3ac4] ;  /* 0x003ac400014e7983 */ /* 0x002ea20000300800 */
[----:B----4-:R-:W-:-:S03]  /*6dff0*/  IMAD.MOV.U32 R108, RZ, RZ, R3 ;  /* 0x000000ffff6c7224 */ /* 0x010fc600078e0003 */
[----:B---3--:R-:W3:Y:S01]  /*6e000*/  LDL.LU R3, [R1+0x3abc] ;  /* 0x003abc0001037983 */ /* 0x008ee20000300800 */
[----:B------:R-:W-:-:S05]  /*6e010*/  IMAD.MOV.U32 R109, RZ, RZ, R74 ;  /* 0x000000ffff6d7224 */ /* 0x000fca00078e004a */
[----:B------:R1:W-:Y:S01]  /*6e020*/  LDGSTS.E [R2+0x27d00], desc[UR34][R108.64], P0 ;  /* 0x27d000006c027fae */ /* 0x0003e200081a1022 */
[----:B--2---:R-:W-:Y:S02]  /*6e030*/  IADD3 R71, P1, PT, R71, UR14, RZ ;  /* 0x0000000e47477c10 */ /* 0x004fe4000ff3e0ff */
[----:B------:R-:W-:Y:S02]  /*6e040*/  IADD3 R70, P2, PT, R70, UR14, RZ ;  /* 0x0000000e46467c10 */ /* 0x000fe4000ff5e0ff */
[----:B------:R-:W-:Y:S01]  /*6e050*/  IADD3.X R73, PT, PT, R73, UR9, RZ, P1, !PT ;  /* 0x0000000949497c10 */ /* 0x000fe20008ffe4ff */
[----:B------:R2:W-:Y:S04]  /*6e060*/  STL [R1+0x33ec], R71 ;  /* 0x0033ec4701007387 */ /* 0x0005e80000100800 */
[----:B------:R-:W-:Y:S01]  /*6e070*/  STL [R1+0x33e4], R70 ;  /* 0x0033e44601007387 */ /* 0x000fe20000100800 */
[----:B------:R-:W-:-:S03]  /*6e080*/  IADD3.X R72, PT, PT, R72, UR9, RZ, P2, !PT ;  /* 0x0000000948487c10 */ /* 0x000fc600097fe4ff */
[----:B------:R-:W-:Y:S04]  /*6e090*/  STL [R1+0x33e0], R73 ;  /* 0x0033e04901007387 */ /* 0x000fe80000100800 */
[----:B------:R-:W4:Y:S01]  /*6e0a0*/  LDL.LU R96, [R1+0x3ab8] ;  /* 0x003ab80001607983 */ /* 0x000f220000300800 */
[----:B-1----:R-:W-:-:S03]  /*6e0b0*/  IMAD.MOV.U32 R108, RZ, RZ, R71 ;  /* 0x000000ffff6c7224 */ /* 0x002fc600078e0047 */
[----:B------:R1:W-:Y:S04]  /*6e0c0*/  STL [R1+0x33dc], R72 ;  /* 0x0033dc4801007387 */ /* 0x0003e80000100800 */
[----:B--2---:R-:W2:Y:S01]  /*6e0d0*/  LDL.LU R71, [R1+0x3ab0] ;  /* 0x003ab00001477983 */ /* 0x004ea20000300800 */
[----:B------:R-:W1:Y:S01]  /*6e0e0*/  S2R R189, SR_TID.X ;  /* 0x0000000000bd7919 */ /* 0x000e620000002100 */
[----:B------:R-:W1:Y:S01]  /*6e0f0*/  S2R R116, SR_TID.X ;  /* 0x0000000000747919 */ /* 0x000e620000002100 */
[----:B------:R-:W-:Y:S01]  /*6e100*/  IMAD.MOV.U32 R109, RZ, RZ, R73 ;  /* 0x000000ffff6d7224 */ /* 0x000fe200078e0049 */
[----:B------:R-:W2:Y:S04]  /*6e110*/  LDL.LU R97, [R1+0x3aa8] ;  /* 0x003aa80001617983 */ /* 0x000ea80000300800 */
[----:B------:R-:W2:Y:S04]  /*6e120*/  LDL.LU R79, [R1+0x3ab4] ;  /* 0x003ab400014f7983 */ /* 0x000ea80000300800 */
[----:B------:R1:W-:Y:S01]  /*6e130*/  LDGSTS.E [R2+0x27e00], desc[UR34][R108.64], P0 ;  /* 0x27e000006c027fae */ /* 0x0003e200081a1022 */
[----:B------:R-:W-:Y:S01]  /*6e140*/  PLOP3.LUT P1, PT, PT, PT, UP0, 0x80, 0x8 ;  /* 0x000000000008781c */ /* 0x000fe20003f2f008 */
[----:B-1----:R-:W-:-:S02]  /*6e150*/  IMAD.MOV.U32 R108, RZ, RZ, R70 ;  /* 0x000000ffff6c7224 */ /* 0x002fc400078e0046 */
[----:B------:R-:W-:Y:S02]  /*6e160*/  IMAD.MOV.U32 R109, RZ, RZ, R72 ;  /* 0x000000ffff6d7224 */ /* 0x000fe400078e0048 */
[----:B------:R-:W2:Y:S04]  /*6e170*/  LDL.LU R72, [R1+0x3aa0] ;  /* 0x003aa00001487983 */ /* 0x000ea80000300800 */
[----:B------:R-:W2:Y:S04]  /*6e180*/  LDL.LU R70, [R1+0x3aac] ;  /* 0x003aac0001467983 */ /* 0x000ea80000300800 */
[----:B------:R1:W-:Y:S01]  /*6e190*/  LDGSTS.E [R2+0x27f00], desc[UR34][R108.64], P0 ;  /* 0x27f000006c027fae */ /* 0x0003e200081a1022 */
[----:B------:R-:W-:-:S03]  /*6e1a0*/  ULEA UR13, UR8, UR5, 0x10 ;  /* 0x00000005080d7291 */ /* 0x000fc6000f8e80ff */
[----:B------:R-:W0:Y:S01]  /*6e1b0*/  LDGDEPBAR ;  /* 0x00000000000079af */ /* 0x000e220000000000 */
[----:B------:R-:W-:Y:S02]  /*6e1c0*/  LOP3.LUT R73, R189, 0x1f, RZ, 0xc0, !PT ;  /* 0x0000001fbd497812 */ /* 0x000fe400078ec0ff */
[----:B------:R-:W-:Y:S02]  /*6e1d0*/  LOP3.LUT R117, R116, 0x1f, RZ, 0xc0, !PT ;  /* 0x0000001f74757812 */ /* 0x000fe400078ec0ff */
[----:B------:R-:W-:Y:S02]  /*6e1e0*/  SHF.R.S32.HI R77, RZ, 0x5, R116 ;  /* 0x00000005ff4d7819 */ /* 0x000fe40000011474 */
[----:B------:R-:W-:Y:S01]  /*6e1f0*/  ISETP.GE.AND P0, PT, R73, UR17, PT ;  /* 0x0000001149007c0c */ /* 0x000fe2000bf06270 */
[----:B------:R-:W-:-:S03]  /*6e200*/  IMAD.SHL.U32 R74, R117, 0x4, RZ ;  /* 0x00000004754a7824 */ /* 0x000fc600078e00ff */
[----:B-1----:R-:W-:Y:S02]  /*6e210*/  SEL R2, RZ, 0x4, P0 ;  /* 0x00000004ff027807 */ /* 0x002fe40000000000 */
[----:B------:R-:W-:Y:S02]  /*6e220*/  SGXT R77, R77, 0x1 ;  /* 0x000000014d4d781a */ /* 0x000fe40000000200 */
[----:B------:R-:W-:Y:S02]  /*6e230*/  SEL R2, R2, RZ, !P1 ;  /* 0x000000ff02027207 */ /* 0x000fe40004800000 */
[----:B------:R-:W-:Y:S02]  /*6e240*/  LOP3.LUT R74, R74, 0x90, R77, 0x78, !PT ;  /* 0x000000904a4a7812 */ /* 0x000fe400078e784d */
[----:B------:R-:W-:-:S03]  /*6e250*/  ISETP.NE.U32.AND P0, PT, R2, RZ, PT ;  /* 0x000000ff0200720c */ /* 0x000fc60003f05070 */
[----:B------:R-:W-:Y:S02]  /*6e260*/  VIADD R2, R74, UR13 ;  /* 0x0000000d4a027c36 */ /* 0x000fe40008000000 */
[----:B------:R-:W2:Y:S01]  /*6e270*/  LDL.LU R74, [R1+0x3aa4] ;  /* 0x003aa400014a7983 */ /* 0x000ea20000300800 */
[----:B------:R-:W-:-:S04]  /*6e280*/  IADD3 R75, P1, PT, R75, UR15, RZ ;  /* 0x0000000f4b4b7c10 */ /* 0x000fc8000ff3e0ff */
[----:B------:R-:W-:Y:S01]  /*6e290*/  IADD3.X R76, PT, PT, R76, UR11, RZ, P1, !PT ;  /* 0x0000000b4c4c7c10 */ /* 0x000fe20008ffe4ff */
[----:B------:R-:W-:Y:S04]  /*6e2a0*/  STL [R1+0x3ac8], R75 ;  /* 0x003ac84b01007387 */ /* 0x000fe80000100800 */
[----:B------:R1:W-:Y:S04]  /*6e2b0*/  STL [R1+0x3ac0], R76 ;  /* 0x003ac04c01007387 */ /* 0x0003e80000100800 */
[----:B------:R-:W2:Y:S01]  /*6e2c0*/  LDL.LU R98, [R1+0x3a9c] ;  /* 0x003a9c0001627983 */ /* 0x000ea20000300800 */
[----:B------:R-:W-:-:S03]  /*6e2d0*/  IMAD.MOV.U32 R109, RZ, RZ, R76 ;  /* 0x000000ffff6d7224 */ /* 0x000fc600078e004c */
[----:B-1----:R-:W2:Y:S04]  /*6e2e0*/  LDL.LU R76, [R1+0x3a98] ;  /* 0x003a9800014c7983 */ /* 0x002ea80000300800 */
[----:B------:R-:W2:Y:S01]  /*6e2f0*/  LDL.LU R99, [R1+0x3a90] ;  /* 0x003a900001637983 */ /* 0x000ea20000300800 */
[----:B------:R-:W-:Y:S01]  /*6e300*/  IADD3 R78, P1, PT, R78, UR15, RZ ;  /* 0x0000000f4e4e7c10 */ /* 0x000fe2000ff3e0ff */
[----:B------:R-:W-:Y:S02]  /*6e310*/  IMAD.MOV.U32 R108, RZ, RZ, R75 ;  /* 0x000000ffff6c7224 */ /* 0x000fe400078e004b */
[----:B------:R-:W2:Y:S04]  /*6e320*/  LDL.LU R75, [R1+0x3a94] ;  /* 0x003a9400014b7983 */ /* 0x000ea80000300800 */
[----:B------:R-:W2:Y:S01]  /*6e330*/  LDL.LU R77, [R1+0x3a8c] ;  /* 0x003a8c00014d7983 */ /* 0x000ea20000300800 */
[----:B---3--:R-:W-:-:S03]  /*6e340*/  IADD3 R3, P2, PT, R3, UR15, RZ ;  /* 0x0000000f03037c10 */ /* 0x008fc6000ff5e0ff */
[----:B------:R1:W-:Y:S04]  /*6e350*/  STL [R1+0x3ac4], R78 ;  /* 0x003ac44e01007387 */ /* 0x0003e80000100800 */
[----:B------:R3:W-:Y:S02]  /*6e360*/  LDGSTS.E [R2], desc[UR34][R108.64], P0 ;  /* 0x000000006c027fae */ /* 0x0007e400081a1022 */
[----:B---3--:R-:W-:Y:S01]  /*6e370*/  IMAD.MOV.U32 R108, RZ, RZ, R78 ;  /* 0x000000ffff6c7224 */ /* 0x008fe200078e004e */
[----:B----4-:R-:W-:-:S05]  /*6e380*/  IADD3.X R96, PT, PT, R96, UR11, RZ, P1, !PT ;  /* 0x0000000b60607c10 */ /* 0x010fca0008ffe4ff */
[----:B------:R3:W-:Y:S01]  /*6e390*/  STL [R1+0x3ab8], R96 ;  /* 0x003ab86001007387 */ /* 0x0007e20000100800 */
[----:B--2---:R-:W-:-:S03]  /*6e3a0*/  IADD3.X R71, PT, PT, R71, UR11, RZ, P2, !PT ;  /* 0x0000000b47477c10 */ /* 0x004fc600097fe4ff */
[----:B------:R2:W-:Y:S04]  /*6e3b0*/  STL [R1+0x3abc], R3 ;  /* 0x003abc0301007387 */ /* 0x0005e80000100800 */
[----:B-1----:R-:W4:Y:S01]  /*6e3c0*/  LDL.LU R78, [R1+0x3a88] ;  /* 0x003a8800014e7983 */ /* 0x002f220000300800 */
[----:B------:R-:W-:-:S03]  /*6e3d0*/  IMAD.MOV.U32 R109, RZ, RZ, R96 ;  /* 0x000000ffff6d7224 */ /* 0x000fc600078e0060 */
[----:B------:R1:W-:Y:S01]  /*6e3e0*/  STL [R1+0x3ab0], R71 ;  /* 0x003ab04701007387 */ /* 0x0003e20000100800 */
[----:B------:R-:W-:-:S03]  /*6e3f0*/  IADD3 R79, P1, PT, R79, UR15, RZ ;  /* 0x0000000f4f4f7c10 */ /* 0x000fc6000ff3e0ff */
[----:B------:R1:W-:Y:S04]  /*6e400*/  LDGSTS.E [R2+0x400], desc[UR34][R108.64], P0 ;  /* 0x004000006c027fae */ /* 0x0003e800081a1022 */
[----:B---3--:R-:W3:Y:S01]  /*6e410*/  LDL.LU R96, [R1+0x3a80] ;  /* 0x003a800001607983 */ /* 0x008ee20000300800 */
[----:B------:R-:W-:Y:S01]  /*6e420*/  IADD3.X R97, PT, PT, R97, UR11, RZ, P1, !PT ;  /* 0x0000000b61617c10 */ /* 0x000fe20008ffe4ff */
[----:B-1----:R-:W-:Y:S02]  /*6e430*/  IMAD.MOV.U32 R108, RZ, RZ, R3 ;  /* 0x000000ffff6c7224 */ /* 0x002fe400078e0003 */
[----:B------:R-:W-:Y:S01]  /*6e440*/  IMAD.MOV.U32 R109, RZ, RZ, R71 ;  /* 0x000000ffff6d7224 */ /* 0x000fe200078e0047 */
[----:B--2---:R-:W2:Y:S04]  /*6e450*/  LDL.LU R3, [R1+0x3a84] ;  /* 0x003a840001037983 */ /* 0x004ea80000300800 */
[----:B------:R-:W2:Y:S01]  /*6e460*/  LDL.LU R71, [R1+0x3a7c] ;  /* 0x003a7c0001477983 */ /* 0x000ea20000300800 */
[----:B------:R-:W-:-:S03]  /*6e470*/  IADD3 R70, P2, PT, R70, UR15, RZ ;  /* 0x0000000f46467c10 */ /* 0x000fc6000ff5e0ff */
[----:B------:R1:W-:Y:S04]  /*6e480*/  STL [R1+0x3ab4], R79 ;  /* 0x003ab44f01007387 */ /* 0x0003e80000100800 */
[----:B------:R1:W-:Y:S04]  /*6e490*/  LDGSTS.E [R2+0x800], desc[UR34][R108.64], P0 ;  /* 0x008000006c027fae */ /* 0x0003e800081a1022 */
[----:B------:R1:W-:Y:S01]  /*6e4a0*/  STL [R1+0x3aa8], R97 ;  /* 0x003aa86101007387 */ /* 0x0003e20000100800 */
[----:B------:R-:W-:-:S03]  /*6e4b0*/  IADD3.X R72, PT, PT, R72, UR11, RZ, P2, !PT ;  /* 0x0000000b48487c10 */ /* 0x000fc600097fe4ff */
[----:B------:R1:W-:Y:S02]  /*6e4c0*/  STL [R1+0x3aac], R70 ;  /* 0x003aac4601007387 */ /* 0x0003e40000100800 */
[----:B-1----:R-:W-:Y:S02]  /*6e4d0*/  IMAD.MOV.U32 R108, RZ, RZ, R79 ;  /* 0x000000ffff6c7224 */ /* 0x002fe400078e004f */
[----:B------:R-:W2:Y:S01]  /*6e4e0*/  LDL.LU R79, [R1+0x3a78] ;  /* 0x003a7800014f7983 */ /* 0x000ea20000300800 */
[----:B------:R-:W-:-:S03]  /*6e4f0*/  IMAD.MOV.U32 R109, RZ, RZ, R97 ;  /* 0x000000ffff6d7224 */ /* 0x000fc600078e0061 */
[----:B------:R1:W-:Y:S04]  /*6e500*/  STL [R1+0x3aa0], R72 ;  /* 0x003aa04801007387 */ /* 0x0003e80000100800 */
[----:B------:R-:W2:Y:S04]  /*6e510*/  LDL.LU R97, [R1+0x3a70] ;  /* 0x003a700001617983 */ /* 0x000ea80000300800 */
[----:B------:R1:W-:Y:S01]  /*6e520*/  LDGSTS.E [R2+0xc00], desc[UR34][R108.64], P0 ;  /* 0x00c000006c027fae */ /* 0x0003e200081a1022 */
[----:B------:R-:W-:Y:S01]  /*6e530*/  IADD3 R74, P1, PT, R74, UR15, RZ ;  /* 0x0000000f4a4a7c10 */ /* 0x000fe2000ff3e0ff */
[----:B-1----:R-:W-:-:S02]  /*6e540*/  IMAD.MOV.U32 R108, RZ, RZ, R70 ;  /* 0x000000ffff6c7224 */ /* 0x002fc400078e0046 */
[----:B------:R-:W-:Y:S01]  /*6e550*/  IMAD.MOV.U32 R109, RZ, RZ, R72 ;  /* 0x000000ffff6d7224 */ /* 0x000fe200078e0048 */
[----:B------:R-:W2:Y:S04]  /*6e560*/  LDL.LU R70, [R1+0x3a74] ;  /* 0x003a740001467983 */ /* 0x000ea80000300800 */
[----:B------:R-:W2:Y:S04]  /*6e570*/  LDL.LU R72, [R1+0x3a6c] ;  /* 0x003a6c0001487983 */ /* 0x000ea80000300800 */
[----:B------:R-:W-:Y:S04]  /*6e580*/  STL [R1+0x3aa4], R74 ;  /* 0x003aa44a01007387 */ /* 0x000fe80000100800 */
[----:B------:R1:W-:Y:S02]  /*6e590*/  LDGSTS.E [R2+0x1000], desc[UR34][R108.64], P0 ;  /* 0x010000006c027fae */ /* 0x0003e400081a1022 */
[----:B-1----:R-:W-:Y:S01]  /*6e5a0*/  IMAD.MOV.U32 R108, RZ, RZ, R74 ;  /* 0x000000ffff6c7224 */ /* 0x002fe200078e004a */
[----:B------:R-:W-:-:S02]  /*6e5b0*/  IADD3 R98, P2, PT, R98, UR15, RZ ;  /* 0x0000000f62627c10 */ /* 0x000fc4000ff5e0ff */
[----:B------:R-:W-:Y:S02]  /*6e5c0*/  IADD3.X R76, PT, PT, R76, UR11, RZ, P1, !PT ;  /* 0x0000000b4c4c7c10 */ /* 0x000fe40008ffe4ff */
[----:B------:R-:W-:-:S03]  /*6e5d0*/  IADD3.X R99, PT, PT, R99, UR11, RZ, P2, !PT ;  /* 0x0000000b63637c10 */ /* 0x000fc600097fe4ff */
[----:B------:R1:W-:Y:S01]  /*6e5e0*/  STL [R1+0x3a98], R76 ;  /* 0x003a984c01007387 */ /* 0x0003e20000100800 */
[----:B------:R-:W-:-:S03]  /*6e5f0*/  IMAD.MOV.U32 R109, RZ, RZ, R76 ;  /* 0x000000ffff6d7224 */ /* 0x000fc600078e004c */
[----:B------:R-:W-:Y:S01]  /*6e600*/  STL [R1+0x3a9c], R98 ;  /* 0x003a9c6201007387 */ /* 0x000fe20000100800 */
[----:B------:R-:W-:-:S03]  /*6e610*/  IADD3 R75, P1, PT, R75, UR15, RZ ;  /* 0x0000000f4b4b7c10 */ /* 0x000fc6000ff3e0ff */
[----:B------:R1:W-:Y:S04]  /*6e620*/  LDGSTS.E [R2+0x1400], desc[UR34][R108.64], P0 ;  /* 0x014000006c027fae */ /* 0x0003e800081a1022 */
[----:B-1----:R-:W2:Y:S04]  /*6e630*/  LDL.LU R76, [R1+0x3a68] ;  /* 0x003a6800014c7983 */ /* 0x002ea80000300800 */
[----:B------:R-:W-:Y:S04]  /*6e640*/  STL [R1+0x3a90], R99 ;  /* 0x003a906301007387 */ /* 0x000fe80000100800 */
[----:B------:R-:W2:Y:S01]  /*6e650*/  LDL.LU R74, [R1+0x3a60] ;  /* 0x003a6000014a7983 */ /* 0x000ea20000300800 */
[----:B------:R-:W-:Y:S01]  /*6e660*/  IADD3 R77, P2, PT, R77, UR15, RZ ;  /* 0x0000000f4d4d7c10 */ /* 0x000fe2000ff5e0ff */
[----:B------:R-:W-:-:S02]  /*6e670*/  IMAD.MOV.U32 R108, RZ, RZ, R98 ;  /* 0x000000ffff6c7224 */ /* 0x000fc400078e0062 */
[----:B------:R-:W-:Y:S01]  /*6e680*/  IMAD.MOV.U32 R109, RZ, RZ, R99 ;  /* 0x000000ffff6d7224 */ /* 0x000fe200078e0063 */
[----:B------:R1:W-:Y:S04]  /*6e690*/  STL [R1+0x3a94], R75 ;  /* 0x003a944b01007387 */ /* 0x0003e80000100800 */
[----:B------:R1:W-:Y:S02]  /*6e6a0*/  LDGSTS.E [R2+0x1800], desc[UR34][R108.64], P0 ;  /* 0x018000006c027fae */ /* 0x0003e400081a1022 */
[----:B-1----:R-:W-:Y:S01]  /*6e6b0*/  IMAD.MOV.U32 R108, RZ, RZ, R75 ;  /* 0x000000ffff6c7224 */ /* 0x002fe200078e004b */
[----:B----4-:R-:W-:-:S05]  /*6e6c0*/  IADD3.X R78, PT, PT, R78, UR11, RZ, P1, !PT ;  /* 0x0000000b4e4e7c10 */ /* 0x010fca0008ffe4ff */
[----:B------:R-:W-:Y:S01]  /*6e6d0*/  IMAD.MOV.U32 R109, RZ, RZ, R78 ;  /* 0x000000ffff6d7224 */ /* 0x000fe200078e004e */
[----:B---3--:R-:W-:Y:S01]  /*6e6e0*/  IADD3.X R96, PT, PT, R96, UR11, RZ, P2, !PT ;  /* 0x0000000b60607c10 */ /* 0x008fe200097fe4ff */
[----:B------:R1:W-:Y:S04]  /*6e6f0*/  STL [R1+0x3a88], R78 ;  /* 0x003a884e01007387 */ /* 0x0003e80000100800 */
[----:B------:R3:W-:Y:S04]  /*6e700*/  STL [R1+0x3a8c], R77 ;  /* 0x003a8c4d01007387 */ /* 0x0007e80000100800 */
[----:B------:R-:W4:Y:S04]  /*6e710*/  LDL.LU R75, [R1+0x3a64] ;  /* 0x003a6400014b7983 */ /* 0x000f280000300800 */
[----:B------:R3:W-:Y:S04]  /*6e720*/  LDGSTS.E [R2+0x1c00], desc[UR34][R108.64], P0 ;  /* 0x01c000006c027fae */ /* 0x0007e800081a1022 */
[----:B------:R2:W-:Y:S04]  /*6e730*/  STL [R1+0x3a80], R96 ;  /* 0x003a806001007387 */ /* 0x0005e80000100800 */
[----:B-1----:R-:W4:Y:S01]  /*6e740*/  LDL.LU R78, [R1+0x3a5c] ;  /* 0x003a5c00014e7983 */ /* 0x002f220000300800 */
[----:B---3--:R-:W-:-:S03]  /*6e750*/  IMAD.MOV.U32 R108, RZ, RZ, R77 ;  /* 0x000000ffff6c7224 */ /* 0x008fc600078e004d */
[----:B------:R-:W3:Y:S01]  /*6e760*/  LDL.LU R77, [R1+0x3a58] ;  /* 0x003a5800014d7983 */ /* 0x000ee20000300800 */
[----:B------:R-:W-:-:S03]  /*6e770*/  IMAD.MOV.U32 R109, RZ, RZ, R96 ;  /* 0x000000ffff6d7224 */ /* 0x000fc600078e0060 */
[----:B--2---:R-:W2:Y:S01]  /*6e780*/  LDL.LU R96, [R1+0x3a50] ;  /* 0x003a500001607983 */ /* 0x004ea20000300800 */
[----:B------:R-:W-:Y:S02]  /*6e790*/  IADD3 R3, P1, PT, R3, UR15, RZ ;  /* 0x0000000f03037c10 */ /* 0x000fe4000ff3e0ff */
[----:B------:R-:W-:Y:S01]  /*6e7a0*/  IADD3 R71, P2, PT, R71, UR15, RZ ;  /* 0x0000000f47477c10 */ /* 0x000fe2000ff5e0ff */
[----:B------:R1:W-:Y:S04]  /*6e7b0*/  LDGSTS.E [R2+0x2000], desc[UR34][R108.64], P0 ;  /* 0x020000006c027fae */ /* 0x0003e800081a1022 */
[----:B------:R-:W-:Y:S01]  /*6e7c0*/  STL [R1+0x3a84], R3 ;  /* 0x003a840301007387 */ /* 0x000fe20000100800 */
[----:B------:R-:W-:Y:S02]  /*6e7d0*/  IADD3.X R79, PT, PT, R79, UR11, RZ, P1, !PT ;  /* 0x0000000b4f4f7c10 */ /* 0x000fe40008ffe4ff */
[----:B------:R-:W-:Y:S01]  /*6e7e0*/  IADD3.X R97, PT, PT, R97, UR11, RZ, P2, !PT ;  /* 0x0000000b61617c10 */ /* 0x000fe200097fe4ff */
[----:B-1----:R-:W-:-:S02]  /*6e7f0*/  IMAD.MOV.U32 R108, RZ, RZ, R3 ;  /* 0x000000ffff6c7224 */ /* 0x002fc400078e0003 */
[----:B------:R-:W-:Y:S01]  /*6e800*/  IMAD.MOV.U32 R109, RZ, RZ, R79 ;  /* 0x000000ffff6d7224 */ /* 0x000fe200078e004f */
[----:B------:R1:W-:Y:S04]  /*6e810*/  STL [R1+0x3a78], R79 ;  /* 0x003a784f01007387 */ /* 0x0003e80000100800 */
[----:B------:R-:W-:Y:S04]  /*6e820*/  STL [R1+0x3a7c], R71 ;  /* 0x003a7c4701007387 */ /* 0x000fe80000100800 */
[----:B------:R1:W-:Y:S04]  /*6e830*/  LDGSTS.E [R2+0x2400], desc[UR34][R108.64], P0 ;  /* 0x024000006c027fae */ /* 0x0003e800081a1022 */
[----:B-1----:R-:W2:Y:S04]  /*6e840*/  LDL.LU R79, [R1+0x3a54] ;  /* 0x003a5400014f7983 */ /* 0x002ea80000300800 */
[----:B------:R1:W-:Y:S04]  /*6e850*/  STL [R1+0x3a70], R97 ;  /* 0x003a706101007387 */ /* 0x0003e80000100800 */
[----:B------:R-:W2:Y:S01]  /*6e860*/  LDL.LU R3, [R1+0x3a4c] ;  /* 0x003a4c0001037983 */ /* 0x000ea20000300800 */
[----:B------:R-:W-:-:S03]  /*6e870*/  IMAD.MOV.U32 R109, RZ, RZ, R97 ;  /* 0x000000ffff6d7224 */ /* 0x000fc600078e0061 */
[----:B-1----:R-:W2:Y:S01]  /*6e880*/  LDL.LU R97, [R1+0x3a48] ;  /* 0x003a480001617983 */ /* 0x002ea20000300800 */
[----:B------:R-:W-:-:S03]  /*6e890*/  IMAD.MOV.U32 R108, RZ, RZ, R71 ;  /* 0x000000ffff6c7224 */ /* 0x000fc600078e0047 */
[----:B------:R-:W2:Y:S01]  /*6e8a0*/  LDL.LU R71, [R1+0x3a40] ;  /* 0x003a400001477983 */ /* 0x000ea20000300800 */
[----:B------:R-:W-:Y:S02]  /*6e8b0*/  IADD3 R70, P1, PT, R70, UR15, RZ ;  /* 0x0000000f46467c10 */ /* 0x000fe4000ff3e0ff */
[----:B------:R-:W-:Y:S01]  /*6e8c0*/  IADD3 R72, P2, PT, R72, UR15, RZ ;  /* 0x0000000f48487c10 */ /* 0x000fe2000ff5e0ff */
[----:B------:R1:W-:Y:S04]  /*6e8d0*/  LDGSTS.E [R2+0x2800], desc[UR34][R108.64], P0 ;  /* 0x028000006c027fae */ /* 0x0003e800081a1022 */
[----:B------:R1:W-:Y:S02]  /*6e8e0*/  STL [R1+0x3a74], R70 ;  /* 0x003a744601007387 */ /* 0x0003e40000100800 */
[----:B-1----:R-:W-:Y:S01]  /*6e8f0*/  IMAD.MOV.U32 R108, RZ, RZ, R70 ;  /* 0x000000ffff6c7224 */ /* 0x002fe200078e0046 */
[----:B------:R-:W-:-:S02]  /*6e900*/  IADD3.X R76, PT, PT, R76, UR11, RZ, P1, !PT ;  /* 0x0000000b4c4c7c10 */ /* 0x000fc40008ffe4ff */
[----:B------:R-:W-:-:S03]  /*6e910*/  IADD3.X R74, PT, PT, R74, UR11, RZ, P2, !PT ;  /* 0x0000000b4a4a7c10 */ /* 0x000fc600097fe4ff */
[----:B------:R-:W-:Y:S01]  /*6e920*/  IMAD.MOV.U32 R109, RZ, RZ, R76 ;  /* 0x000000ffff6d7224 */ /* 0x000fe200078e004c */
[----:B------:R-:W-:Y:S04]  /*6e930*/  STL [R1+0x3a68], R76 ;  /* 0x003a684c01007387 */ /* 0x000fe80000100800 */
[----:B------:R1:W-:Y:S04]  /*6e940*/  STL [R1+0x3a6c], R72 ;  /* 0x003a6c4801007387 */ /* 0x0003e80000100800 */
[----:B------:R-:W2:Y:S04]  /*6e950*/  LDL.LU R70, [R1+0x3a44] ;  /* 0x003a440001467983 */ /* 0x000ea80000300800 */
[----:B------:R1:W-:Y:S04]  /*6e960*/  STL [R1+0x3a60], R74 ;  /* 0x003a604a01007387 */ /* 0x0003e80000100800 */
[----:B------:R1:W-:Y:S04]  /*6e970*/  LDGSTS.E [R2+0x2c00], desc[UR34][R108.64], P0 ;  /* 0x02c000006c027fae */ /* 0x0003e800081a1022 */
[----:B------:R-:W2:Y:S01]  /*6e980*/  LDL.LU R98, [R1+0x3a3c] ;  /* 0x003a3c0001627983 */ /* 0x000ea20000300800 */
[----:B-1----:R-:W-:-:S03]  /*6e990*/  IMAD.MOV.U32 R108, RZ, RZ, R72 ;  /* 0x000000ffff6c7224 */ /* 0x002fc600078e0048 */
[----:B------:R-:W2:Y:S04]  /*6e9a0*/  LDL.LU R72, [R1+0x3a38] ;  /* 0x003a380001487983 */ /* 0x000ea80000300800 */
[----:B------:R-:W2:Y:S01]  /*6e9b0*/  LDL.LU R99, [R1+0x3a30] ;  /* 0x003a300001637983 */ /* 0x000ea20000300800 */
[----:B------:R-:W-:-:S03]  /*6e9c0*/  IMAD.MOV.U32 R109, RZ, RZ, R74 ;  /* 0x000000ffff6d7224 */ /* 0x000fc600078e004a */
[----:B------:R-:W2:Y:S04]  /*6e9d0*/  LDL.LU R76, [R1+0x3a34] ;  /* 0x003a3400014c7983 */ /* 0x000ea80000300800 */
[----:B------:R-:W2:Y:S04]  /*6e9e0*/  LDL.LU R74, [R1+0x3a2c] ;  /* 0x003a2c00014a7983 */ /* 0x000ea80000300800 */
[----:B------:R1:W-:Y:S01]  /*6e9f0*/  LDGSTS.E [R2+0x3000], desc[UR34][R108.64], P0 ;  /* 0x030000006c027fae */ /* 0x0003e200081a1022 */
[----:B----4-:R-:W-:-:S05]  /*6ea00*/  IADD3 R75, P1, PT, R75, UR15, RZ ;  /* 0x0000000f4b4b7c10 */ /* 0x010fca000ff3e0ff */
[----:B------:R-:W-:Y:S01]  /*6ea10*/  STL [R1+0x3a64], R75 ;  /* 0x003a644b01007387 */ /* 0x000fe20000100800 */
[----:B------:R-:W-:Y:S02]  /*6ea20*/  IADD3 R78, P2, PT, R78, UR15, RZ ;  /* 0x0000000f4e4e7c10 */ /* 0x000fe4000ff5e0ff */
[----:B---3--:R-:W-:Y:S02]  /*6ea30*/  IADD3.X R77, PT, PT, R77, UR11, RZ, P1, !PT ;  /* 0x0000000b4d4d7c10 */ /* 0x008fe40008ffe4ff */
[----:B--2---:R-:W-:-:S03]  /*6ea40*/  IADD3.X R96, PT, PT, R96, UR11, RZ, P2, !PT ;  /* 0x0000000b60607c10 */ /* 0x004fc600097fe4ff */
[----:B------:R2:W-:Y:S01]  /*6ea50*/  STL [R1+0x3a58], R77 ;  /* 0x003a584d01007387 */ /* 0x0005e20000100800 */
[----:B-1----:R-:W-:-:S03]  /*6ea60*/  IMAD.MOV.U32 R109, RZ, RZ, R77 ;  /* 0x000000ffff6d7224 */ /* 0x002fc600078e004d */
[----:B------:R-:W-:Y:S01]  /*6ea70*/  STL [R1+0x3a5c], R78 ;  /* 0x003a5c4e01007387 */ /* 0x000fe20000100800 */
[----:B------:R-:W-:-:S05]  /*6ea80*/  IMAD.MOV.U32 R108, RZ, RZ, R75 ;  /* 0x000000ffff6c7224 */ /* 0x000fca00078e004b */
[----:B------:R1:W-:Y:S04]  /*6ea90*/  LDGSTS.E [R2+0x3400], desc[UR34][R108.64], P0 ;  /* 0x034000006c027fae */ /* 0x0003e800081a1022 */
[----:B--2---:R-:W2:Y:S04]  /*6eaa0*/  LDL.LU R77, [R1+0x3a28] ;  /* 0x003a2800014d7983 */ /* 0x004ea80000300800 */
[----:B------:R3:W-:Y:S04]  /*6eab0*/  STL [R1+0x3a50], R96 ;  /* 0x003a506001007387 */ /* 0x0007e80000100800 */
[----:B------:R-:W4:Y:S01]  /*6eac0*/  LDL.LU R75, [R1+0x3a20] ;  /* 0x003a2000014b7983 */ /* 0x000f220000300800 */
[----:B-1----:R-:W-:-:S02]  /*6ead0*/  IMAD.MOV.U32 R108, RZ, RZ, R78 ;  /* 0x000000ffff6c7224 */ /* 0x002fc400078e004e */
[----:B------:R-:W-:Y:S02]  /*6eae0*/  IMAD.MOV.U32 R109, RZ, RZ, R96 ;  /* 0x000000ffff6d7224 */ /* 0x000fe400078e0060 */
[----:B---3--:R-:W3:Y:S04]  /*6eaf0*/  LDL.LU R96, [R1+0x3a24] ;  /* 0x003a240001607983 */ /* 0x008ee80000300800 */
[----:B------:R-:W3:Y:S01]  /*6eb00*/  LDL.LU R78, [R1+0x3a1c] ;  /* 0x003a1c00014e7983 */ /* 0x000ee20000300800 */
[----:B------:R-:W-:-:S03]  /*6eb10*/  IADD3 R79, P1, PT, R79, UR15, RZ ;  /* 0x0000000f4f4f7c10 */ /* 0x000fc6000ff3e0ff */
[----:B------:R1:W-:Y:S01]  /*6eb20*/  LDGSTS.E [R2+0x3800], desc[UR34][R108.64], P0 ;  /* 0x038000006c027fae */ /* 0x0003e200081a1022 */
[----:B------:R-:W-:-:S03]  /*6eb30*/  IADD3 R3, P2, PT, R3, UR15, RZ ;  /* 0x0000000f03037c10 */ /* 0x000fc6000ff5e0ff */
[----:B------:R-:W-:Y:S01]  /*6eb40*/  STL [R1+0x3a54], R79 ;  /* 0x003a544f01007387 */ /* 0x000fe20000100800 */
[----:B------:R-:W-:Y:S02]  /*6eb50*/  IADD3.X R97, PT, PT, R97, UR11, RZ, P1, !PT ;  /* 0x0000000b61617c10 */ /* 0x000fe40008ffe4ff */
[----:B------:R-:W-:-:S03]  /*6eb60*/  IADD3.X R71, PT, PT, R71, UR11, RZ, P2, !PT ;  /* 0x0000000b47477c10 */ /* 0x000fc600097fe4ff */
[----:B------:R1:W-:Y:S02]  /*6eb70*/  STL [R1+0x3a48], R97 ;  /* 0x003a486101007387 */ /* 0x0003e40000100800 */
[----:B-1----:R-:W-:Y:S02]  /*6eb80*/  IMAD.MOV.U32 R109, RZ, RZ, R97 ;  /* 0x000000ffff6d7224 */ /* 0x002fe400078e0061 */
[----:B------:R-:W-:Y:S01]  /*6eb90*/  STL [R1+0x3a4c], R3 ;  /* 0x003a4c0301007387 */ /* 0x000fe20000100800 */
[----:B------:R-:W-:-:S05]  /*6eba0*/  IMAD.MOV.U32 R108, RZ, RZ, R79 ;  /* 0x000000ffff6c7224 */ /* 0x000fca00078e004f */
[----:B------:R1:W-:Y:S04]  /*6ebb0*/  LDGSTS.E [R2+0x3c00], desc[UR34][R108.64], P0 ;  /* 0x03c000006c027fae */ /* 0x0003e800081a1022 */
[----:B------:R-:W3:Y:S04]  /*6ebc0*/  LDL.LU R97, [R1+0x3a18] ;  /* 0x003a180001617983 */ /* 0x000ee80000300800 */
[----:B------:R1:W-:Y:S04]  /*6ebd0*/  STL [R1+0x3a40], R71 ;  /* 0x003a404701007387 */ /* 0x0003e80000100800 */
[----:B------:R-:W3:Y:S01]  /*6ebe0*/  LDL.LU R79, [R1+0x3a10] ;  /* 0x003a1000014f7983 */ /* 0x000ee20000300800 */
[----:B-1----:R-:W-:-:S02]  /*6ebf0*/  IMAD.MOV.U32 R108, RZ, RZ, R3 ;  /* 0x000000ffff6c7224 */ /* 0x002fc400078e0003 */
[----:B------:R-:W-:Y:S02]  /*6ec00*/  IMAD.MOV.U32 R109, RZ, RZ, R71 ;  /* 0x000000ffff6d7224 */ /* 0x000fe400078e0047 */
[----:B------:R-:W3:Y:S04]  /*6ec10*/  LDL.LU R71, [R1+0x3a14] ;  /* 0x003a140001477983 */ /* 0x000ee80000300800 */
[----:B------:R-:W3:Y:S04]  /*6ec20*/  LDL.LU R3, [R1+0x3a0c] ;  /* 0x003a0c0001037983 */ /* 0x000ee80000300800 */
[----:B------:R1:W-:Y:S01]  /*6ec30*/  LDGSTS.E [R2+0x4000], desc[UR34][R108.64], P0 ;  /* 0x040000006c027fae */ /* 0x0003e200081a1022 */
[----:B------:R-:W-:-:S02]  /*6ec40*/  IADD3 R70, P1, PT, R70, UR15, RZ ;  /* 0x0000000f46467c10 */ /* 0x000fc4000ff3e0ff */
[----:B------:R-:W-:-:S03]  /*6ec50*/  IADD3 R98, P2, PT, R98, UR15, RZ ;  /* 0x0000000f62627c10 */ /* 0x000fc6000ff5e0ff */
[----:B------:R-:W-:Y:S01]  /*6ec60*/  STL [R1+0x3a44], R70 ;  /* 0x003a444601007387 */ /* 0x000fe20000100800 */
[----:B------:R-:W-:Y:S02]  /*6ec70*/  IADD3.X R72, PT, PT, R72, UR11, RZ, P1, !PT ;  /* 0x0000000b48487c10 */ /* 0x000fe40008ffe4ff */
[----:B------:R-:W-:-:S03]  /*6ec80*/  IADD3.X R99, PT, PT, R99, UR11, RZ, P2, !PT ;  /* 0x0000000b63637c10 */ /* 0x000fc600097fe4ff */
[----:B------:R1:W-:Y:S02]  /*6ec90*/  STL [R1+0x3a38], R72 ;  /* 0x003a384801007387 */ /* 0x0003e40000100800 */
[----:B-1----:R-:W-:Y:S02]  /*6eca0*/  IMAD.MOV.U32 R109, RZ, RZ, R72 ;  /* 0x000000ffff6d7224 */ /* 0x002fe400078e0048 */
[----:B------:R-:W-:Y:S01]  /*6ecb0*/  STL [R1+0x3a3c], R98 ;  /* 0x003a3c6201007387 */ /* 0x000fe20000100800 */
[----:B------:R-:W-:Y:S01]  /*6ecc0*/  IMAD.MOV.U32 R108, RZ, RZ, R70 ;  /* 0x000000ffff6c7224 */ /* 0x000fe200078e0046 */
[----:B------:R-:W-:Y:S02]  /*6ecd0*/  IADD3 R76, P1, PT, R76, UR15, RZ ;  /* 0x0000000f4c4c7c10 */ /* 0x000fe4000ff3e0ff */
[----:B------:R-:W-:Y:S02]  /*6ece0*/  IADD3 R74, P2, PT, R74, UR15, RZ ;  /* 0x0000000f4a4a7c10 */ /* 0x000fe4000ff5e0ff */
[----:B------:R1:W-:Y:S04]  /*6ecf0*/  LDGSTS.E [R2+0x4400], desc[UR34][R108.64], P0 ;  /* 0x044000006c027fae */ /* 0x0003e800081a1022 */
[----:B------:R-:W3:Y:S04]  /*6ed00*/  LDL.LU R72, [R1+0x3a08] ;  /* 0x003a080001487983 */ /* 0x000ee80000300800 */
[----:B------:R-:W-:Y:S04]  /*6ed10*/  STL [R1+0x3a30], R99 ;  /* 0x003a306301007387 */ /* 0x000fe80000100800 */
[----:B------:R-:W3:Y:S04]  /*6ed20*/  LDL.LU R70, [R1+0x3a04] ;  /* 0x003a040001467983 */ /* 0x000ee80000300800 */
[----:B------:R-:W-:Y:S01]  /*6ed30*/  STL [R1+0x3a34], R76 ;  /* 0x003a344c01007387 */ /* 0x000fe20000100800 */
[----:B-1----:R-:W-:-:S02]  /*6ed40*/  IMAD.MOV.U32 R108, RZ, RZ, R98 ;  /* 0x000000ffff6c7224 */ /* 0x002fc400078e0062 */
[----:B------:R-:W-:-:S05]  /*6ed50*/  IMAD.MOV.U32 R109, RZ, RZ, R99 ;  /* 0x000000ffff6d7224 */ /* 0x000fca00078e0063 */
[----:B------:R1:W-:Y:S02]  /*6ed60*/  LDGSTS.E [R2+0x4800], desc[UR34][R108.64], P0 ;  /* 0x048000006c027fae */ /* 0x0003e400081a1022 */
[----:B-1----:R-:W-:Y:S01]  /*6ed70*/  IMAD.MOV.U32 R108, RZ, RZ, R76 ;  /* 0x000000ffff6c7224 */ /* 0x002fe200078e004c */
[----:B--2---:R-:W-:Y:S02]  /*6ed80*/  IADD3.X R77, PT, PT, R77, UR11, RZ, P1, !PT ;  /* 0x0000000b4d4d7c10 */ /* 0x004fe40008ffe4ff */
[----:B----4-:R-:W-:-:S03]  /*6ed90*/  IADD3.X R75, PT, PT, R75, UR11, RZ, P2, !PT ;  /* 0x0000000b4b4b7c10 */ /* 0x010fc600097fe4ff */
[----:B------:R1:W-:Y:S01]  /*6eda0*/  STL [R1+0x3a28], R77 ;  /* 0x003a284d01007387 */ /* 0x0003e20000100800 */
[----:B------:R-:W-:-:S03]  /*6edb0*/  IMAD.MOV.U32 R109, RZ, RZ, R77 ;  /* 0x000000ffff6d7224 */ /* 0x000fc600078e004d */
[----:B------:R-:W-:Y:S04]  /*6edc0*/  STL [R1+0x3a2c], R74 ;  /* 0x003a2c4a01007387 */ /* 0x000fe80000100800 */
[----:B------:R2:W-:Y:S04]  /*6edd0*/  LDGSTS.E [R2+0x4c00], desc[UR34][R108.64], P0 ;  /* 0x04c000006c027fae */ /* 0x0005e800081a1022 */
[----:B-1----:R-:W4:Y:S04]  /*6ede0*/  LDL.LU.64 R76, [R1+0x33c0] ;  /* 0x0033c000014c7983 */ /* 0x002f280000300a00 */
[----:B------:R1:W-:Y:S01]  /*6edf0*/  STL [R1+0x3a20], R75 ;  /* 0x003a204b01007387 */ /* 0x0003e20000100800 */
[----:B--2---:R-:W-:-:S02]  /*6ee00*/  IMAD.MOV.U32 R108, RZ, RZ, R74 ;  /* 0x000000ffff6c7224 */ /* 0x004fc400078e004a */
[----:B------:R-:W-:Y:S02]  /*6ee10*/  IMAD.MOV.U32 R109, RZ, RZ, R75 ;  /* 0x000000ffff6d7224 */ /* 0x000fe400078e004b */
[----:B-1----:R-:W2:Y:S01]  /*6ee20*/  LDL.LU.64 R74, [R1+0x33a0] ;  /* 0x0033a000014a7983 */ /* 0x002ea20000300a00 */
[----:B---3--:R-:W-:Y:S02]  /*6ee30*/  IADD3 R96, P1, PT, R96, UR15, RZ ;  /* 0x0000000f60607c10 */ /* 0x008fe4000ff3e0ff */
[----:B------:R-:W-:Y:S01]  /*6ee40*/  IADD3 R78, P2, PT, R78, UR15, RZ ;  /* 0x0000000f4e4e7c10 */ /* 0x000fe2000ff5e0ff */
[----:B------:R-:W3:Y:S04]  /*6ee50*/  LDL.LU.64 R114, [R1+0x3380] ;  /* 0x0033800001727983 */ /* 0x000ee80000300a00 */
[----:B------:R1:W-:Y:S04]  /*6ee60*/  LDGSTS.E [R2+0x5000], desc[UR34][R108.64], P0 ;  /* 0x050000006c027fae */ /* 0x0003e800081a1022 */
[----:B------:R-:W-:Y:S01]  /*6ee70*/  STL [R1+0x3a24], R96 ;  /* 0x003a246001007387 */ /* 0x000fe20000100800 */
[----:B------:R-:W-:-:S02]  /*6ee80*/  IADD3.X R97, PT, PT, R97, UR11, RZ, P1, !PT ;  /* 0x0000000b61617c10 */ /* 0x000fc40008ffe4ff */
[----:B------:R-:W-:-:S03]  /*6ee90*/  IADD3.X R79, PT, PT, R79, UR11, RZ, P2, !PT ;  /* 0x0000000b4f4f7c10 */ /* 0x000fc600097fe4ff */
[----:B------:R1:W-:Y:S04]  /*6eea0*/  STL [R1+0x3a18], R97 ;  /* 0x003a186101007387 */ /* 0x0003e80000100800 */
[----:B------:R-:W-:Y:S04]  /*6eeb0*/  STL [R1+0x3a1c], R78 ;  /* 0x003a1c4e01007387 */ /* 0x000fe80000100800 */
[----:B------:R-:W3:Y:S04]  /*6eec0*/  LDL.LU.64 R116, [R1+0x3360] ;  /* 0x0033600001747983 */ /* 0x000ee80000300a00 */
[----:B------:R1:W-:Y:S04]  /*6eed0*/  STL [R1+0x3a10], R79 ;  /* 0x003a104f01007387 */ /* 0x0003e80000100800 */
[----:B------:R-:W3:Y:S04]  /*6eee0*/  LDL.LU.64 R102, [R1+0x3340] ;  /* 0x0033400001667983 */ /* 0x000ee80000300a00 */
[----:B------:R-:W3:Y:S04]  /*6eef0*/  LDL.LU.64 R120, [R1+0x3320] ;  /* 0x0033200001787983 */ /* 0x000ee80000300a00 */
[----:B------:R-:W3:Y:S01]  /*6ef00*/  LDL.LU.64 R100, [R1+0x3300] ;  /* 0x0033000001647983 */ /* 0x000ee20000300a00 */
[----:B-1----:R-:W-:Y:S01]  /*6ef10*/  IMAD.MOV.U32 R108, RZ, RZ, R96 ;  /* 0x000000ffff6c7224 */ /* 0x002fe200078e0060 */
[----:B------:R-:W-:Y:S01]  /*6ef20*/  IADD3 R71, P1, PT, R71, UR15, RZ ;  /* 0x0000000f47477c10 */ /* 0x000fe2000ff3e0ff */
[----:B------:R-:W-:Y:S01]  /*6ef30*/  IMAD.MOV.U32 R109, RZ, RZ, R97 ;  /* 0x000000ffff6d7224 */ /* 0x000fe200078e0061 */
[----:B------:R-:W-:Y:S01]  /*6ef40*/  IADD3 R3, P2, PT, R3, UR15, RZ ;  /* 0x0000000f03037c10 */ /* 0x000fe2000ff5e0ff */
[----:B------:R-:W3:Y:S04]  /*6ef50*/  LDL.LU.64 R98, [R1+0x32e0] ;  /* 0x0032e00001627983 */ /* 0x000ee80000300a00 */
[----:B------:R1:W-:Y:S04]  /*6ef60*/  LDGSTS.E [R2+0x5400], desc[UR34][R108.64], P0 ;  /* 0x054000006c027fae */ /* 0x0003e800081a1022 */
[----:B------:R1:W-:Y:S02]  /*6ef70*/  STL [R1+0x3a14], R71 ;  /* 0x003a144701007387 */ /* 0x0003e40000100800 */
[----:B-1----:R-:W-:-:S02]  /*6ef80*/  IMAD.MOV.U32 R108, RZ, RZ, R78 ;  /* 0x000000ffff6c7224 */ /* 0x002fc400078e004e */
[----:B------:R-:W-:-:S05]  /*6ef90*/  IMAD.MOV.U32 R109, RZ, RZ, R79 ;  /* 0x000000ffff6d7224 */ /* 0x000fca00078e004f */
[----:B------:R1:W-:Y:S02]  /*6efa0*/  LDGSTS.E [R2+0x5800], desc[UR34][R108.64], P0 ;  /* 0x058000006c027fae */ /* 0x0003e400081a1022 */
[----:B-1----:R-:W-:Y:S01]  /*6efb0*/  IMAD.MOV.U32 R108, RZ, RZ, R71 ;  /* 0x000000ffff6c7224 */ /* 0x002fe200078e0047 */
[----:B------:R-:W-:Y:S02]  /*6efc0*/  IADD3.X R72, PT, PT, R72, UR11, RZ, P1, !PT ;  /* 0x0000000b48487c10 */ /* 0x000fe40008ffe4ff */
[----:B------:R-:W-:-:S03]  /*6efd0*/  IADD3.X R70, PT, PT, R70, UR11, RZ, P2, !PT ;  /* 0x0000000b46467c10 */ /* 0x000fc600097fe4ff */
[----:B------:R-:W-:Y:S04]  /*6efe0*/  STL [R1+0x3a08], R72 ;  /* 0x003a084801007387 */ /* 0x000fe80000100800 */
[----:B------:R1:W-:Y:S04]  /*6eff0*/  STL [R1+0x3a0c], R3 ;  /* 0x003a0c0301007387 */ /* 0x0003e80000100800 */
[----:B------:R-:W3:Y:S01]  /*6f000*/  LDL.LU.64 R126, [R1+0x32c0] ;  /* 0x0032c000017e7983 */ /* 0x000ee20000300a00 */
[----:B------:R-:W-:-:S03]  /*6f010*/  IMAD.MOV.U32 R109, RZ, RZ, R72 ;  /* 0x000000ffff6d7224 */ /* 0x000fc600078e0048 */
[----:B------:R-:W-:Y:S04]  /*6f020*/  STL [R1+0x3a04], R70 ;  /* 0x003a044601007387 */ /* 0x000fe80000100800 */
[----:B------:R-:W3:Y:S04]  /*6f030*/  LDL.LU.64 R96, [R1+0x32a0] ;  /* 0x0032a00001607983 */ /* 0x000ee80000300a00 */
[----:B------:R-:W3:Y:S04]  /*6f040*/  LDL.LU.64 R78, [R1+0x3280] ;  /* 0x00328000014e7983 */ /* 0x000ee80000300a00 */
[----:B------:R-:W3:Y:S04]  /*6f050*/  LDL.LU R71, [R1+0x396c] ;  /* 0x00396c0001477983 */ /* 0x000ee80000300800 */
[----:B------:R1:W-:Y:S04]  /*6f060*/  LDGSTS.E [R2+0x5c00], desc[UR34][R108.64], P0 ;  /* 0x05c000006c027fae */ /* 0x0003e800081a1022 */
[----:B------:R-:W3:Y:S01]  /*6f070*/  LDL.LU.64 R132, [R1+0x3260] ;  /* 0x0032600001847983 */ /* 0x000ee20000300a00 */
[----:B-1----:R-:W-:-:S02]  /*6f080*/  IMAD.MOV.U32 R108, RZ, RZ, R3 ;  /* 0x000000ffff6c7224 */ /* 0x002fc400078e0003 */
[----:B------:R-:W-:-:S05]  /*6f090*/  IMAD.MOV.U32 R109, RZ, RZ, R70 ;  /* 0x000000ffff6d7224 */ /* 0x000fca00078e0046 */
[----:B------:R4:W-:Y:S02]  /*6f0a0*/  LDGSTS.E [R2+0x6000], desc[UR34][R108.64], P0 ;  /* 0x060000006c027fae */ /* 0x0009e400081a1022 */
[----:B----4-:R-:W-:-:S04]  /*6f0b0*/  IADD3 R108, P1, PT, R76, UR15, RZ ;  /* 0x0000000f4c6c7c10 */ /* 0x010fc8000ff3e0ff */
[----:B------:R-:W-:Y:S02]  /*6f0c0*/  IADD3.X R3, PT, PT, R77, UR11, RZ, P1, !PT ;  /* 0x0000000b4d037c10 */ /* 0x000fe40008ffe4ff */
[----:B------:R-:W4:Y:S01]  /*6f0d0*/  LDL.LU.64 R76, [R1+0x3240] ;  /* 0x00324000014c7983 */ /* 0x000f220000300a00 */
[----:B--2---:R-:W-:-:S04]  /*6f0e0*/  IADD3 R110, P1, PT, R74, UR15, RZ ;  /* 0x0000000f4a6e7c10 */ /* 0x004fc8000ff3e0ff */
[----:B------:R-:W-:Y:S02]  /*6f0f0*/  IADD3.X R109, PT, PT, R75, UR11, RZ, P1, !PT ;  /* 0x0000000b4b6d7c10 */ /* 0x000fe40008ffe4ff */
[----:B------:R-:W2:Y:S01]  /*6f100*/  LDL.LU.64 R74, [R1+0x3220] ;  /* 0x00322000014a7983 */ /* 0x000ea20000300a00 */
[----:B---3--:R-:W-:-:S03]  /*6f110*/  IADD3 R112, P1, PT, R114, UR15, RZ ;  /* 0x0000000f72707c10 */ /* 0x008fc6000ff3e0ff */
[----:B------:R-:W3:Y:S04]  /*6f120*/  LDL.LU.64 R138, [R1+0x3200] ;  /* 0x00320000018a7983 */ /* 0x000ee80000300a00 */
[----:B------:R-:W3:Y:S01]  /*6f130*/  LDL.LU.64 R140, [R1+0x31e0] ;  /* 0x0031e000018c7983 */ /* 0x000ee20000300a00 */
[----:B------:R-:W-:Y:S02]  /*6f140*/  IADD3.X R111, PT, PT, R115, UR11, RZ, P1, !PT ;  /* 0x0000000b736f7c10 */ /* 0x000fe40008ffe4ff */
[----:B------:R-:W-:-:S04]  /*6f150*/  IADD3 R114, P1, PT, R116, UR15, RZ ;  /* 0x0000000f74727c10 */ /* 0x000fc8000ff3e0ff */
[----:B------:R-:W-:Y:S02]  /*6f160*/  IADD3.X R113, PT, PT, R117, UR11, RZ, P1, !PT ;  /* 0x0000000b75717c10 */ /* 0x000fe40008ffe4ff */
[----:B------:R-:W-:-:S04]  /*6f170*/  IADD3 R116, P1, PT, R102, UR15, RZ ;  /* 0x0000000f66747c10 */ /* 0x000fc8000ff3e0ff */
[----:B------:R-:W-:Y:S02]  /*6f180*/  IADD3.X R115, PT, PT, R103, UR11, RZ, P1, !PT ;  /* 0x0000000b67737c10 */ /* 0x000fe40008ffe4ff */
[----:B------:R-:W-:Y:S01]  /*6f190*/  IADD3 R118, P1, PT, R120, UR15, RZ ;  /* 0x0000000f78767c10 */ /* 0x000fe2000ff3e0ff */
[----:B------:R-:W3:Y:S03]  /*6f1a0*/  LDL.LU.64 R102, [R1+0x31c0] ;  /* 0x0031c00001667983 */ /* 0x000ee60000300a00 */
[----:B------:R-:W-:Y:S02]  /*6f1b0*/  IADD3.X R117, PT, PT, R121, UR11, RZ, P1, !PT ;  /* 0x0000000b79757c10 */ /* 0x000fe40008ffe4ff */
[----:B------:R-:W-:-:S04]  /*6f1c0*/  IADD3 R120, P1, PT, R100, UR15, RZ ;  /* 0x0000000f64787c10 */ /* 0x000fc8000ff3e0ff */
[----:B------:R-:W-:Y:S02]  /*6f1d0*/  IADD3.X R119, PT, PT, R101, UR11, RZ, P1, !PT ;  /* 0x0000000b65777c10 */ /* 0x000fe40008ffe4ff */
[----:B------:R-:W-:Y:S01]  /*6f1e0*/  IADD3 R122, P1, PT, R98, UR15, RZ ;  /* 0x0000000f627a7c10 */ /* 0x000fe2000ff3e0ff */
[----:B------:R-:W3:Y:S03]  /*6f1f0*/  LDL.LU.64 R100, [R1+0x31a0] ;  /* 0x0031a00001647983 */ /* 0x000ee60000300a00 */
[----:B------:R-:W-:Y:S02]  /*6f200*/  IADD3.X R121, PT, PT, R99, UR11, RZ, P1, !PT ;  /* 0x0000000b63797c10 */ /* 0x000fe40008ffe4ff */
[----:B------:R-:W3:Y:S01]  /*6f210*/  LDL.LU.64 R98, [R1+0x3180] ;  /* 0x0031800001627983 */ /* 0x000ee20000300a00 */
[----:B------:R-:W-:-:S04]  /*6f220*/  IADD3 R124, P1, PT, R126, UR15, RZ ;  /* 0x0000000f7e7c7c10 */ /* 0x000fc8000ff3e0ff */
[----:B------:R-:W-:Y:S02]  /*6f230*/  IADD3.X R123, PT, PT, R127, UR11, RZ, P1, !PT ;  /* 0x0000000b7f7b7c10 */ /* 0x000fe40008ffe4ff */
[----:B------:R-:W-:-:S04]  /*6f240*/  IADD3 R126, P1, PT, R96, UR15, RZ ;  /* 0x0000000f607e7c10 */ /* 0x000fc8000ff3e0ff */
[----:B------:R-:W-:Y:S02]  /*6f250*/  IADD3.X R125, PT, PT, R97, UR11, RZ, P1, !PT ;  /* 0x0000000b617d7c10 */ /* 0x000fe40008ffe4ff */
[----:B------:R-:W-:Y:S01]  /*6f260*/  IADD3 R128, P1, PT, R78, UR15, RZ ;  /* 0x0000000f4e807c10 */ /* 0x000fe2000ff3e0ff */
[----:B------:R-:W3:Y:S03]  /*6f270*/  LDL.LU.64 R96, [R1+0x3160] ;  /* 0x0031600001607983 */ /* 0x000ee60000300a00 */
[----:B------:R-:W-:Y:S02]  /*6f280*/  IADD3.X R127, PT, PT, R79, UR11, RZ, P1, !PT ;  /* 0x0000000b4f7f7c10 */ /* 0x000fe40008ffe4ff */
[----:B------:R-:W-:Y:S01]  /*6f290*/  IADD3 R130, P1, PT, R132, UR15, RZ ;  /* 0x0000000f84827c10 */ /* 0x000fe2000ff3e0ff */
[----:B------:R-:W3:Y:S03]  /*6f2a0*/  LDL.LU.64 R78, [R1+0x3140] ;  /* 0x00314000014e7983 */ /* 0x000ee60000300a00 */
[----:B------:R-:W-:-:S02]  /*6f2b0*/  IADD3.X R129, PT, PT, R133, UR11, RZ, P1, !PT ;  /* 0x0000000b85817c10 */ /* 0x000fc40008ffe4ff */
[----:B----4-:R-:W-:-:S04]  /*6f2c0*/  IADD3 R132, P1, PT, R76, UR15, RZ ;  /* 0x0000000f4c847c10 */ /* 0x010fc8000ff3e0ff */
[----:B------:R-:W-:Y:S02]  /*6f2d0*/  IADD3.X R131, PT, PT, R77, UR11, RZ, P1, !PT ;  /* 0x0000000b4d837c10 */ /* 0x000fe40008ffe4ff */
[----:B------:R-:W4:Y:S01]  /*6f2e0*/  LDL.LU.64 R76, [R1+0x3120] ;  /* 0x00312000014c7983 */ /* 0x000f220000300a00 */
[----:B--2---:R-:W-:-:S04]  /*6f2f0*/  IADD3 R134, P1, PT, R74, UR15, RZ ;  /* 0x0000000f4a867c10 */ /* 0x004fc8000ff3e0ff */
[----:B------:R-:W-:Y:S02]  /*6f300*/  IADD3.X R133, PT, PT, R75, UR11, RZ, P1, !PT ;  /* 0x0000000b4b857c10 */ /* 0x000fe40008ffe4ff */
[----:B------:R-:W2:Y:S04]  /*6f310*/  LDL.LU.64 R74, [R1+0x3100] ;  /* 0x00310000014a7983 */ /* 0x000ea80000300a00 */
[----:B------:R-:W2:Y:S04]  /*6f320*/  LDL.LU.64 R156, [R1+0x30e0] ;  /* 0x0030e000019c7983 */ /* 0x000ea80000300a00 */
[----:B------:R-:W2:Y:S04]  /*6f330*/  LDL.LU.64 R158, [R1+0x30c0] ;  /* 0x0030c000019e7983 */ /* 0x000ea80000300a00 */
[----:B------:R-:W2:Y:S04]  /*6f340*/  LDL.LU.64 R160, [R1+0x30a0] ;  /* 0x0030a00001a07983 */ /* 0x000ea80000300a00 */
[----:B------:R-:W2:Y:S04]  /*6f350*/  LDL.LU.64 R162, [R1+0x3080] ;  /* 0x0030800001a27983 */ /* 0x000ea80000300a00 */
[----:B------:R-:W2:Y:S04]  /*6f360*/  LDL.LU.64 R164, [R1+0x3060] ;  /* 0x0030600001a47983 */ /* 0x000ea80000300a00 */
[----:B------:R-:W2:Y:S01]  /*6f370*/  LDL.LU.64 R166, [R1+0x3040] ;  /* 0x0030400001a67983 */ /* 0x000ea20000300a00 */
[----:B---3--:R-:W-:-:S03]  /*6f380*/  IADD3 R136, P1, PT, R138, UR15, RZ ;  /* 0x0000000f8a887c10 */ /* 0x008fc6000ff3e0ff */
[----:B------:R-:W3:Y:S04]  /*6f390*/  LDL.LU.64 R168, [R1+0x3020] ;  /* 0x0030200001a87983 */ /* 0x000ee80000300a00 */
[----:B------:R-:W3:Y:S04]  /*6f3a0*/  LDL.LU.64 R170, [R1+0x3000] ;  /* 0x0030000001aa7983 */ /* 0x000ee80000300a00 */
[----:B------:R-:W3:Y:S01]  /*6f3b0*/  LDL.LU.64 R172, [R1+0x2fe0] ;  /* 0x002fe00001ac7983 */ /* 0x000ee20000300a00 */
[----:B------:R-:W-:Y:S02]  /*6f3c0*/  IADD3.X R135, PT, PT, R139, UR11, RZ, P1, !PT ;  /* 0x0000000b8b877c10 */ /* 0x000fe40008ffe4ff */
[----:B------:R-:W-:-:S04]  /*6f3d0*/  IADD3 R138, P1, PT, R140, UR15, RZ ;  /* 0x0000000f8c8a7c10 */ /* 0x000fc8000ff3e0ff */
[----:B------:R-:W-:Y:S02]  /*6f3e0*/  IADD3.X R137, PT, PT, R141, UR11, RZ, P1, !PT ;  /* 0x0000000b8d897c10 */ /* 0x000fe40008ffe4ff */
[----:B------:R-:W-:-:S04]  /*6f3f0*/  IADD3 R140, P1, PT, R102, UR15, RZ ;  /* 0x0000000f668c7c10 */ /* 0x000fc8000ff3e0ff */
[----:B------:R-:W-:Y:S02]  /*6f400*/  IADD3.X R139, PT, PT, R103, UR11, RZ, P1, !PT ;  /* 0x0000000b678b7c10 */ /* 0x000fe40008ffe4ff */
[----:B------:R-:W3:Y:S01]  /*6f410*/  LDL.LU.64 R102, [R1+0x2fc0] ;  /* 0x002fc00001667983 */ /* 0x000ee20000300a00 */
        /* <DEDUP_REMOVED lines=12> */
[----:B----4-:R-:W-:-:S04]  /*6f4e0*/  IADD3 R150, P1, PT, R76, UR15, RZ ;  /* 0x0000000f4c967c10 */ /* 0x010fc8000ff3e0ff */
[----:B------:R-:W-:Y:S02]  /*6f4f0*/  IADD3.X R149, PT, PT, R77, UR11, RZ, P1, !PT ;  /* 0x0000000b4d957c10 */ /* 0x000fe40008ffe4ff */
[----:B------:R-:W4:Y:S01]  /*6f500*/  LDL.LU.64 R76, [R1+0x2f20] ;  /* 0x002f2000014c7983 */ /* 0x000f220000300a00 */
[----:B--2---:R-:W-:-:S04]  /*6f510*/  IADD3 R152, P1, PT, R74, UR15, RZ ;  /* 0x0000000f4a987c10 */ /* 0x004fc8000ff3e0ff */
[----:B------:R-:W-:Y:S02]  /*6f520*/  IADD3.X R151, PT, PT, R75, UR11, RZ, P1, !PT ;  /* 0x0000000b4b977c10 */ /* 0x000fe40008ffe4ff */
[----:B------:R-:W2:Y:S01]  /*6f530*/  LDL.LU.64 R74, [R1+0x2f00] ;  /* 0x002f0000014a7983 */ /* 0x000ea20000300a00 */
[----:B------:R-:W-:-:S04]  /*6f540*/  IADD3 R154, P1, PT, R156, UR15, RZ ;  /* 0x0000000f9c9a7c10 */ /* 0x000fc8000ff3e0ff */
[----:B------:R-:W-:Y:S02]  /*6f550*/  IADD3.X R153, PT, PT, R157, UR11, RZ, P1, !PT ;  /* 0x0000000b9d997c10 */ /* 0x000fe40008ffe4ff */
        /* <DEDUP_REMOVED lines=10> */
[----:B---3--:R-:W-:-:S04]  /*6f600*/  IADD3 R166, P1, PT, R168, UR15, RZ ;  /* 0x0000000fa8a67c10 */ /* 0x008fc8000ff3e0ff */
        /* <DEDUP_REMOVED lines=10> */
[----:B------:R-:W-:Y:S01]  /*6f6b0*/  IADD3.X R175, PT, PT, R99, UR11, RZ, P1, !PT ;  /* 0x0000000b63af7c10 */ /* 0x000fe20008ffe4ff */
        /* <DEDUP_REMOVED lines=35> */
[----:B------:R-:W-:Y:S01]  /*6f8f0*/  IMAD.MOV.U32 R209, RZ, RZ, R151 ;  /* 0x000000ffffd17224 */ /* 0x000fe200078e0097 */
        /* <DEDUP_REMOVED lines=29> */
[----:B------:R-:W-:Y:S01]  /*6fad0*/  IMAD.MOV.U32 R187, RZ, RZ, R179 ;  /* 0x000000ffffbb7224 */ /* 0x000fe200078e00b3 */
[----:B----4-:R-:W-:-:S04]  /*6fae0*/  IADD3 R182, P1, PT, R76, UR15, RZ ;  /* 0x0000000f4cb67c10 */ /* 0x010fc8000ff3e0ff */
[----:B------:R-:W-:Y:S02]  /*6faf0*/  IADD3.X R181, PT, PT, R77, UR11, RZ, P1, !PT ;  /* 0x0000000b4db57c10 */ /* 0x000fe40008ffe4ff */
[----:B--2---:R-:W-:Y:S01]  /*6fb00*/  IADD3 R184, P1, PT, R74, UR15, RZ ;  /* 0x0000000f4ab87c10 */ /* 0x004fe2000ff3e0ff */
[----:B------:R-:W-:-:S03]  /*6fb10*/  IMAD.MOV.U32 R74, RZ, RZ, R108 ;  /* 0x000000ffff4a7224 */ /* 0x000fc600078e006c */
[----:B------:R-:W-:Y:S02]  /*6fb20*/  IADD3.X R183, PT, PT, R75, UR11, RZ, P1, !PT ;  /* 0x0000000b4bb77c10 */ /* 0x000fe40008ffe4ff */
[----:B------:R-:W-:Y:S01]  /*6fb30*/  IADD3 R71, P1, PT, R71, UR15, RZ ;  /* 0x0000000f47477c10 */ /* 0x000fe2000ff3e0ff */
[----:B------:R-:W-:Y:S02]  /*6fb40*/  IMAD.MOV.U32 R75, RZ, RZ, R3 ;  /* 0x000000ffff4b7224 */ /* 0x000fe400078e0003 */
[----:B------:R-:W-:Y:S02]  /*6fb50*/  IMAD.MOV.U32 R76, RZ, RZ, R110 ;  /* 0x000000ffff4c7224 */ /* 0x000fe400078e006e */
[----:B------:R-:W-:Y:S02]  /*6fb60*/  IMAD.MOV.U32 R77, RZ, RZ, R109 ;  /* 0x000000ffff4d7224 */ /* 0x000fe400078e006d */
[----:B------:R-:W-:Y:S02]  /*6fb70*/  IMAD.MOV.U32 R110, RZ, RZ, R112 ;  /* 0x000000ffff6e7224 */ /* 0x000fe400078e0070 */
[----:B------:R-:W-:-:S02]  /*6fb80*/  IMAD.MOV.U32 R108, RZ, RZ, R114 ;  /* 0x000000ffff6c7224 */ /* 0x000fc400078e0072 */
[----:B------:R-:W-:Y:S01]  /*6fb90*/  IMAD.MOV.U32 R109, RZ, RZ, R113 ;  /* 0x000000ffff6d7224 */ /* 0x000fe200078e0071 */
[----:B------:R-:W-:Y:S04]  /*6fba0*/  STL [R1+0x396c], R71 ;  /* 0x00396c4701007387 */ /* 0x000fe80000100800 */
        /* <DEDUP_REMOVED lines=11> */
[----:B------:R-:W-:-:S02]  /*6fc60*/  IMAD.MOV.U32 R114, RZ, RZ, R74 ;  /* 0x000000ffff727224 */ /* 0x000fc400078e004a */
[----:B------:R-:W-:Y:S01]  /*6fc70*/  IMAD.MOV.U32 R115, RZ, RZ, R75 ;  /* 0x000000ffff737224 */ /* 0x000fe200078e004b */
[----:B------:R-:W-:Y:S04]  /*6fc80*/  STL.64 [R1+0x3260], R228 ;  /* 0x003260e401007387 */ /* 0x000fe80000100a00 */
[----:B------:R-:W-:Y:S01]  /*6fc90*/  STL.64 [R1+0x3240], R226 ;  /* 0x003240e201007387 */ /* 0x000fe20000100a00 */
[----:B-1----:R-:W-:Y:S02]  /*6fca0*/  IMAD.MOV.U32 R74, RZ, RZ, R142 ;  /* 0x000000ffff4a7224 */ /* 0x002fe400078e008e */
[----:B------:R-:W-:Y:S01]  /*6fcb0*/  IMAD.MOV.U32 R75, RZ, RZ, R141 ;  /* 0x000000ffff4b7224 */ /* 0x000fe200078e008d */
[----:B------:R-:W-:Y:S04]  /*6fcc0*/  STL.64 [R1+0x3220], R224 ;  /* 0x003220e001007387 */ /* 0x000fe80000100a00 */
[----:B------:R-:W-:Y:S04]  /*6fcd0*/  STL.64 [R1+0x3200], R222 ;  /* 0x003200de01007387 */ /* 0x000fe80000100a00 */
[----:B------:R-:W-:Y:S04]  /*6fce0*/  STL.64 [R1+0x31e0], R220 ;  /* 0x0031e0dc01007387 */ /* 0x000fe80000100a00 */
[----:B------:R-:W-:Y:S01]  /*6fcf0*/  STL.64 [R1+0x31c0], R218 ;  /* 0x0031c0da01007387 */ /* 0x000fe20000100a00 */
[----:B------:R-:W-:-:S02]  /*6fd00*/  IMAD.MOV.U32 R112, RZ, RZ, R76 ;  /* 0x000000ffff707224 */ /* 0x000fc400078e004c */
[----:B------:R-:W-:Y:S01]  /*6fd10*/  IMAD.MOV.U32 R113, RZ, RZ, R77 ;  /* 0x000000ffff717224 */ /* 0x000fe200078e004d */
[----:B------:R1:W-:Y:S04]  /*6fd20*/  STL.64 [R1+0x31a0], R74 ;  /* 0x0031a04a01007387 */ /* 0x0003e80000100a00 */
[----:B------:R-:W-:Y:S04]  /*6fd30*/  STL.64 [R1+0x3180], R216 ;  /* 0x003180d801007387 */ /* 0x000fe80000100a00 */
[----:B------:R-:W-:Y:S01]  /*6fd40*/  STL.64 [R1+0x3160], R214 ;  /* 0x003160d601007387 */ /* 0x000fe20000100a00 */
[----:B--2---:R-:W-:-:S02]  /*6fd50*/  IMAD.MOV.U32 R76, RZ, RZ, R156 ;  /* 0x000000ffff4c7224 */ /* 0x004fc400078e009c */
[----:B------:R-:W-:Y:S01]  /*6fd60*/  IMAD.MOV.U32 R77, RZ, RZ, R155 ;  /* 0x000000ffff4d7224 */ /* 0x000fe200078e009b */
[----:B------:R-:W-:Y:S04]  /*6fd70*/  STL.64 [R1+0x3140], R212 ;  /* 0x003140d401007387 */ /* 0x000fe80000100a00 */
        /* <DEDUP_REMOVED lines=22> */
[----:B------:R-:W-:Y:S01]  /*6fee0*/  STL.64 [R1+0x2fc0], R196 ;  /* 0x002fc0c401007387 */ /* 0x000fe20000100a00 */
[----:B------:R-:W-:-:S02]  /*6fef0*/  IMAD.MOV.U32 R102, RZ, RZ, R182 ;  /* 0x000000ffff667224 */ /* 0x000fc400078e00b6 */
[----:B------:R-:W-:Y:S01]  /*6ff00*/  IMAD.MOV.U32 R103, RZ, RZ, R181 ;  /* 0x000000ffff677224 */ /* 0x000fe200078e00b5 */
[----:B------:R-:W-:Y:S04]  /*6ff10*/  LDGSTS.E [R2+0x9000], desc[UR34][R228.64], P0 ;  /* 0x09000000e4027fae */ /* 0x000fe800081a1022 */
[----:B------:R-:W-:Y:S01]  /*6ff20*/  STL.64 [R1+0x2fa0], R194 ;  /* 0x002fa0c201007387 */ /* 0x000fe20000100a00 */
[----:B------:R-:W-:Y:S02]  /*6ff30*/  IMAD.MOV.U32 R98, RZ, RZ, R184 ;  /* 0x000000ffff627224 */ /* 0x000fe400078e00b8 */
[----:B------:R-:W-:Y:S01]  /*6ff40*/  IMAD.MOV.U32 R99, RZ, RZ, R183 ;  /* 0x000000ffff637224 */ /* 0x000fe200078e00b7 */
        /* <DEDUP_REMOVED lines=10> */
[----:B------:R1:W-:Y:S04]  /*6fff0*/  LDGSTS.E [R2+0xa800], desc[UR34][R74.64], P0 ;  /* 0x0a8000004a027fae */ /* 0x0003e800081a1022 */
[----:B------:R-:W-:Y:S04]  /*70000*/  LDGSTS.E [R2+0xac00], desc[UR34][R216.64], P0 ;  /* 0x0ac00000d8027fae */ /* 0x000fe800081a1022 */
[----:B------:R-:W-:Y:S04]  /*70010*/  LDGSTS.E [R2+0xb000], desc[UR34][R214.64], P0 ;  /* 0x0b000000d6027fae */ /* 0x000fe800081a1022 */
[----:B------:R-:W-:Y:S04]  /*70020*/  LDGSTS.E [R2+0xb400], desc[UR34][R212.64], P0 ;  /* 0x0b400000d4027fae */ /* 0x000fe800081a1022 */
[----:B------:R-:W-:Y:S04]  /*70030*/  LDGSTS.E [R2+0xb800], desc[UR34][R210.64], P0 ;  /* 0x0b800000d2027fae */ /* 0x000fe800081a1022 */
[----:B------:R-:W-:Y:S04]  /*70040*/  LDGSTS.E [R2+0xbc00], desc[UR34][R208.64], P0 ;  /* 0x0bc00000d0027fae */ /* 0x000fe800081a1022 */
[----:B------:R1:W-:Y:S04]  /*70050*/  LDGSTS.E [R2+0xc000], desc[UR34][R78.64], P0 ;  /* 0x0c0000004e027fae */ /* 0x0003e800081a1022 */
[----:B------:R1:W-:Y:S04]  /*70060*/  LDGSTS.E [R2+0xc400], desc[UR34][R76.64], P0 ;  /* 0x0c4000004c027fae */ /* 0x0003e800081a1022 */
[----:B------:R-:W-:Y:S04]  /*70070*/  LDGSTS.E [R2+0xc800], desc[UR34][R100.64], P0 ;  /* 0x0c80000064027fae */ /* 0x000fe800081a1022 */
[----:B------:R2:W-:Y:S04]  /*70080*/  LDGSTS.E [R2+0xcc00], desc[UR34][R96.64], P0 ;  /* 0x0cc0000060027fae */ /* 0x0005e800081a1022 */
[----:B-1----:R-:W4:Y:S01]  /*70090*/  LDL.LU R75, [R1+0x3968] ;  /* 0x00396800014b7983 */ /* 0x002f220000300800 */
[----:B------:R-:W1:Y:S03]  /*700a0*/  S2R R188, SR_TID.X ;  /* 0x0000000000bc7919 */ /* 0x000e660000002100 */
[----:B------:R-:W-:Y:S04]  /*700b0*/  LDGSTS.E [R2+0xd000], desc[UR34][R206.64], P0 ;  /* 0x0d000000ce027fae */ /* 0x000fe800081a1022 */
[----:B------:R-:W-:Y:S04]  /*700c0*/  LDGSTS.E [R2+0xd400], desc[UR34][R204.64], P0 ;  /* 0x0d400000cc027fae */ /* 0x000fe800081a1022 */
[----:B------:R-:W-:Y:S04]  /*700d0*/  LDGSTS.E [R2+0xd800], desc[UR34][R202.64], P0 ;  /* 0x0d800000ca027fae */ /* 0x000fe800081a1022 */
[----:B------:R-:W-:Y:S04]  /*700e0*/  LDGSTS.E [R2+0xdc00], desc[UR34][R200.64], P0 ;  /* 0x0dc00000c8027fae */ /* 0x000fe800081a1022 */
[----:B--2---:R-:W2:Y:S04]  /*700f0*/  LDL.LU R78, [R1+0x3974] ;  /* 0x00397400014e7983 */ /* 0x004ea80000300800 */
[----:B---3--:R-:W3:Y:S04]  /*70100*/  LDL.LU R76, [R1+0x397c] ;  /* 0x00397c00014c7983 */ /* 0x008ee80000300800 */
[----:B------:R-:W-:Y:S04]  /*70110*/  LDGSTS.E [R2+0xe000], desc[UR34][R198.64], P0 ;  /* 0x0e000000c6027fae */ /* 0x000fe800081a1022 */
[----:B------:R-:W-:Y:S04]  /*70120*/  LDGSTS.E [R2+0xe400], desc[UR34][R196.64], P0 ;  /* 0x0e400000c4027fae */ /* 0x000fe800081a1022 */
[----:B------:R-:W-:Y:S04]  /*70130*/  LDGSTS.E [R2+0xe800], desc[UR34][R194.64], P0 ;  /* 0x0e800000c2027fae */ /* 0x000fe800081a1022 */
[----:B----4-:R-:W4:Y:S04]  /*70140*/  LDL.LU R96, [R1+0x3970] ;  /* 0x0039700001607983 */ /* 0x010f280000300800 */
[----:B------:R-:W4:Y:S04]  /*70150*/  LDL.LU R100, [R1+0x3978] ;  /* 0x0039780001647983 */ /* 0x000f280000300800 */
[----:B------:R-:W4:Y:S04]  /*70160*/  LDL.LU R79, [R1+0x3984] ;  /* 0x00398400014f7983 */ /* 0x000f280000300800 */
[----:B------:R-:W4:Y:S04]  /*70170*/  LDL.LU R70, [R1+0x398c] ;  /* 0x00398c0001467983 */ /* 0x000f280000300800 */
[----:B------:R-:W4:Y:S04]  /*70180*/  LDL.LU R97, [R1+0x3980] ;  /* 0x0039800001617983 */ /* 0x000f280000300800 */
[----:B------:R-:W4:Y:S04]  /*70190*/  LDL.LU R72, [R1+0x3988] ;  /* 0x0039880001487983 */ /* 0x000f280000300800 */
[----:B------:R-:W-:Y:S04]  /*701a0*/  LDGSTS.E [R2+0xec00], desc[UR34][R192.64], P0 ;  /* 0x0ec00000c0027fae */ /* 0x000fe800081a1022 */
[----:B------:R-:W-:Y:S04]  /*701b0*/  LDGSTS.E [R2+0xf000], desc[UR34][R190.64], P0 ;  /* 0x0f000000be027fae */ /* 0x000fe800081a1022 */
[----:B------:R-:W-:Y:S04]  /*701c0*/  LDGSTS.E [R2+0xf400], desc[UR34][R186.64], P0 ;  /* 0x0f400000ba027fae */ /* 0x000fe800081a1022 */
[----:B------:R-:W-:Y:S04]  /*701d0*/  LDGSTS.E [R2+0xf800], desc[UR34][R102.64], P0 ;  /* 0x0f80000066027fae */ /* 0x000fe800081a1022 */
[----:B------:R-:W-:Y:S01]  /*701e0*/  LDGSTS.E [R2+0xfc00], desc[UR34][R98.64], P0 ;  /* 0x0fc0000062027fae */ /* 0x000fe200081a1022 */
[----:B-1----:R-:W-:-:S02]  /*701f0*/  LOP3.LUT R185, R188, 0x1f, RZ, 0xc0, !PT ;  /* 0x0000001fbcb97812 */ /* 0x002fc400078ec0ff */
[----:B------:R-:W-:-:S04]  /*70200*/  SHF.R.S32.HI R74, RZ, 0x5, R188 ;  /* 0x00000005ff4a7819 */ /* 0x000fc800000114bc */
[----:B------:R-:W-:Y:S01]  /*70210*/  SGXT R74, R74, 0x1 ;  /* 0x000000014a4a781a */ /* 0x000fe20000000200 */
[----:B------:R-:W-:-:S05]  /*70220*/  IMAD.SHL.U32 R3, R185, 0x4, RZ ;  /* 0x00000004b9037824 */ /* 0x000fca00078e00ff */
[----:B------:R-:W-:Y:S02]  /*70230*/  LOP3.LUT R3, R3, 0x90, R74, 0x78, !PT ;  /* 0x0000009003037812 */ /* 0x000fe400078e784a */
[----:B------:R-:W4:Y:S04]  /*70240*/  LDL.LU R74, [R1+0x3994] ;  /* 0x00399400014a7983 */ /* 0x000f280000300800 */
[----:B------:R-:W4:Y:S01]  /*70250*/  LDL.LU R98, [R1+0x399c] ;  /* 0x00399c0001627983 */ /* 0x000f220000300800 */
[----:B------:R-:W-:Y:S01]  /*70260*/  LOP3.LUT R3, R3, 0x20, RZ, 0x3c, !PT ;  /* 0x0000002003037812 */ /* 0x000fe200078e3cff */
[----:B------:R-:W-:-:S04]  /*70270*/  IMAD.MOV.U32 R108, RZ, RZ, R71 ;  /* 0x000000ffff6c7224 */ /* 0x000fc800078e0047 */
[----:B------:R-:W-:Y:S01]  /*70280*/  VIADD R3, R3, UR13 ;  /* 0x0000000d03037c36 */ /* 0x000fe20008000000 */
[----:B------:R-:W-:-:S05]  /*70290*/  IADD3.X R75, PT, PT, R75, UR11, RZ, P1, !PT ;  /* 0x0000000b4b4b7c10 */ /* 0x000fca0008ffe4ff */
[----:B------:R1:W-:Y:S04]  /*702a0*/  STL [R1+0x3968], R75 ;  /* 0x0039684b01007387 */ /* 0x0003e80000100800 */
[----:B------:R-:W4:Y:S04]  /*702b0*/  LDL.LU R77, [R1+0x3990] ;  /* 0x00399000014d7983 */ /* 0x000f280000300800 */
[----:B------:R-:W4:Y:S01]  /*702c0*/  LDL.LU R99, [R1+0x3998] ;  /* 0x0039980001637983 */ /* 0x000f220000300800 */
[----:B--2---:R-:W-:Y:S01]  /*702d0*/  IADD3 R78, P1, PT, R78, UR15, RZ ;  /* 0x0000000f4e4e7c10 */ /* 0x004fe2000ff3e0ff */
[----:B------:R-:W-:Y:S01]  /*702e0*/  IMAD.MOV.U32 R109, RZ, RZ, R75 ;  /* 0x000000ffff6d7224 */ /* 0x000fe200078e004b */
[----:B---3--:R-:W-:Y:S01]  /*702f0*/  IADD3 R76, P2, PT, R76, UR15, RZ ;  /* 0x0000000f4c4c7c10 */ /* 0x008fe2000ff5e0ff */
[----:B------:R-:W2:Y:S01]  /*70300*/  LDL.LU R71, [R1+0x39a4] ;  /* 0x0039a40001477983 */ /* 0x000ea20000300800 */
[----:B----4-:R-:W-:-:S03]  /*70310*/  IADD3.X R96, PT, PT, R96, UR11, RZ, P1, !PT ;  /* 0x0000000b60607c10 */ /* 0x010fc60008ffe4ff */
[----:B------:R3:W-:Y:S04]  /*70320*/  LDGSTS.E [R3+0x100], desc[UR34][R108.64], P0 ;  /* 0x001000006c037fae */ /* 0x0007e800081a1022 */
[----:B-1----:R-:W4:Y:S04]  /*70330*/  LDL.LU R75, [R1+0x39ac] ;  /* 0x0039ac00014b7983 */ /* 0x002f280000300800 */
[----:B------:R1:W-:Y:S04]  /*70340*/  STL [R1+0x3974], R78 ;  /* 0x0039744e01007387 */ /* 0x0003e80000100800 */
[----:B------:R1:W-:Y:S01]  /*70350*/  STL [R1+0x3970], R96 ;  /* 0x0039706001007387 */ /* 0x0003e20000100800 */
[----:B------:R-:W-:-:S03]  /*70360*/  IADD3.X R100, PT, PT, R100, UR11, RZ, P2, !PT ;  /* 0x0000000b64647c10 */ /* 0x000fc600097fe4ff */
[----:B------:R1:W-:Y:S01]  /*70370*/  STL [R1+0x397c], R76 ;  /* 0x00397c4c01007387 */ /* 0x0003e20000100800 */
[----:B---3--:R-:W-:-:S03]  /*70380*/  IMAD.MOV.U32 R108, RZ, RZ, R78 ;  /* 0x000000ffff6c7224 */ /* 0x008fc600078e004e */
[----:B-1----:R-:W3:Y:S01]  /*70390*/  LDL.LU R78, [R1+0x39a0] ;  /* 0x0039a000014e7983 */ /* 0x002ee20000300800 */
[----:B------:R-:W-:-:S03]  /*703a0*/  IMAD.MOV.U32 R109, RZ, RZ, R96 ;  /* 0x000000ffff6d7224 */ /* 0x000fc600078e0060 */
[----:B------:R-:W-:Y:S04]  /*703b0*/  STL [R1+0x3978], R100 ;  /* 0x0039786401007387 */ /* 0x000fe80000100800 */
[----:B------:R-:W3:Y:S01]  /*703c0*/  LDL.LU R96, [R1+0x39a8] ;  /* 0x0039a80001607983 */ /* 0x000ee20000300800 */
[----:B------:R-:W-:Y:S02]  /*703d0*/  IADD3 R79, P1, PT, R79, UR15, RZ ;  /* 0x0000000f4f4f7c10 */ /* 0x000fe4000ff3e0ff */
[----:B------:R-:W-:Y:S01]  /*703e0*/  IADD3 R70, P2, PT, R70, UR15, RZ ;  /* 0x0000000f46467c10 */ /* 0x000fe2000ff5e0ff */
[----:B------:R1:W-:Y:S04]  /*703f0*/  LDGSTS.E [R3+0x500], desc[UR34][R108.64], P0 ;  /* 0x005000006c037fae */ /* 0x0003e800081a1022 */
[----:B------:R-:W3:Y:S01]  /*70400*/  LDL.LU R2, [R1+0x39b4] ;  /* 0x0039b40001027983 */ /* 0x000ee20000300800 */
[----:B------:R-:W-:-:S02]  /*70410*/  IADD3.X R97, PT, PT, R97, UR11, RZ, P1, !PT ;  /* 0x0000000b61617c10 */ /* 0x000fc40008ffe4ff */
[----:B------:R-:W-:Y:S01]  /*70420*/  IADD3.X R72, PT, PT, R72, UR11, RZ, P2, !PT ;  /* 0x0000000b48487c10 */ /* 0x000fe200097fe4ff */
[----:B-1----:R-:W-:Y:S02]  /*70430*/  IMAD.MOV.U32 R108, RZ, RZ, R76 ;  /* 0x000000ffff6c7224 */ /* 0x002fe400078e004c */
[----:B------:R-:W-:Y:S01]  /*70440*/  IMAD.MOV.U32 R109, RZ, RZ, R100 ;  /* 0x000000ffff6d7224 */ /* 0x000fe200078e0064 */
[----:B------:R-:W3:Y:S04]  /*70450*/  LDL.LU R76, [R1+0x39bc] ;  /* 0x0039bc00014c7983 */ /* 0x000ee80000300800 */
[----:B------:R1:W-:Y:S04]  /*70460*/  STL [R1+0x3984], R79 ;  /* 0x0039844f01007387 */ /* 0x0003e80000100800 */
[----:B------:R1:W-:Y:S04]  /*70470*/  STL [R1+0x3980], R97 ;  /* 0x0039806101007387 */ /* 0x0003e80000100800 */
[----:B------:R-:W-:Y:S04]  /*70480*/  STL [R1+0x398c], R70 ;  /* 0x00398c4601007387 */ /* 0x000fe80000100800 */
[----:B------:R1:W-:Y:S01]  /*70490*/  LDGSTS.E [R3+0x900], desc[UR34][R108.64], P0 ;  /* 0x009000006c037fae */ /* 0x0003e200081a1022 */
[----:B------:R-:W-:Y:S01]  /*704a0*/  IADD3 R74, P1, PT, R74, UR15, RZ ;  /* 0x0000000f4a4a7c10 */ /* 0x000fe2000ff3e0ff */
[----:B-1----:R-:W-:-:S02]  /*704b0*/  IMAD.MOV.U32 R108, RZ, RZ, R79 ;  /* 0x000000ffff6c7224 */ /* 0x002fc400078e004f */
[----:B------:R-:W3:Y:S01]  /*704c0*/  LDL.LU R79, [R1+0x39b0] ;  /* 0x0039b000014f7983 */ /* 0x000ee20000300800 */
[----:B------:R-:W-:-:S03]  /*704d0*/  IMAD.MOV.U32 R109, RZ, RZ, R97 ;  /* 0x000000ffff6d7224 */ /* 0x000fc600078e0061 */
[----:B------:R1:W-:Y:S04]  /*704e0*/  STL [R1+0x3988], R72 ;  /* 0x0039884801007387 */ /* 0x0003e80000100800 */
[----:B------:R-:W3:Y:S01]  /*704f0*/  LDL.LU R97, [R1+0x39b8] ;  /* 0x0039b80001617983 */ /* 0x000ee20000300800 */
[----:B------:R-:W-:-:S03]  /*70500*/  IADD3 R98, P2, PT, R98, UR15, RZ ;  /* 0x0000000f62627c10 */ /* 0x000fc6000ff5e0ff */
[----:B------:R1:W-:Y:S02]  /*70510*/  LDGSTS.E [R3+0xd00], desc[UR34][R108.64], P0 ;  /* 0x00d000006c037fae */ /* 0x0003e400081a1022 */
[----:B-1----:R-:W-:Y:S02]  /*70520*/  IMAD.MOV.U32 R108, RZ, RZ, R70 ;  /* 0x000000ffff6c7224 */ /* 0x002fe400078e0046 */
[----:B------:R-:W-:Y:S02]  /*70530*/  IMAD.MOV.U32 R109, RZ, RZ, R72 ;  /* 0x000000ffff6d7224 */ /* 0x000fe400078e0048 */
[----:B------:R-:W3:Y:S04]  /*70540*/  LDL.LU R72, [R1+0x39c4] ;  /* 0x0039c40001487983 */ /* 0x000ee80000300800 */
[----:B------:R-:W3:Y:S04]  /*70550*/  LDL.LU R70, [R1+0x39cc] ;  /* 0x0039cc0001467983 */ /* 0x000ee80000300800 */
[----:B------:R-:W-:Y:S04]  /*70560*/  STL [R1+0x3994], R74 ;  /* 0x0039944a01007387 */ /* 0x000fe80000100800 */
[----:B------:R1:W-:Y:S02]  /*70570*/  LDGSTS.E [R3+0x1100], desc[UR34][R108.64], P0 ;  /* 0x011000006c037fae */ /* 0x0003e400081a1022 */
[----:B-1----:R-:W-:Y:S01]  /*70580*/  IMAD.MOV.U32 R108, RZ, RZ, R74 ;  /* 0x000000ffff6c7224 */ /* 0x002fe200078e004a */
[----:B------:R-:W-:-:S02]  /*70590*/  IADD3.X R77, PT, PT, R77, UR11, RZ, P1, !PT ;  /* 0x0000000b4d4d7c10 */ /* 0x000fc40008ffe4ff */
[----:B------:R-:W-:-:S03]  /*705a0*/  IADD3.X R99, PT, PT, R99, UR11, RZ, P2, !PT ;  /* 0x0000000b63637c10 */ /* 0x000fc600097fe4ff */
[----:B------:R1:W-:Y:S01]  /*705b0*/  STL [R1+0x3990], R77 ;  /* 0x0039904d01007387 */ /* 0x0003e20000100800 */
[----:B------:R-:W-:-:S03]  /*705c0*/  IMAD.MOV.U32 R109, RZ, RZ, R77 ;  /* 0x000000ffff6d7224 */ /* 0x000fc600078e004d */
[----:B------:R-:W-:Y:S01]  /*705d0*/  STL [R1+0x399c], R98 ;  /* 0x00399c6201007387 */ /* 0x000fe20000100800 */
[----:B--2---:R-:W-:-:S03]  /*705e0*/  IADD3 R71, P1, PT, R71, UR15, RZ ;  /* 0x0000000f47477c10 */ /* 0x004fc6000ff3e0ff */
[----:B------:R2:W-:Y:S04]  /*705f0*/  LDGSTS.E [R3+0x1500], desc[UR34][R108.64], P0 ;  /* 0x015000006c037fae */ /* 0x0005e800081a1022 */
[----:B-1----:R-:W3:Y:S04]  /*70600*/  LDL.LU R77, [R1+0x39c0] ;  /* 0x0039c000014d7983 */ /* 0x002ee80000300800 */
[----:B------:R-:W-:Y:S04]  /*70610*/  STL [R1+0x3998], R99 ;  /* 0x0039986301007387 */ /* 0x000fe80000100800 */
[----:B------:R-:W3:Y:S01]  /*70620*/  LDL.LU R74, [R1+0x39c8] ;  /* 0x0039c800014a7983 */ /* 0x000ee20000300800 */
[----:B----4-:R-:W-:-:S02]  /*70630*/  IADD3 R75, P2, PT, R75, UR15, RZ ;  /* 0x0000000f4b4b7c10 */ /* 0x010fc4000ff5e0ff */
[----:B---3--:R-:W-:Y:S01]  /*70640*/  IADD3.X R78, PT, PT, R78, UR11, RZ, P1, !PT ;  /* 0x0000000b4e4e7c10 */ /* 0x008fe20008ffe4ff */
[----:B--2---:R-:W-:Y:S02]  /*70650*/  IMAD.MOV.U32 R108, RZ, RZ, R98 ;  /* 0x000000ffff6c7224 */ /* 0x004fe400078e0062 */
[----:B------:R-:W-:Y:S01]  /*70660*/  IMAD.MOV.U32 R109, RZ, RZ, R99 ;  /* 0x000000ffff6d7224 */ /* 0x000fe200078e0063 */
[----:B------:R-:W-:Y:S01]  /*70670*/  IADD3.X R96, PT, PT, R96, UR11, RZ, P2, !PT ;  /* 0x0000000b60607c10 */ /* 0x000fe200097fe4ff */
[----:B------:R1:W-:Y:S04]  /*70680*/  STL [R1+0x39a4], R71 ;  /* 0x0039a44701007387 */ /* 0x0003e80000100800 */
[----:B------:R2:W-:Y:S04]  /*70690*/  LDGSTS.E [R3+0x1900], desc[UR34][R108.64], P0 ;  /* 0x019000006c037fae */ /* 0x0005e800081a1022 */
[----:B------:R3:W-:Y:S04]  /*706a0*/  STL [R1+0x39a0], R78 ;  /* 0x0039a04e01007387 */ /* 0x0007e80000100800 */
[----:B------:R4:W-:Y:S01]  /*706b0*/  STL [R1+0x39ac], R75 ;  /* 0x0039ac4b01007387 */ /* 0x0009e20000100800 */
[----:B--2---:R-:W-:-:S02]  /*706c0*/  IMAD.MOV.U32 R108, RZ, RZ, R71 ;  /* 0x000000ffff6c7224 */ /* 0x004fc400078e0047 */
[----:B------:R-:W-:Y:S01]  /*706d0*/  IMAD.MOV.U32 R109, RZ, RZ, R78 ;  /* 0x000000ffff6d7224 */ /* 0x000fe200078e004e */
[----:B-1----:R-:W2:Y:S04]  /*706e0*/  LDL.LU R71, [R1+0x39d4] ;  /* 0x0039d40001477983 */ /* 0x002ea80000300800 */
[----:B------:R1:W-:Y:S04]  /*706f0*/  STL [R1+0x39a8], R96 ;  /* 0x0039a86001007387 */ /* 0x0003e80000100800 */
[----:B---3--:R-:W3:Y:S04]  /*70700*/  LDL.LU R78, [R1+0x39dc] ;  /* 0x0039dc00014e7983 */ /* 0x008ee80000300800 */
[----:B------:R1:W-:Y:S02]  /*70710*/  LDGSTS.E [R3+0x1d00], desc[UR34][R108.64], P0 ;  /* 0x01d000006c037fae */ /* 0x0003e400081a1022 */
[----:B-1----:R-:W-:-:S02]  /*70720*/  IMAD.MOV.U32 R108, RZ, RZ, R75 ;  /* 0x000000ffff6c7224 */ /* 0x002fc400078e004b */
[----:B----4-:R-:W4:Y:S01]  /*70730*/  LDL.LU R75, [R1+0x39d0] ;  /* 0x0039d000014b7983 */ /* 0x010f220000300800 */
[----:B------:R-:W-:-:S03]  /*70740*/  IMAD.MOV.U32 R109, RZ, RZ, R96 ;  /* 0x000000ffff6d7224 */ /* 0x000fc600078e0060 */
[----:B------:R-:W4:Y:S01]  /*70750*/  LDL.LU R96, [R1+0x39d8] ;  /* 0x0039d80001607983 */ /* 0x000f220000300800 */
[----:B------:R-:W-:Y:S02]  /*70760*/  IADD3 R2, P1, PT, R2, UR15, RZ ;  /* 0x0000000f02027c10 */ /* 0x000fe4000ff3e0ff */
[----:B------:R-:W-:Y:S01]  /*70770*/  IADD3 R76, P2, PT, R76, UR15, RZ ;  /* 0x0000000f4c4c7c10 */ /* 0x000fe2000ff5e0ff */
[----:B------:R1:W-:Y:S01]  /*70780*/  LDGSTS.E [R3+0x2100], desc[UR34][R108.64], P0 ;  /* 0x021000006c037fae */ /* 0x0003e200081a1022 */
[----:B------:R-:W-:Y:S02]  /*70790*/  IADD3.X R79, PT, PT, R79, UR11, RZ, P1, !PT ;  /* 0x0000000b4f4f7c10 */ /* 0x000fe40008ffe4ff */
[----:B------:R-:W-:Y:S01]  /*707a0*/  IADD3.X R97, PT, PT, R97, UR11, RZ, P2, !PT ;  /* 0x0000000b61617c10 */ /* 0x000fe200097fe4ff */
[----:B------:R-:W-:Y:S04]  /*707b0*/  STL [R1+0x39b4], R2 ;  /* 0x0039b40201007387 */ /* 0x000fe80000100800 */
[----:B------:R1:W-:Y:S04]  /*707c0*/  STL [R1+0x39b0], R79 ;  /* 0x0039b04f01007387 */ /* 0x0003e80000100800 */
[----:B------:R-:W-:Y:S01]  /*707d0*/  STL [R1+0x39bc], R76 ;  /* 0x0039bc4c01007387 */ /* 0x000fe20000100800 */
[----:B-1----:R-:W-:-:S02]  /*707e0*/  IMAD.MOV.U32 R108, RZ, RZ, R2 ;  /* 0x000000ffff6c7224 */ /* 0x002fc400078e0002 */
[----:B------:R-:W-:Y:S02]  /*707f0*/  IMAD.MOV.U32 R109, RZ, RZ, R79 ;  /* 0x000000ffff6d7224 */ /* 0x000fe400078e004f */
[----:B------:R-:W4:Y:S04]  /*70800*/  LDL.LU R79, [R1+0x39e4] ;  /* 0x0039e400014f7983 */ /* 0x000f280000300800 */
[----:B------:R1:W-:Y:S04]  /*70810*/  STL [R1+0x39b8], R97 ;  /* 0x0039b86101007387 */ /* 0x0003e80000100800 */
[----:B------:R1:W-:Y:S04]  /*70820*/  LDGSTS.E [R3+0x2500], desc[UR34][R108.64], P0 ;  /* 0x025000006c037fae */ /* 0x0003e800081a1022 */
[----:B------:R-:W4:Y:S01]  /*70830*/  LDL.LU R2, [R1+0x39ec] ;  /* 0x0039ec0001027983 */ /* 0x000f220000300800 */
[----:B------:R-:W-:Y:S01]  /*70840*/  IADD3 R72, P1, PT, R72, UR15, RZ ;  /* 0x0000000f48487c10 */ /* 0x000fe2000ff3e0ff */
[----:B-1----:R-:W-:-:S02]  /*70850*/  IMAD.MOV.U32 R109, RZ, RZ, R97 ;  /* 0x000000ffff6d7224 */ /* 0x002fc400078e0061 */
[----:B------:R-:W4:Y:S01]  /*70860*/  LDL.LU R97, [R1+0x39e0] ;  /* 0x0039e00001617983 */ /* 0x000f220000300800 */
[----:B------:R-:W-:-:S03]  /*70870*/  IMAD.MOV.U32 R108, RZ, RZ, R76 ;  /* 0x000000ffff6c7224 */ /* 0x000fc600078e004c */
[----:B------:R-:W4:Y:S01]  /*70880*/  LDL.LU R76, [R1+0x39e8] ;  /* 0x0039e800014c7983 */ /* 0x000f220000300800 */
[----:B------:R-:W-:-:S03]  /*70890*/  IADD3 R70, P2, PT, R70, UR15, RZ ;  /* 0x0000000f46467c10 */ /* 0x000fc6000ff5e0ff */
[----:B------:R1:W-:Y:S04]  /*708a0*/  STL [R1+0x39c4], R72 ;  /* 0x0039c44801007387 */ /* 0x0003e80000100800 */
[----:B------:R1:W-:Y:S02]  /*708b0*/  LDGSTS.E [R3+0x2900], desc[UR34][R108.64], P0 ;  /* 0x029000006c037fae */ /* 0x0003e400081a1022 */
[----:B-1----:R-:W-:Y:S01]  /*708c0*/  IMAD.MOV.U32 R108, RZ, RZ, R72 ;  /* 0x000000ffff6c7224 */ /* 0x002fe200078e0048 */
[----:B------:R-:W-:Y:S02]  /*708d0*/  IADD3.X R77, PT, PT, R77, UR11, RZ, P1, !PT ;  /* 0x0000000b4d4d7c10 */ /* 0x000fe40008ffe4ff */
[----:B------:R-:W-:-:S03]  /*708e0*/  IADD3.X R74, PT, PT, R74, UR11, RZ, P2, !PT ;  /* 0x0000000b4a4a7c10 */ /* 0x000fc600097fe4ff */
[----:B------:R1:W-:Y:S04]  /*708f0*/  STL [R1+0x39c0], R77 ;  /* 0x0039c04d01007387 */ /* 0x0003e80000100800 */
[----:B------:R-:W-:Y:S04]  /*70900*/  STL [R1+0x39cc], R70 ;  /* 0x0039cc4601007387 */ /* 0x000fe80000100800 */
[----:B------:R-:W4:Y:S04]  /*70910*/  LDL.LU R72, [R1+0x39f4] ;  /* 0x0039f40001487983 */ /* 0x000f280000300800 */
[----:B------:R1:W-:Y:S01]  /*70920*/  STL [R1+0x39c8], R74 ;  /* 0x0039c84a01007387 */ /* 0x0003e20000100800 */
[----:B------:R-:W-:-:S03]  /*70930*/  IMAD.MOV.U32 R109, RZ, RZ, R77 ;  /* 0x000000ffff6d7224 */ /* 0x000fc600078e004d */
[----:B------:R-:W4:Y:S04]  /*70940*/  LDL.LU R98, [R1+0x39fc] ;  /* 0x0039fc0001627983 */ /* 0x000f280000300800 */
[----:B------:R2:W-:Y:S04]  /*70950*/  LDGSTS.E [R3+0x2d00], desc[UR34][R108.64], P0 ;  /* 0x02d000006c037fae */ /* 0x0005e800081a1022 */
[----:B-1----:R-:W4:Y:S04]  /*70960*/  LDL.LU R77, [R1+0x39f0] ;  /* 0x0039f000014d7983 */ /* 0x002f280000300800 */
[----:B------:R-:W4:Y:S01]  /*70970*/  LDL.LU R99, [R1+0x39f8] ;  /* 0x0039f80001637983 */ /* 0x000f220000300800 */
[----:B--2---:R-:W-:Y:S01]  /*70980*/  IADD3 R71, P1, PT, R71, UR15, RZ ;  /* 0x0000000f47477c10 */ /* 0x004fe2000ff3e0ff */
[----:B------:R-:W-:-:S02]  /*70990*/  IMAD.MOV.U32 R108, RZ, RZ, R70 ;  /* 0x000000ffff6c7224 */ /* 0x000fc400078e0046 */
[----:B------:R-:W-:Y:S01]  /*709a0*/  IMAD.MOV.U32 R109, RZ, RZ, R74 ;  /* 0x000000ffff6d7224 */ /* 0x000fe200078e004a */
[----:B---3--:R-:W-:Y:S01]  /*709b0*/  IADD3 R78, P2, PT, R78, UR15, RZ ;  /* 0x0000000f4e4e7c10 */ /* 0x008fe2000ff5e0ff */
[----:B------:R-:W2:Y:S04]  /*709c0*/  LDL.LU R74, [R1+0x3a00] ;  /* 0x003a0000014a7983 */ /* 0x000ea80000300800 */
[----:B------:R-:W3:Y:S04]  /*709d0*/  LDL.LU R70, [R1+0x3964] ;  /* 0x0039640001467983 */ /* 0x000ee80000300800 */
[----:B------:R-:W-:Y:S04]  /*709e0*/  STL [R1+0x39d4], R71 ;  /* 0x0039d44701007387 */ /* 0x000fe80000100800 */
[----:B------:R1:W-:Y:S01]  /*709f0*/  LDGSTS.E [R3+0x3100], desc[UR34][R108.64], P0 ;  /* 0x031000006c037fae */ /* 0x0003e200081a1022 */
[----:B----4-:R-:W-:-:S02]  /*70a00*/  IADD3.X R75, PT, PT, R75, UR11, RZ, P1, !PT ;  /* 0x0000000b4b4b7c10 */ /* 0x010fc40008ffe4ff */
[----:B------:R-:W-:-:S03]  /*70a10*/  IADD3.X R96, PT, PT, R96, UR11, RZ, P2, !PT ;  /* 0x0000000b60607c10 */ /* 0x000fc600097fe4ff */
[----:B------:R4:W-:Y:S01]  /*70a20*/  STL [R1+0x39d0], R75 ;  /* 0x0039d04b01007387 */ /* 0x0009e20000100800 */
[----:B-1----:R-:W-:-:S03]  /*70a30*/  IMAD.MOV.U32 R109, RZ, RZ, R75 ;  /* 0x000000ffff6d7224 */ /* 0x002fc600078e004b */
[----:B------:R-:W-:Y:S01]  /*70a40*/  STL [R1+0x39dc], R78 ;  /* 0x0039dc4e01007387 */ /* 0x000fe20000100800 */
[----:B------:R-:W-:-:S05]  /*70a50*/  IMAD.MOV.U32 R108, RZ, RZ, R71 ;  /* 0x000000ffff6c7224 */ /* 0x000fca00078e0047 */
[----:B------:R1:W-:Y:S04]  /*70a60*/  LDGSTS.E [R3+0x3500], desc[UR34][R108.64], P0 ;  /* 0x035000006c037fae */ /* 0x0003e800081a1022 */
[----:B----4-:R-:W4:Y:S04]  /*70a70*/  LDL.LU R75, [R1+0x3960] ;  /* 0x00396000014b7983 */ /* 0x010f280000300800 */
[----:B------:R1:W-:Y:S04]  /*70a80*/  STL [R1+0x39d8], R96 ;  /* 0x0039d86001007387 */ /* 0x0003e80000100800 */
[----:B------:R-:W4:Y:S01]  /*70a90*/  LDL.LU R71, [R1+0x3958] ;  /* 0x0039580001477983 */ /* 0x000f220000300800 */
[----:B------:R-:W-:-:S02]  /*70aa0*/  IADD3 R79, P1, PT, R79, UR15, RZ ;  /* 0x0000000f4f4f7c10 */ /* 0x000fc4000ff3e0ff */
[----:B------:R-:W-:Y:S01]  /*70ab0*/  IADD3 R2, P2, PT, R2, UR15, RZ ;  /* 0x0000000f02027c10 */ /* 0x000fe2000ff5e0ff */
[----:B-1----:R-:W-:Y:S02]  /*70ac0*/  IMAD.MOV.U32 R108, RZ, RZ, R78 ;  /* 0x000000ffff6c7224 */ /* 0x002fe400078e004e */
[----:B------:R-:W-:Y:S02]  /*70ad0*/  IMAD.MOV.U32 R109, RZ, RZ, R96 ;  /* 0x000000ffff6d7224 */ /* 0x000fe400078e0060 */
[----:B------:R-:W4:Y:S04]  /*70ae0*/  LDL.LU R96, [R1+0x395c] ;  /* 0x00395c0001607983 */ /* 0x000f280000300800 */
[----:B------:R-:W4:Y:S04]  /*70af0*/  LDL.LU R78, [R1+0x3954] ;  /* 0x00395400014e7983 */ /* 0x000f280000300800 */
[----:B------:R-:W-:Y:S04]  /*70b00*/  STL [R1+0x39e4], R79 ;  /* 0x0039e44f01007387 */ /* 0x000fe80000100800 */
[----:B------:R1:W-:Y:S01]  /*70b10*/  LDGSTS.E [R3+0x3900], desc[UR34][R108.64], P0 ;  /* 0x039000006c037fae */ /* 0x0003e200081a1022 */
[----:B------:R-:W-:-:S02]  /*70b20*/  IADD3.X R97, PT, PT, R97, UR11, RZ, P1, !PT ;  /* 0x0000000b61617c10 */ /* 0x000fc40008ffe4ff */
[----:B------:R-:W-:-:S03]  /*70b30*/  IADD3.X R76, PT, PT, R76, UR11, RZ, P2, !PT ;  /* 0x0000000b4c4c7c10 */ /* 0x000fc600097fe4ff */
[----:B------:R1:W-:Y:S02]  /*70b40*/  STL [R1+0x39e0], R97 ;  /* 0x0039e06101007387 */ /* 0x0003e40000100800 */
[----:B-1----:R-:W-:Y:S02]  /*70b50*/  IMAD.MOV.U32 R109, RZ, RZ, R97 ;  /* 0x000000ffff6d7224 */ /* 0x002fe400078e0061 */
[----:B------:R-:W-:Y:S01]  /*70b60*/  STL [R1+0x39ec], R2 ;  /* 0x0039ec0201007387 */ /* 0x000fe20000100800 */
[----:B------:R-:W-:-:S05]  /*70b70*/  IMAD.MOV.U32 R108, RZ, RZ, R79 ;  /* 0x000000ffff6c7224 */ /* 0x000fca00078e004f */
[----:B------:R1:W-:Y:S04]  /*70b80*/  LDGSTS.E [R3+0x3d00], desc[UR34][R108.64], P0 ;  /* 0x03d000006c037fae */ /* 0x0003e800081a1022 */
[----:B------:R-:W4:Y:S04]  /*70b90*/  LDL.LU R97, [R1+0x3950] ;  /* 0x0039500001617983 */ /* 0x000f280000300800 */
[----:B------:R1:W-:Y:S04]  /*70ba0*/  STL [R1+0x39e8], R76 ;  /* 0x0039e84c01007387 */ /* 0x0003e80000100800 */
[----:B------:R-:W4:Y:S01]  /*70bb0*/  LDL.LU R79, [R1+0x3948] ;  /* 0x00394800014f7983 */ /* 0x000f220000300800 */
[----:B-1----:R-:W-:-:S02]  /*70bc0*/  IMAD.MOV.U32 R108, RZ, RZ, R2 ;  /* 0x000000ffff6c7224 */ /* 0x002fc400078e0002 */
[----:B------:R-:W-:Y:S02]  /*70bd0*/  IMAD.MOV.U32 R109, RZ, RZ, R76 ;  /* 0x000000ffff6d7224 */ /* 0x000fe400078e004c */
[----:B------:R-:W4:Y:S04]  /*70be0*/  LDL.LU R76, [R1+0x394c] ;  /* 0x00394c00014c7983 */ /* 0x000f280000300800 */
[----:B------:R-:W4:Y:S04]  /*70bf0*/  LDL.LU R2, [R1+0x3944] ;  /* 0x0039440001027983 */ /* 0x000f280000300800 */
[----:B------:R1:W-:Y:S01]  /*70c00*/  LDGSTS.E [R3+0x4100], desc[UR34][R108.64], P0 ;  /* 0x041000006c037fae */ /* 0x0003e200081a1022 */
[----:B------:R-:W-:-:S02]  /*70c10*/  IADD3 R72, P1, PT, R72, UR15, RZ ;  /* 0x0000000f48487c10 */ /* 0x000fc4000ff3e0ff */
[----:B------:R-:W-:Y:S02]  /*70c20*/  IADD3 R98, P2, PT, R98, UR15, RZ ;  /* 0x0000000f62627c10 */ /* 0x000fe4000ff5e0ff */
[----:B------:R-:W-:Y:S01]  /*70c30*/  IADD3.X R77, PT, PT, R77, UR11, RZ, P1, !PT ;  /* 0x0000000b4d4d7c10 */ /* 0x000fe20008ffe4ff */
[----:B------:R-:W-:Y:S01]  /*70c40*/  STL [R1+0x39f4], R72 ;  /* 0x0039f44801007387 */ /* 0x000fe20000100800 */
[----:B------:R-:W-:-:S03]  /*70c50*/  IADD3.X R99, PT, PT, R99, UR11, RZ, P2, !PT ;  /* 0x0000000b63637c10 */ /* 0x000fc600097fe4ff */
[----:B------:R1:W-:Y:S02]  /*70c60*/  STL [R1+0x39f0], R77 ;  /* 0x0039f04d01007387 */ /* 0x0003e40000100800 */
[----:B-1----:R-:W-:Y:S02]  /*70c70*/  IMAD.MOV.U32 R109, RZ, RZ, R77 ;  /* 0x000000ffff6d7224 */ /* 0x002fe400078e004d */
[----:B------:R-:W-:Y:S01]  /*70c80*/  STL [R1+0x39fc], R98 ;  /* 0x0039fc6201007387 */ /* 0x000fe20000100800 */
[----:B------:R-:W-:-:S05]  /*70c90*/  IMAD.MOV.U32 R108, RZ, RZ, R72 ;  /* 0x000000ffff6c7224 */ /* 0x000fca00078e0048 */
[----:B------:R1:W-:Y:S04]  /*70ca0*/  LDGSTS.E [R3+0x4500], desc[UR34][R108.64], P0 ;  /* 0x045000006c037fae */ /* 0x0003e800081a1022 */
[----:B------:R-:W4:Y:S04]  /*70cb0*/  LDL.LU R77, [R1+0x3940] ;  /* 0x00394000014d7983 */ /* 0x000f280000300800 */
[----:B------:R-:W-:Y:S04]  /*70cc0*/  STL [R1+0x39f8], R99 ;  /* 0x0039f86301007387 */ /* 0x000fe80000100800 */
[----:B------:R-:W4:Y:S01]  /*70cd0*/  LDL.LU R72, [R1+0x393c] ;  /* 0x00393c0001487983 */ /* 0x000f220000300800 */
[----:B--2---:R-:W-:-:S02]  /*70ce0*/  IADD3 R74, P1, PT, R74, UR15, RZ ;  /* 0x0000000f4a4a7c10 */ /* 0x004fc4000ff3e0ff */
[----:B---3--:R-:W-:Y:S01]  /*70cf0*/  IADD3 R70, P2, PT, R70, UR15, RZ ;  /* 0x0000000f46467c10 */ /* 0x008fe2000ff5e0ff */
[----:B-1----:R-:W-:Y:S02]  /*70d00*/  IMAD.MOV.U32 R108, RZ, RZ, R98 ;  /* 0x000000ffff6c7224 */ /* 0x002fe400078e0062 */
[----:B------:R-:W-:Y:S01]  /*70d10*/  IMAD.MOV.U32 R109, RZ, RZ, R99 ;  /* 0x000000ffff6d7224 */ /* 0x000fe200078e0063 */
[----:B------:R-:W-:Y:S04]  /*70d20*/  STL [R1+0x3a00], R74 ;  /* 0x003a004a01007387 */ /* 0x000fe80000100800 */
[----:B------:R1:W-:Y:S01]  /*70d30*/  LDGSTS.E [R3+0x4900], desc[UR34][R108.64], P0 ;  /* 0x049000006c037fae */ /* 0x0003e200081a1022 */
[----:B----4-:R-:W-:Y:S01]  /*70d40*/  IADD3.X R75, PT, PT, R75, UR11, RZ, P1, !PT ;  /* 0x0000000b4b4b7c10 */ /* 0x010fe20008ffe4ff */
[----:B-1----:R-:W-:Y:S01]  /*70d50*/  IMAD.MOV.U32 R108, RZ, RZ, R74 ;  /* 0x000000ffff6c7224 */ /* 0x002fe200078e004a */
[----:B------:R-:W-:-:S03]  /*70d60*/  IADD3.X R71, PT, PT, R71, UR11, RZ, P2, !PT ;  /* 0x0000000b47477c10 */ /* 0x000fc600097fe4ff */
[----:B------:R1:W-:Y:S01]  /*70d70*/  STL [R1+0x3960], R75 ;  /* 0x0039604b01007387 */ /* 0x0003e20000100800 */
[----:B------:R-:W-:-:S03]  /*70d80*/  IMAD.MOV.U32 R109, RZ, RZ, R75 ;  /* 0x000000ffff6d7224 */ /* 0x000fc600078e004b */
[----:B------:R-:W-:Y:S04]  /*70d90*/  STL [R1+0x3964], R70 ;  /* 0x0039644601007387 */ /* 0x000fe80000100800 */
[----:B------:R2:W-:Y:S04]  /*70da0*/  LDGSTS.E [R3+0x4d00], desc[UR34][R108.64], P0 ;  /* 0x04d000006c037fae */ /* 0x0005e800081a1022 */
[----:B-1----:R-:W3:Y:S04]  /*70db0*/  LDL.LU.64 R74, [R1+0x33b8] ;  /* 0x0033b800014a7983 */ /* 0x002ee80000300a00 */
[----:B------:R1:W-:Y:S01]  /*70dc0*/  STL [R1+0x3958], R71 ;  /* 0x0039584701007387 */ /* 0x0003e20000100800 */
[----:B--2---:R-:W-:-:S02]  /*70dd0*/  IMAD.MOV.U32 R108, RZ, RZ, R70 ;  /* 0x000000ffff6c7224 */ /* 0x004fc400078e0046 */
[----:B------:R-:W-:Y:S02]  /*70de0*/  IMAD.MOV.U32 R109, RZ, RZ, R71 ;  /* 0x000000ffff6d7224 */ /* 0x000fe400078e0047 */
[----:B-1----:R-:W2:Y:S01]  /*70df0*/  LDL.LU.64 R70, [R1+0x3398] ;  /* 0x0033980001467983 */ /* 0x002ea20000300a00 */
[----:B------:R-:W-:-:S03]  /*70e00*/  IADD3 R96, P1, PT, R96, UR15, RZ ;  /* 0x0000000f60607c10 */ /* 0x000fc6000ff3e0ff */
[----:B------:R-:W4:Y:S01]  /*70e10*/  LDL.LU.64 R114, [R1+0x3378] ;  /* 0x0033780001727983 */ /* 0x000f220000300a00 */
[----:B------:R-:W-:-:S03]  /*70e20*/  IADD3 R78, P2, PT, R78, UR15, RZ ;  /* 0x0000000f4e4e7c10 */ /* 0x000fc6000ff5e0ff */
[----:B------:R-:W4:Y:S04]  /*70e30*/  LDL.LU.64 R102, [R1+0x3358] ;  /* 0x0033580001667983 */ /* 0x000f280000300a00 */
[----:B------:R-:W-:Y:S04]  /*70e40*/  STL [R1+0x395c], R96 ;  /* 0x00395c6001007387 */ /* 0x000fe80000100800 */
[----:B------:R1:W-:Y:S01]  /*70e50*/  LDGSTS.E [R3+0x5100], desc[UR34][R108.64], P0 ;  /* 0x051000006c037fae */ /* 0x0003e200081a1022 */
[----:B------:R-:W-:Y:S02]  /*70e60*/  IADD3.X R97, PT, PT, R97, UR11, RZ, P1, !PT ;  /* 0x0000000b61617c10 */ /* 0x000fe40008ffe4ff */
[----:B------:R-:W-:-:S03]  /*70e70*/  IADD3.X R79, PT, PT, R79, UR11, RZ, P2, !PT ;  /* 0x0000000b4f4f7c10 */ /* 0x000fc600097fe4ff */
[----:B------:R1:W-:Y:S04]  /*70e80*/  STL [R1+0x3950], R97 ;  /* 0x0039506101007387 */ /* 0x0003e80000100800 */
[----:B------:R-:W-:Y:S04]  /*70e90*/  STL [R1+0x3954], R78 ;  /* 0x0039544e01007387 */ /* 0x000fe80000100800 */
[----:B------:R-:W4:Y:S04]  /*70ea0*/  LDL.LU.64 R100, [R1+0x3338] ;  /* 0x0033380001647983 */ /* 0x000f280000300a00 */
[----:B------:R1:W-:Y:S04]  /*70eb0*/  STL [R1+0x3948], R79 ;  /* 0x0039484f01007387 */ /* 0x0003e80000100800 */
[----:B------:R-:W4:Y:S04]  /*70ec0*/  LDL.LU.64 R120, [R1+0x3318] ;  /* 0x0033180001787983 */ /* 0x000f280000300a00 */
[----:B------:R-:W4:Y:S01]  /*70ed0*/  LDL.LU.64 R98, [R1+0x32f8] ;  /* 0x0032f80001627983 */ /* 0x000f220000300a00 */
[----:B-1----:R-:W-:-:S02]  /*70ee0*/  IMAD.MOV.U32 R108, RZ, RZ, R96 ;  /* 0x000000ffff6c7224 */ /* 0x002fc400078e0060 */
[----:B------:R-:W-:Y:S01]  /*70ef0*/  IMAD.MOV.U32 R109, RZ, RZ, R97 ;  /* 0x000000ffff6d7224 */ /* 0x000fe200078e0061 */
[----:B------:R-:W-:Y:S02]  /*70f00*/  IADD3 R76, P1, PT, R76, UR15, RZ ;  /* 0x0000000f4c4c7c10 */ /* 0x000fe4000ff3e0ff */
[----:B------:R-:W-:Y:S01]  /*70f10*/  IADD3 R2, P2, PT, R2, UR15, RZ ;  /* 0x0000000f02027c10 */ /* 0x000fe2000ff5e0ff */
[----:B------:R-:W4:Y:S04]  /*70f20*/  LDL.LU.64 R96, [R1+0x32d8] ;  /* 0x0032d80001607983 */ /* 0x000f280000300a00 */
[----:B------:R1:W-:Y:S04]  /*70f30*/  LDGSTS.E [R3+0x5500], desc[UR34][R108.64], P0 ;  /* 0x055000006c037fae */ /* 0x0003e800081a1022 */
[----:B------:R-:W-:Y:S01]  /*70f40*/  STL [R1+0x394c], R76 ;  /* 0x00394c4c01007387 */ /* 0x000fe20000100800 */
[----:B-1----:R-:W-:-:S02]  /*70f50*/  IMAD.MOV.U32 R108, RZ, RZ, R78 ;  /* 0x000000ffff6c7224 */ /* 0x002fc400078e004e */
[----:B------:R-:W-:-:S05]  /*70f60*/  IMAD.MOV.U32 R109, RZ, RZ, R79 ;  /* 0x000000ffff6d7224 */ /* 0x000fca00078e004f */
[----:B------:R1:W-:Y:S02]  /*70f70*/  LDGSTS.E [R3+0x5900], desc[UR34][R108.64], P0 ;  /* 0x059000006c037fae */ /* 0x0003e400081a1022 */
[----:B-1----:R-:W-:Y:S01]  /*70f80*/  IMAD.MOV.U32 R108, RZ, RZ, R76 ;  /* 0x000000ffff6c7224 */ /* 0x002fe200078e004c */
[----:B------:R-:W-:Y:S02]  /*70f90*/  IADD3.X R77, PT, PT, R77, UR11, RZ, P1, !PT ;  /* 0x0000000b4d4d7c10 */ /* 0x000fe40008ffe4ff */
[----:B------:R-:W-:-:S03]  /*70fa0*/  IADD3.X R72, PT, PT, R72, UR11, RZ, P2, !PT ;  /* 0x0000000b48487c10 */ /* 0x000fc600097fe4ff */
[----:B------:R1:W-:Y:S04]  /*70fb0*/  STL [R1+0x3940], R77 ;  /* 0x0039404d01007387 */ /* 0x0003e80000100800 */
[----:B------:R1:W-:Y:S04]  /*70fc0*/  STL [R1+0x3944], R2 ;  /* 0x0039440201007387 */ /* 0x0003e80000100800 */
[----:B------:R-:W4:Y:S01]  /*70fd0*/  LDL.LU.64 R126, [R1+0x32b8] ;  /* 0x0032b800017e7983 */ /* 0x000f220000300a00 */
[----:B------:R-:W-:-:S03]  /*70fe0*/  IMAD.MOV.U32 R109, RZ, RZ, R77 ;  /* 0x000000ffff6d7224 */ /* 0x000fc600078e004d */
[----:B------:R-:W-:Y:S04]  /*70ff0*/  STL [R1+0x393c], R72 ;  /* 0x00393c4801007387 */ /* 0x000fe80000100800 */
[----:B------:R-:W4:Y:S04]  /*71000*/  LDL.LU.64 R78, [R1+0x3298] ;  /* 0x00329800014e7983 */ /* 0x000f280000300a00 */
[----:B------:R1:W-:Y:S04]  /*71010*/  LDGSTS.E [R3+0x5d00], desc[UR34][R108.64], P0 ;  /* 0x05d000006c037fae */ /* 0x0003e800081a1022 */
[----:B-1----:R-:W4:Y:S04]  /*71020*/  LDL.LU.64 R76, [R1+0x3278] ;  /* 0x00327800014c7983 */ /* 0x002f280000300a00 */
[----:B------:R-:W4:Y:S01]  /*71030*/  LDL.LU.64 R132, [R1+0x3258] ;  /* 0x0032580001847983 */ /* 0x000f220000300a00 */
[----:B------:R-:W-:-:S02]  /*71040*/  IMAD.MOV.U32 R108, RZ, RZ, R2 ;  /* 0x000000ffff6c7224 */ /* 0x000fc400078e0002 */
[----:B------:R-:W-:-:S05]  /*71050*/  IMAD.MOV.U32 R109, RZ, RZ, R72 ;  /* 0x000000ffff6d7224 */ /* 0x000fca00078e0048 */
[----:B------:R3:W-:Y:S02]  /*71060*/  LDGSTS.E [R3+0x6100], desc[UR34][R108.64], P0 ;  /* 0x061000006c037fae */ /* 0x0007e400081a1022 */
[----:B---3--:R-:W-:-:S04]  /*71070*/  IADD3 R108, P1, PT, R74, UR15, RZ ;  /* 0x0000000f4a6c7c10 */ /* 0x008fc8000ff3e0ff */
[----:B------:R-:W-:Y:S02]  /*71080*/  IADD3.X R2, PT, PT, R75, UR11, RZ, P1, !PT ;  /* 0x0000000b4b027c10 */ /* 0x000fe40008ffe4ff */
[----:B------:R-:W3:Y:S01]  /*71090*/  LDL.LU.64 R74, [R1+0x3238] ;  /* 0x00323800014a7983 */ /* 0x000ee20000300a00 */
[----:B--2---:R-:W-:-:S04]  /*710a0*/  IADD3 R110, P1, PT, R70, UR15, RZ ;  /* 0x0000000f466e7c10 */ /* 0x004fc8000ff3e0ff */
[----:B------:R-:W-:Y:S02]  /*710b0*/  IADD3.X R109, PT, PT, R71, UR11, RZ, P1, !PT ;  /* 0x0000000b476d7c10 */ /* 0x000fe40008ffe4ff */
[----:B------:R-:W2:Y:S01]  /*710c0*/  LDL.LU.64 R70, [R1+0x3218] ;  /* 0x0032180001467983 */ /* 0x000ea20000300a00 */
[----:B----4-:R-:W-:-:S03]  /*710d0*/  IADD3 R112, P1, PT, R114, UR15, RZ ;  /* 0x0000000f72707c10 */ /* 0x010fc6000ff3e0ff */
[----:B------:R-:W4:Y:S01]  /*710e0*/  LDL.LU.64 R138, [R1+0x31f8] ;  /* 0x0031f800018a7983 */ /* 0x000f220000300a00 */
[----:B------:R-:W-:Y:S02]  /*710f0*/  IADD3.X R111, PT, PT, R115, UR11, RZ, P1, !PT ;  /* 0x0000000b736f7c10 */ /* 0x000fe40008ffe4ff */
[----:B------:R-:W-:-:S04]  /*71100*/  IADD3 R114, P1, PT, R102, UR15, RZ ;  /* 0x0000000f66727c10 */ /* 0x000fc8000ff3e0ff */
[----:B------:R-:W-:Y:S02]  /*71110*/  IADD3.X R113, PT, PT, R103, UR11, RZ, P1, !PT ;  /* 0x0000000b67717c10 */ /* 0x000fe40008ffe4ff */
[----:B------:R-:W-:Y:S01]  /*71120*/  IADD3 R116, P1, PT, R100, UR15, RZ ;  /* 0x0000000f64747c10 */ /* 0x000fe2000ff3e0ff */
[----:B------:R-:W4:Y:S03]  /*71130*/  LDL.LU.64 R102, [R1+0x31d8] ;  /* 0x0031d80001667983 */ /* 0x000f260000300a00 */
[----:B------:R-:W-:Y:S02]  /*71140*/  IADD3.X R115, PT, PT, R101, UR11, RZ, P1, !PT ;  /* 0x0000000b65737c10 */ /* 0x000fe40008ffe4ff */
[----:B------:R-:W-:Y:S01]  /*71150*/  IADD3 R118, P1, PT, R120, UR15, RZ ;  /* 0x0000000f78767c10 */ /* 0x000fe2000ff3e0ff */
[----:B------:R-:W4:Y:S03]  /*71160*/  LDL.LU.64 R100, [R1+0x31b8] ;  /* 0x0031b80001647983 */ /* 0x000f260000300a00 */
[----:B------:R-:W-:-:S02]  /*71170*/  IADD3.X R117, PT, PT, R121, UR11, RZ, P1, !PT ;  /* 0x0000000b79757c10 */ /* 0x000fc40008ffe4ff */
[----:B------:R-:W-:-:S04]  /*71180*/  IADD3 R120, P1, PT, R98, UR15, RZ ;  /* 0x0000000f62787c10 */ /* 0x000fc8000ff3e0ff */
[----:B------:R-:W-:Y:S02]  /*71190*/  IADD3.X R119, PT, PT, R99, UR11, RZ, P1, !PT ;  /* 0x0000000b63777c10 */ /* 0x000fe40008ffe4ff */
[----:B------:R-:W-:Y:S01]  /*711a0*/  IADD3 R122, P1, PT, R96, UR15, RZ ;  /* 0x0000000f607a7c10 */ /* 0x000fe2000ff3e0ff */
[----:B------:R-:W4:Y:S03]  /*711b0*/  LDL.LU.64 R98, [R1+0x3198] ;  /* 0x0031980001627983 */ /* 0x000f260000300a00 */
[----:B------:R-:W-:Y:S02]  /*711c0*/  IADD3.X R121, PT, PT, R97, UR11, RZ, P1, !PT ;  /* 0x0000000b61797c10 */ /* 0x000fe40008ffe4ff */
[----:B------:R-:W4:Y:S01]  /*711d0*/  LDL.LU.64 R96, [R1+0x3178] ;  /* 0x0031780001607983 */ /* 0x000f220000300a00 */
[----:B------:R-:W-:-:S04]  /*711e0*/  IADD3 R124, P1, PT, R126, UR15, RZ ;  /* 0x0000000f7e7c7c10 */ /* 0x000fc8000ff3e0ff */
        /* <DEDUP_REMOVED lines=9> */
[----:B---3--:R-:W-:-:S04]  /*71280*/  IADD3 R132, P1, PT, R74, UR15, RZ ;  /* 0x0000000f4a847c10 */ /* 0x008fc8000ff3e0ff */
[----:B------:R-:W-:Y:S02]  /*71290*/  IADD3.X R131, PT, PT, R75, UR11, RZ, P1, !PT ;  /* 0x0000000b4b837c10 */ /* 0x000fe40008ffe4ff */
[----:B------:R-:W3:Y:S01]  /*712a0*/  LDL.LU.64 R74, [R1+0x3118] ;  /* 0x00311800014a7983 */ /* 0x000ee20000300a00 */
        /* <DEDUP_REMOVED lines=9> */
[----:B----4-:R-:W-:-:S03]  /*71340*/  IADD3 R136, P1, PT, R138, UR15, RZ ;  /* 0x0000000f8a887c10 */ /* 0x010fc6000ff3e0ff */
[----:B------:R-:W4:Y:S04]  /*71350*/  LDL.LU.64 R168, [R1+0x3018] ;  /* 0x0030180001a87983 */ /* 0x000f280000300a00 */
        /* <DEDUP_REMOVED lines=10> */
[----:B------:R-:W-:Y:S01]  /*71400*/  IADD3 R144, P1, PT, R96, UR15, RZ ;  /* 0x0000000f60907c10 */ /* 0x000fe2000ff3e0ff */
[----:B------:R-:W4:Y:S03]  /*71410*/  LDL.LU.64 R98, [R1+0x2f98] ;  /* 0x002f980001627983 */ /* 0x000f260000300a00 */
[----:B------:R-:W-:Y:S02]  /*71420*/  IADD3.X R143, PT, PT, R97, UR11, RZ, P1, !PT ;  /* 0x0000000b618f7c10 */ /* 0x000fe40008ffe4ff */
[----:B------:R-:W4:Y:S01]  /*71430*/  LDL.LU.64 R96, [R1+0x2f78] ;  /* 0x002f780001607983 */ /* 0x000f220000300a00 */
[----:B------:R-:W-:-:S04]  /*71440*/  IADD3 R146, P1, PT, R78, UR15, RZ ;  /* 0x0000000f4e927c10 */ /* 0x000fc8000ff3e0ff */
[----:B------:R-:W-:Y:S02]  /*71450*/  IADD3.X R145, PT, PT, R79, UR11, RZ, P1, !PT ;  /* 0x0000000b4f917c10 */ /* 0x000fe40008ffe4ff */
[----:B------:R-:W-:Y:S01]  /*71460*/  IADD3 R148, P1, PT, R76, UR15, RZ ;  /* 0x0000000f4c947c10 */ /* 0x000fe2000ff3e0ff */
[----:B------:R-:W4:Y:S03]  /*71470*/  LDL.LU.64 R78, [R1+0x2f58] ;  /* 0x002f5800014e7983 */ /* 0x000f260000300a00 */
[----:B------:R-:W-:Y:S02]  /*71480*/  IADD3.X R147, PT, PT, R77, UR11, RZ, P1, !PT ;  /* 0x0000000b4d937c10 */ /* 0x000fe40008ffe4ff */
[----:B------:R-:W4:Y:S01]  /*71490*/  LDL.LU.64 R76, [R1+0x2f38] ;  /* 0x002f3800014c7983 */ /* 0x000f220000300a00 */
[----:B---3--:R-:W-:-:S04]  /*714a0*/  IADD3 R150, P1, PT, R74, UR15, RZ ;  /* 0x0000000f4a967c10 */ /* 0x008fc8000ff3e0ff */
[----:B------:R-:W-:Y:S02]  /*714b0*/  IADD3.X R149, PT, PT, R75, UR11, RZ, P1, !PT ;  /* 0x0000000b4b957c10 */ /* 0x000fe40008ffe4ff */
[----:B------:R-:W3:Y:S01]  /*714c0*/  LDL.LU.64 R74, [R1+0x2f18] ;  /* 0x002f1800014a7983 */ /* 0x000ee20000300a00 */
        /* <DEDUP_REMOVED lines=15> */
[----:B----4-:R-:W-:-:S04]  /*715c0*/  IADD3 R166, P1, PT, R168, UR15, RZ ;  /* 0x0000000fa8a67c10 */ /* 0x010fc8000ff3e0ff */
        /* <DEDUP_REMOVED lines=74> */
[----:B------:R-:W-:Y:S01]  /*71a70*/  IMAD.MOV.U32 R77, RZ, RZ, R143 ;  /* 0x000000ffff4d7224 */ /* 0x000fe200078e008f */
[----:B---3--:R-:W-:-:S04]  /*71a80*/  IADD3 R182, P1, PT, R74, UR15, RZ ;  /* 0x0000000f4ab67c10 */ /* 0x008fc8000ff3e0ff */
[----:B------:R-:W-:Y:S01]  /*71a90*/  IADD3.X R181, PT, PT, R75, UR11, RZ, P1, !PT ;  /* 0x0000000b4bb57c10 */ /* 0x000fe20008ffe4ff */
[----:B------:R-:W-:Y:S02]  /*71aa0*/  IMAD.MOV.U32 R74, RZ, RZ, R110 ;  /* 0x000000ffff4a7224 */ /* 0x000fe400078e006e */
[----:B------:R-:W-:Y:S01]  /*71ab0*/  IMAD.MOV.U32 R75, RZ, RZ, R109 ;  /* 0x000000ffff4b7224 */ /* 0x000fe200078e006d */
[----:B--2---:R-:W-:Y:S01]  /*71ac0*/  IADD3 R184, P1, PT, R70, UR15, RZ ;  /* 0x0000000f46b87c10 */ /* 0x004fe2000ff3e0ff */
[----:B------:R-:W-:Y:S02]  /*71ad0*/  IMAD.MOV.U32 R70, RZ, RZ, R108 ;  /* 0x000000ffff467224 */ /* 0x000fe400078e006c */
[----:B------:R-:W-:Y:S01]  /*71ae0*/  IMAD.MOV.U32 R108, RZ, RZ, R112 ;  /* 0x000000ffff6c7224 */ /* 0x000fe200078e0070 */
[----:B------:R-:W-:Y:S01]  /*71af0*/  IADD3.X R183, PT, PT, R71, UR11, RZ, P1, !PT ;  /* 0x0000000b47b77c10 */ /* 0x000fe20008ffe4ff */
[----:B------:R-:W-:Y:S02]  /*71b00*/  IMAD.MOV.U32 R71, RZ, RZ, R2 ;  /* 0x000000ffff477224 */ /* 0x000fe400078e0002 */
[----:B------:R-:W-:Y:S01]  /*71b10*/  IMAD.MOV.U32 R109, RZ, RZ, R111 ;  /* 0x000000ffff6d7224 */ /* 0x000fe200078e006f */
        /* <DEDUP_REMOVED lines=18> */
[----:B------:R-:W-:Y:S01]  /*71c40*/  STL.64 [R1+0x31b8], R216 ;  /* 0x0031b8d801007387 */ /* 0x000fe20000100a00 */
[----:B------:R-:W-:Y:S02]  /*71c50*/  IMAD.MOV.U32 R110, RZ, RZ, R74 ;  /* 0x000000ffff6e7224 */ /* 0x000fe400078e004a */
[----:B------:R-:W-:Y:S01]  /*71c60*/  IMAD.MOV.U32 R111, RZ, RZ, R75 ;  /* 0x000000ffff6f7224 */ /* 0x000fe200078e004b */
[----:B------:R2:W-:Y:S04]  /*71c70*/  STL.64 [R1+0x3198], R96 ;  /* 0x0031986001007387 */ /* 0x0005e80000100a00 */
[----:B------:R3:W-:Y:S04]  /*71c80*/  STL.64 [R1+0x3178], R76 ;  /* 0x0031784c01007387 */ /* 0x0007e80000100a00 */
[----:B------:R-:W-:Y:S04]  /*71c90*/  STL.64 [R1+0x3158], R214 ;  /* 0x003158d601007387 */ /* 0x000fe80000100a00 */
[----:B------:R4:W-:Y:S04]  /*71ca0*/  STL.64 [R1+0x3138], R100 ;  /* 0x0031386401007387 */ /* 0x0009e80000100a00 */
        /* <DEDUP_REMOVED lines=9> */
[----:B-1----:R-:W-:Y:S02]  /*71d40*/  IMAD.MOV.U32 R70, RZ, RZ, R166 ;  /* 0x000000ffff467224 */ /* 0x002fe400078e00a6 */
        /* <DEDUP_REMOVED lines=49> */
[----:B--2---:R-:W2:Y:S04]  /*72060*/  LDL.LU R96, [R1+0x3880] ;  /* 0x0038800001607983 */ /* 0x004ea80000300800 */
[----:B---3--:R-:W3:Y:S04]  /*72070*/  LDL.LU R77, [R1+0x3888] ;  /* 0x00388800014d7983 */ /* 0x008ee80000300800 */
[----:B------:R-:W3:Y:S04]  /*72080*/  LDL.LU R97, [R1+0x387c] ;  /* 0x00387c0001617983 */ /* 0x000ee80000300800 */
[----:B----4-:R-:W4:Y:S04]  /*72090*/  LDL.LU R100, [R1+0x3884] ;  /* 0x0038840001647983 */ /* 0x010f280000300800 */
[----:B------:R1:W-:Y:S04]  /*720a0*/  LDGSTS.E [R3+0xd900], desc[UR34][R70.64], P0 ;  /* 0x0d90000046037fae */ /* 0x0003e800081a1022 */
[----:B------:R-:W-:Y:S04]  /*720b0*/  LDGSTS.E [R3+0xdd00], desc[UR34][R198.64], P0 ;  /* 0x0dd00000c6037fae */ /* 0x000fe800081a1022 */
[----:B------:R-:W-:Y:S04]  /*720c0*/  LDGSTS.E [R3+0xe100], desc[UR34][R196.64], P0 ;  /* 0x0e100000c4037fae */ /* 0x000fe800081a1022 */
[----:B------:R-:W-:Y:S04]  /*720d0*/  LDGSTS.E [R3+0xe500], desc[UR34][R194.64], P0 ;  /* 0x0e500000c2037fae */ /* 0x000fe800081a1022 */
[----:B------:R-:W-:Y:S04]  /*720e0*/  LDGSTS.E [R3+0xe900], desc[UR34][R192.64], P0 ;  /* 0x0e900000c0037fae */ /* 0x000fe800081a1022 */
[----:B-1----:R-:W4:Y:S04]  /*720f0*/  LDL.LU R78, [R1+0x3890] ;  /* 0x00389000014e7983 */ /* 0x002f280000300800 */
[----:B------:R-:W-:Y:S04]  /*72100*/  LDGSTS.E [R3+0xed00], desc[UR34][R190.64], P0 ;  /* 0x0ed00000be037fae */ /* 0x000fe800081a1022 */
[----:B------:R-:W-:Y:S04]  /*72110*/  LDGSTS.E [R3+0xf100], desc[UR34][R186.64], P0 ;  /* 0x0f100000ba037fae */ /* 0x000fe800081a1022 */
[----:B------:R-:W-:Y:S04]  /*72120*/  LDGSTS.E [R3+0xf500], desc[UR34][R98.64], P0 ;  /* 0x0f50000062037fae */ /* 0x000fe800081a1022 */
[----:B------:R-:W-:Y:S04]  /*72130*/  LDGSTS.E [R3+0xf900], desc[UR34][R74.64], P0 ;  /* 0x0f9000004a037fae */ /* 0x000fe800081a1022 */
[----:B------:R-:W4:Y:S04]  /*72140*/  LDL.LU R70, [R1+0x3898] ;  /* 0x0038980001467983 */ /* 0x000f280000300800 */
[----:B------:R-:W4:Y:S04]  /*72150*/  LDL.LU R79, [R1+0x388c] ;  /* 0x00388c00014f7983 */ /* 0x000f280000300800 */
[----:B------:R-:W4:Y:S01]  /*72160*/  LDL.LU R72, [R1+0x3894] ;  /* 0x0038940001487983 */ /* 0x000f220000300800 */
[----:B------:R-:W-:Y:S01]  /*72170*/  SHF.R.S32.HI R71, RZ, 0x5, R188 ;  /* 0x00000005ff477819 */ /* 0x000fe200000114bc */
[----:B------:R-:W-:-:S02]  /*72180*/  IMAD.SHL.U32 R2, R185, 0x4, RZ ;  /* 0x00000004b9027824 */ /* 0x000fc400078e00ff */
[----:B------:R-:W-:Y:S04]  /*72190*/  LDGSTS.E [R3+0xfd00], desc[UR34][R102.64], P0 ;  /* 0x0fd0000066037fae */ /* 0x000fe800081a1022 */
[----:B------:R-:W4:Y:S04]  /*721a0*/  LDL.LU R74, [R1+0x38a0] ;  /* 0x0038a000014a7983 */ /* 0x000f280000300800 */
[----:B------:R-:W4:Y:S04]  /*721b0*/  LDL.LU R98, [R1+0x38a8] ;  /* 0x0038a80001627983 */ /* 0x000f280000300800 */
[----:B------:R-:W4:Y:S04]  /*721c0*/  LDL.LU R76, [R1+0x389c] ;  /* 0x00389c00014c7983 */ /* 0x000f280000300800 */
[----:B------:R-:W4:Y:S01]  /*721d0*/  LDL.LU R99, [R1+0x38a4] ;  /* 0x0038a40001637983 */ /* 0x000f220000300800 */
[----:B------:R-:W-:-:S04]  /*721e0*/  SGXT R71, R71, 0x1 ;  /* 0x000000014747781a */ /* 0x000fc80000000200 */
[----:B------:R-:W-:Y:S02]  /*721f0*/  LOP3.LUT R2, R2, 0x90, R71, 0x78, !PT ;  /* 0x0000009002027812 */ /* 0x000fe400078e7847 */
[----:B--2---:R-:W-:Y:S02]  /*72200*/  IADD3 R96, P1, PT, R96, UR15, RZ ;  /* 0x0000000f60607c10 */ /* 0x004fe4000ff3e0ff */
[----:B---3--:R-:W-:Y:S02]  /*72210*/  IADD3 R77, P2, PT, R77, UR15, RZ ;  /* 0x0000000f4d4d7c10 */ /* 0x008fe4000ff5e0ff */
[----:B------:R-:W-:Y:S02]  /*72220*/  IADD3.X R97, PT, PT, R97, UR11, RZ, P1, !PT ;  /* 0x0000000b61617c10 */ /* 0x000fe40008ffe4ff */
[----:B----4-:R-:W-:Y:S01]  /*72230*/  IADD3.X R100, PT, PT, R100, UR11, RZ, P2, !PT ;  /* 0x0000000b64647c10 */ /* 0x010fe200097fe4ff */
[----:B------:R1:W-:Y:S04]  /*72240*/  STL [R1+0x3880], R96 ;  /* 0x0038806001007387 */ /* 0x0003e80000100800 */
[----:B------:R2:W-:Y:S04]  /*72250*/  STL [R1+0x387c], R97 ;  /* 0x00387c6101007387 */ /* 0x0005e80000100800 */
[----:B------:R3:W-:Y:S04]  /*72260*/  STL [R1+0x3888], R77 ;  /* 0x0038884d01007387 */ /* 0x0007e80000100800 */
[----:B------:R-:W4:Y:S04]  /*72270*/  LDL.LU R71, [R1+0x38b0] ;  /* 0x0038b00001477983 */ /* 0x000f280000300800 */
[----:B------:R-:W-:Y:S04]  /*72280*/  STL [R1+0x3884], R100 ;  /* 0x0038846401007387 */ /* 0x000fe80000100800 */
[----:B------:R-:W4:Y:S01]  /*72290*/  LDL.LU R75, [R1+0x38b8] ;  /* 0x0038b800014b7983 */ /* 0x000f220000300800 */
[----:B------:R-:W-:-:S03]  /*722a0*/  IMAD.MOV.U32 R108, RZ, RZ, R96 ;  /* 0x000000ffff6c7224 */ /* 0x000fc600078e0060 */
[----:B-1----:R-:W4:Y:S01]  /*722b0*/  LDL.LU R96, [R1+0x38ac] ;  /* 0x0038ac0001607983 */ /* 0x002f220000300800 */
[----:B------:R-:W-:-:S03]  /*722c0*/  IMAD.MOV.U32 R109, RZ, RZ, R97 ;  /* 0x000000ffff6d7224 */ /* 0x000fc600078e0061 */
[----:B--2---:R-:W2:Y:S01]  /*722d0*/  LDL.LU R97, [R1+0x38b4] ;  /* 0x0038b40001617983 */ /* 0x004ea20000300800 */
[----:B------:R-:W-:Y:S02]  /*722e0*/  LOP3.LUT R2, R2, 0x40, RZ, 0x3c, !PT ;  /* 0x0000004002027812 */ /* 0x000fe400078e3cff */
[----:B------:R-:W-:Y:S02]  /*722f0*/  IADD3 R78, P1, PT, R78, UR15, RZ ;  /* 0x0000000f4e4e7c10 */ /* 0x000fe4000ff3e0ff */
[----:B------:R-:W-:Y:S01]  /*72300*/  IADD3 R70, P2, PT, R70, UR15, RZ ;  /* 0x0000000f46467c10 */ /* 0x000fe2000ff5e0ff */
[----:B------:R-:W2:Y:S01]  /*72310*/  LDL.LU R3, [R1+0x38c0] ;  /* 0x0038c00001037983 */ /* 0x000ea20000300800 */
[----:B------:R-:W-:Y:S01]  /*72320*/  VIADD R2, R2, UR13 ;  /* 0x0000000d02027c36 */ /* 0x000fe20008000000 */
[----:B------:R-:W-:-:S04]  /*72330*/  IADD3.X R79, PT, PT, R79, UR11, RZ, P1, !PT ;  /* 0x0000000b4f4f7c10 */ /* 0x000fc80008ffe4ff */
[----:B------:R1:W-:Y:S01]  /*72340*/  LDGSTS.E [R2+0x200], desc[UR34][R108.64], P0 ;  /* 0x002000006c027fae */ /* 0x0003e200081a1022 */
[----:B------:R-:W-:Y:S01]  /*72350*/  IADD3.X R72, PT, PT, R72, UR11, RZ, P2, !PT ;  /* 0x0000000b48487c10 */ /* 0x000fe200097fe4ff */
[----:B-1----:R-:W-:Y:S02]  /*72360*/  IMAD.MOV.U32 R108, RZ, RZ, R77 ;  /* 0x000000ffff6c7224 */ /* 0x002fe400078e004d */
[----:B------:R-:W-:Y:S01]  /*72370*/  IMAD.MOV.U32 R109, RZ, RZ, R100 ;  /* 0x000000ffff6d7224 */ /* 0x000fe200078e0064 */
[----:B---3--:R-:W3:Y:S04]  /*72380*/  LDL.LU R77, [R1+0x38c8] ;  /* 0x0038c800014d7983 */ /* 0x008ee80000300800 */
[----:B------:R-:W-:Y:S04]  /*72390*/  STL [R1+0x3890], R78 ;  /* 0x0038904e01007387 */ /* 0x000fe80000100800 */
        /* <DEDUP_REMOVED lines=9> */
[----:B------:R-:W-:-:S03]  /*72430*/  IADD3.X R76, PT, PT, R76, UR11, RZ, P1, !PT ;  /* 0x0000000b4c4c7c10 */ /* 0x000fc60008ffe4ff */
[----:B------:R1:W-:Y:S01]  /*72440*/  LDGSTS.E [R2+0xa00], desc[UR34][R108.64], P0 ;  /* 0x00a000006c027fae */ /* 0x0003e200081a1022 */
[----:B------:R-:W-:-:S04]  /*72450*/  IADD3 R98, P2, PT, R98, UR15, RZ ;  /* 0x0000000f62627c10 */ /* 0x000fc8000ff5e0ff */
[----:B------:R-:W-:Y:S01]  /*72460*/  IADD3.X R99, PT, PT, R99, UR11, RZ, P2, !PT ;  /* 0x0000000b63637c10 */ /* 0x000fe200097fe4ff */
[----:B-1----:R-:W-:Y:S02]  /*72470*/  IMAD.MOV.U32 R108, RZ, RZ, R70 ;  /* 0x000000ffff6c7224 */ /* 0x002fe400078e0046 */
[----:B------:R-:W-:Y:S02]  /*72480*/  IMAD.MOV.U32 R109, RZ, RZ, R72 ;  /* 0x000000ffff6d7224 */ /* 0x000fe400078e0048 */
[----:B------:R-:W3:Y:S04]  /*72490*/  LDL.LU R72, [R1+0x38d0] ;  /* 0x0038d00001487983 */ /* 0x000ee80000300800 */
[----:B------:R-:W3:Y:S04]  /*724a0*/  LDL.LU R70, [R1+0x38d8] ;  /* 0x0038d80001467983 */ /* 0x000ee80000300800 */
[----:B------:R-:W-:Y:S04]  /*724b0*/  STL [R1+0x38a0], R74 ;  /* 0x0038a04a01007387 */ /* 0x000fe80000100800 */
[----:B------:R1:W-:Y:S04]  /*724c0*/  LDGSTS.E [R2+0xe00], desc[UR34][R108.64], P0 ;  /* 0x00e000006c027fae */ /* 0x0003e800081a1022 */
[----:B------:R1:W-:Y:S04]  /*724d0*/  STL [R1+0x389c], R76 ;  /* 0x00389c4c01007387 */ /* 0x0003e80000100800 */
[----:B------:R-:W-:Y:S01]  /*724e0*/  STL [R1+0x38a8], R98 ;  /* 0x0038a86201007387 */ /* 0x000fe20000100800 */
[----:B-1----:R-:W-:-:S03]  /*724f0*/  IMAD.MOV.U32 R109, RZ, RZ, R76 ;  /* 0x000000ffff6d7224 */ /* 0x002fc600078e004c */
[----:B------:R-:W3:Y:S01]  /*72500*/  LDL.LU R76, [R1+0x38cc] ;  /* 0x0038cc00014c7983 */ /* 0x000ee20000300800 */
[----:B------:R-:W-:-:S03]  /*72510*/  IMAD.MOV.U32 R108, RZ, RZ, R74 ;  /* 0x000000ffff6c7224 */ /* 0x000fc600078e004a */
[----:B------:R-:W-:Y:S04]  /*72520*/  STL [R1+0x38a4], R99 ;  /* 0x0038a46301007387 */ /* 0x000fe80000100800 */
[----:B------:R-:W3:Y:S04]  /*72530*/  LDL.LU R74, [R1+0x38d4] ;  /* 0x0038d400014a7983 */ /* 0x000ee80000300800 */
[----:B------:R1:W-:Y:S02]  /*72540*/  LDGSTS.E [R2+0x1200], desc[UR34][R108.64], P0 ;  /* 0x012000006c027fae */ /* 0x0003e400081a1022 */
[----:B-1----:R-:W-:-:S02]  /*72550*/  IMAD.MOV.U32 R108, RZ, RZ, R98 ;  /* 0x000000ffff6c7224 */ /* 0x002fc400078e0062 */
[----:B------:R-:W-:-:S05]  /*72560*/  IMAD.MOV.U32 R109, RZ, RZ, R99 ;  /* 0x000000ffff6d7224 */ /* 0x000fca00078e0063 */
[----:B------:R1:W-:Y:S01]  /*72570*/  LDGSTS.E [R2+0x1600], desc[UR34][R108.64], P0 ;  /* 0x016000006c027fae */ /* 0x0003e200081a1022 */
[----:B----4-:R-:W-:Y:S02]  /*72580*/  IADD3 R71, P1, PT, R71, UR15, RZ ;  /* 0x0000000f47477c10 */ /* 0x010fe4000ff3e0ff */
[----:B------:R-:W-:Y:S02]  /*72590*/  IADD3 R75, P2, PT, R75, UR15, RZ ;  /* 0x0000000f4b4b7c10 */ /* 0x000fe4000ff5e0ff */
[----:B------:R-:W-:Y:S01]  /*725a0*/  IADD3.X R96, PT, PT, R96, UR11, RZ, P1, !PT ;  /* 0x0000000b60607c10 */ /* 0x000fe20008ffe4ff */
[----:B------:R4:W-:Y:S01]  /*725b0*/  STL [R1+0x38b0], R71 ;  /* 0x0038b04701007387 */ /* 0x0009e20000100800 */
[----:B--2---:R-:W-:Y:S01]  /*725c0*/  IADD3.X R97, PT, PT, R97, UR11, RZ, P2, !PT ;  /* 0x0000000b61617c10 */ /* 0x004fe200097fe4ff */
[----:B-1----:R-:W-:Y:S02]  /*725d0*/  IMAD.MOV.U32 R108, RZ, RZ, R71 ;  /* 0x000000ffff6c7224 */ /* 0x002fe400078e0047 */
[----:B------:R-:W-:Y:S01]  /*725e0*/  IMAD.MOV.U32 R109, RZ, RZ, R96 ;  /* 0x000000ffff6d7224 */ /* 0x000fe200078e0060 */
[----:B------:R1:W-:Y:S04]  /*725f0*/  STL [R1+0x38ac], R96 ;  /* 0x0038ac6001007387 */ /* 0x0003e80000100800 */
[----:B------:R2:W-:Y:S04]  /*72600*/  STL [R1+0x38b8], R75 ;  /* 0x0038b84b01007387 */ /* 0x0005e80000100800 */
[----:B------:R1:W-:Y:S04]  /*72610*/  LDGSTS.E [R2+0x1a00], desc[UR34][R108.64], P0 ;  /* 0x01a000006c027fae */ /* 0x0003e800081a1022 */
[----:B----4-:R-:W4:Y:S04]  /*72620*/  LDL.LU R71, [R1+0x38e0] ;  /* 0x0038e00001477983 */ /* 0x010f280000300800 */
[----:B------:R3:W-:Y:S04]  /*72630*/  STL [R1+0x38b4], R97 ;  /* 0x0038b46101007387 */ /* 0x0007e80000100800 */
[----:B-1----:R-:W4:Y:S01]  /*72640*/  LDL.LU R96, [R1+0x38e8] ;  /* 0x0038e80001607983 */ /* 0x002f220000300800 */
[----:B------:R-:W-:-:S03]  /*72650*/  IMAD.MOV.U32 R108, RZ, RZ, R75 ;  /* 0x000000ffff6c7224 */ /* 0x000fc600078e004b */
[----:B--2---:R-:W2:Y:S04]  /*72660*/  LDL.LU R75, [R1+0x38dc] ;  /* 0x0038dc00014b7983 */ /* 0x004ea80000300800 */
[----:B------:R-:W2:Y:S01]  /*72670*/  LDL.LU R98, [R1+0x38e4] ;  /* 0x0038e40001627983 */ /* 0x000ea20000300800 */
[----:B------:R-:W-:Y:S02]  /*72680*/  IADD3 R3, P1, PT, R3, UR15, RZ ;  /* 0x0000000f03037c10 */ /* 0x000fe4000ff3e0ff */
[----:B---3--:R-:W-:Y:S01]  /*72690*/  IADD3 R77, P2, PT, R77, UR15, RZ ;  /* 0x0000000f4d4d7c10 */ /* 0x008fe2000ff5e0ff */
[----:B------:R-:W-:Y:S02]  /*726a0*/  IMAD.MOV.U32 R109, RZ, RZ, R97 ;  /* 0x000000ffff6d7224 */ /* 0x000fe400078e0061 */
[----:B------:R1:W-:Y:S04]  /*726b0*/  STL [R1+0x38c0], R3 ;  /* 0x0038c00301007387 */ /* 0x0003e80000100800 */
[----:B------:R3:W-:Y:S01]  /*726c0*/  LDGSTS.E [R2+0x1e00], desc[UR34][R108.64], P0 ;  /* 0x01e000006c027fae */ /* 0x0007e200081a1022 */
[----:B------:R-:W-:-:S02]  /*726d0*/  IADD3.X R79, PT, PT, R79, UR11, RZ, P1, !PT ;  /* 0x0000000b4f4f7c10 */ /* 0x000fc40008ffe4ff */
[----:B------:R-:W-:-:S03]  /*726e0*/  IADD3.X R78, PT, PT, R78, UR11, RZ, P2, !PT ;  /* 0x0000000b4e4e7c10 */ /* 0x000fc600097fe4ff */
[----:B------:R-:W-:Y:S04]  /*726f0*/  STL [R1+0x38bc], R79 ;  /* 0x0038bc4f01007387 */ /* 0x000fe80000100800 */
[----:B------:R-:W-:Y:S04]  /*72700*/  STL [R1+0x38c8], R77 ;  /* 0x0038c84d01007387 */ /* 0x000fe80000100800 */
[----:B------:R-:W2:Y:S01]  /*72710*/  LDL.LU R97, [R1+0x38f0] ;  /* 0x0038f00001617983 */ /* 0x000ea20000300800 */
[----:B---3--:R-:W-:-:S03]  /*72720*/  IMAD.MOV.U32 R108, RZ, RZ, R3 ;  /* 0x000000ffff6c7224 */ /* 0x008fc600078e0003 */
[----:B------:R3:W-:Y:S04]  /*72730*/  STL [R1+0x38c4], R78 ;  /* 0x0038c44e01007387 */ /* 0x0007e80000100800 */
[----:B-1----:R-:W2:Y:S01]  /*72740*/  LDL.LU R3, [R1+0x38f8] ;  /* 0x0038f80001037983 */ /* 0x002ea20000300800 */
[----:B------:R-:W-:-:S03]  /*72750*/  IMAD.MOV.U32 R109, RZ, RZ, R79 ;  /* 0x000000ffff6d7224 */ /* 0x000fc600078e004f */
[----:B------:R-:W2:Y:S04]  /*72760*/  LDL.LU R99, [R1+0x38ec] ;  /* 0x0038ec0001637983 */ /* 0x000ea80000300800 */
[----:B------:R1:W-:Y:S01]  /*72770*/  LDGSTS.E [R2+0x2200], desc[UR34][R108.64], P0 ;  /* 0x022000006c027fae */ /* 0x0003e200081a1022 */
[----:B------:R-:W-:Y:S02]  /*72780*/  IADD3 R72, P1, PT, R72, UR15, RZ ;  /* 0x0000000f48487c10 */ /* 0x000fe4000ff3e0ff */
[----:B------:R-:W-:Y:S01]  /*72790*/  IADD3 R70, P2, PT, R70, UR15, RZ ;  /* 0x0000000f46467c10 */ /* 0x000fe2000ff5e0ff */
[----:B-1----:R-:W-:Y:S02]  /*727a0*/  IMAD.MOV.U32 R109, RZ, RZ, R78 ;  /* 0x000000ffff6d7224 */ /* 0x002fe400078e004e */
[----:B---3--:R-:W3:Y:S01]  /*727b0*/  LDL.LU R78, [R1+0x38f4] ;  /* 0x0038f400014e7983 */ /* 0x008ee20000300800 */
[----:B------:R-:W-:-:S03]  /*727c0*/  IMAD.MOV.U32 R108, RZ, RZ, R77 ;  /* 0x000000ffff6c7224 */ /* 0x000fc600078e004d */
[----:B------:R1:W-:Y:S04]  /*727d0*/  STL [R1+0x38d0], R72 ;  /* 0x0038d04801007387 */ /* 0x0003e80000100800 */
[----:B------:R1:W-:Y:S01]  /*727e0*/  LDGSTS.E [R2+0x2600], desc[UR34][R108.64], P0 ;  /* 0x026000006c027fae */ /* 0x0003e200081a1022 */
[----:B------:R-:W-:Y:S02]  /*727f0*/  IADD3.X R76, PT, PT, R76, UR11, RZ, P1, !PT ;  /* 0x0000000b4c4c7c10 */ /* 0x000fe40008ffe4ff */
[----:B------:R-:W-:-:S03]  /*72800*/  IADD3.X R74, PT, PT, R74, UR11, RZ, P2, !PT ;  /* 0x0000000b4a4a7c10 */ /* 0x000fc600097fe4ff */
[----:B------:R1:W-:Y:S04]  /*72810*/  STL [R1+0x38cc], R76 ;  /* 0x0038cc4c01007387 */ /* 0x0003e80000100800 */
[----:B------:R-:W-:Y:S01]  /*72820*/  STL [R1+0x38d8], R70 ;  /* 0x0038d84601007387 */ /* 0x000fe20000100800 */
[----:B-1----:R-:W-:-:S03]  /*72830*/  IMAD.MOV.U32 R108, RZ, RZ, R72 ;  /* 0x000000ffff6c7224 */ /* 0x002fc600078e0048 */
[----:B------:R-:W3:Y:S01]  /*72840*/  LDL.LU R72, [R1+0x3900] ;  /* 0x0039000001487983 */ /* 0x000ee20000300800 */
[----:B------:R-:W-:-:S03]  /*72850*/  IMAD.MOV.U32 R109, RZ, RZ, R76 ;  /* 0x000000ffff6d7224 */ /* 0x000fc600078e004c */
[----:B------:R1:W-:Y:S04]  /*72860*/  STL [R1+0x38d4], R74 ;  /* 0x0038d44a01007387 */ /* 0x0003e80000100800 */
[----:B------:R-:W3:Y:S04]  /*72870*/  LDL.LU R76, [R1+0x3908] ;  /* 0x00390800014c7983 */ /* 0x000ee80000300800 */
        /* <DEDUP_REMOVED lines=8> */
[----:B----4-:R-:W-:-:S02]  /*72900*/  IADD3 R71, P1, PT, R71, UR15, RZ ;  /* 0x0000000f47477c10 */ /* 0x010fc4000ff3e0ff */
[----:B------:R-:W-:-:S03]  /*72910*/  IADD3 R96, P2, PT, R96, UR15, RZ ;  /* 0x0000000f60607c10 */ /* 0x000fc6000ff5e0ff */
[----:B------:R-:W-:Y:S01]  /*72920*/  STL [R1+0x38e0], R71 ;  /* 0x0038e04701007387 */ /* 0x000fe20000100800 */
[----:B--2---:R-:W-:-:S05]  /*72930*/  IADD3.X R75, PT, PT, R75, UR11, RZ, P1, !PT ;  /* 0x0000000b4b4b7c10 */ /* 0x004fca0008ffe4ff */
[----:B------:R2:W-:Y:S01]  /*72940*/  STL [R1+0x38dc], R75 ;  /* 0x0038dc4b01007387 */ /* 0x0005e20000100800 */
[----:B-1----:R-:W-:-:S03]  /*72950*/  IMAD.MOV.U32 R109, RZ, RZ, R75 ;  /* 0x000000ffff6d7224 */ /* 0x002fc600078e004b */
[----:B------:R-:W-:Y:S01]  /*72960*/  STL [R1+0x38e8], R96 ;  /* 0x0038e86001007387 */ /* 0x000fe20000100800 */
[----:B------:R-:W-:-:S03]  /*72970*/  IADD3.X R98, PT, PT, R98, UR11, RZ, P2, !PT ;  /* 0x0000000b62627c10 */ /* 0x000fc600097fe4ff */
[----:B--2---:R-:W2:Y:S01]  /*72980*/  LDL.LU R75, [R1+0x390c] ;  /* 0x00390c00014b7983 */ /* 0x004ea20000300800 */
[----:B------:R-:W-:-:S03]  /*72990*/  IMAD.MOV.U32 R108, RZ, RZ, R71 ;  /* 0x000000ffff6c7224 */ /* 0x000fc600078e0047 */
[----:B------:R1:W-:Y:S04]  /*729a0*/  STL [R1+0x38e4], R98 ;  /* 0x0038e46201007387 */ /* 0x0003e80000100800 */
[----:B------:R-:W4:Y:S04]  /*729b0*/  LDL.LU R71, [R1+0x3914] ;  /* 0x0039140001477983 */ /* 0x000f280000300800 */
[----:B------:R1:W-:Y:S01]  /*729c0*/  LDGSTS.E [R2+0x3200], desc[UR34][R108.64], P0 ;  /* 0x032000006c027fae */ /* 0x0003e200081a1022 */
[----:B------:R-:W-:Y:S02]  /*729d0*/  IADD3 R97, P1, PT, R97, UR15, RZ ;  /* 0x0000000f61617c10 */ /* 0x000fe4000ff3e0ff */
[----:B------:R-:W-:Y:S01]  /*729e0*/  IADD3 R3, P2, PT, R3, UR15, RZ ;  /* 0x0000000f03037c10 */ /* 0x000fe2000ff5e0ff */
[----:B-1----:R-:W-:-:S02]  /*729f0*/  IMAD.MOV.U32 R108, RZ, RZ, R96 ;  /* 0x000000ffff6c7224 */ /* 0x002fc400078e0060 */
[----:B------:R-:W-:Y:S01]  /*72a00*/  IMAD.MOV.U32 R109, RZ, RZ, R98 ;  /* 0x000000ffff6d7224 */ /* 0x000fe200078e0062 */
[----:B------:R-:W-:Y:S01]  /*72a10*/  IADD3.X R99, PT, PT, R99, UR11, RZ, P1, !PT ;  /* 0x0000000b63637c10 */ /* 0x000fe20008ffe4ff */
[----:B------:R-:W4:Y:S04]  /*72a20*/  LDL.LU R98, [R1+0x3920] ;  /* 0x0039200001627983 */ /* 0x000f280000300800 */
[----:B------:R-:W4:Y:S04]  /*72a30*/  LDL.LU R96, [R1+0x3928] ;  /* 0x0039280001607983 */ /* 0x000f280000300800 */
[----:B------:R-:W-:Y:S04]  /*72a40*/  STL [R1+0x38f0], R97 ;  /* 0x0038f06101007387 */ /* 0x000fe80000100800 */
[----:B------:R1:W-:Y:S04]  /*72a50*/  LDGSTS.E [R2+0x3600], desc[UR34][R108.64], P0 ;  /* 0x036000006c027fae */ /* 0x0003e800081a1022 */
[----:B------:R3:W-:Y:S04]  /*72a60*/  STL [R1+0x38ec], R99 ;  /* 0x0038ec6301007387 */ /* 0x0007e80000100800 */
[----:B------:R-:W-:Y:S01]  /*72a70*/  STL [R1+0x38f8], R3 ;  /* 0x0038f80301007387 */ /* 0x000fe20000100800 */
[----:B-1----:R-:W-:Y:S01]  /*72a80*/  IMAD.MOV.U32 R109, RZ, RZ, R99 ;  /* 0x000000ffff6d7224 */ /* 0x002fe200078e0063 */
[----:B---3--:R-:W-:-:S02]  /*72a90*/  IADD3.X R78, PT, PT, R78, UR11, RZ, P2, !PT ;  /* 0x0000000b4e4e7c10 */ /* 0x008fc400097fe4ff */
[----:B------:R-:W3:Y:S01]  /*72aa0*/  LDL.LU R99, [R1+0x391c] ;  /* 0x00391c0001637983 */ /* 0x000ee20000300800 */
[----:B------:R-:W-:-:S03]  /*72ab0*/  IMAD.MOV.U32 R108, RZ, RZ, R97 ;  /* 0x000000ffff6c7224 */ /* 0x000fc600078e0061 */
[----:B------:R1:W-:Y:S04]  /*72ac0*/  STL [R1+0x38f4], R78 ;  /* 0x0038f44e01007387 */ /* 0x0003e80000100800 */
[----:B------:R-:W3:Y:S04]  /*72ad0*/  LDL.LU R97, [R1+0x3924] ;  /* 0x0039240001617983 */ /* 0x000ee80000300800 */
[----:B------:R1:W-:Y:S01]  /*72ae0*/  LDGSTS.E [R2+0x3a00], desc[UR34][R108.64], P0 ;  /* 0x03a000006c027fae */ /* 0x0003e200081a1022 */
[----:B------:R-:W-:Y:S01]  /*72af0*/  IADD3 R72, P1, PT, R72, UR15, RZ ;  /* 0x0000000f48487c10 */ /* 0x000fe2000ff3e0ff */
[----:B-1----:R-:W-:-:S02]  /*72b00*/  IMAD.MOV.U32 R108, RZ, RZ, R3 ;  /* 0x000000ffff6c7224 */ /* 0x002fc400078e0003 */
[----:B------:R-:W-:Y:S01]  /*72b10*/  IMAD.MOV.U32 R109, RZ, RZ, R78 ;  /* 0x000000ffff6d7224 */ /* 0x000fe200078e004e */
[----:B------:R-:W-:Y:S02]  /*72b20*/  IADD3 R76, P2, PT, R76, UR15, RZ ;  /* 0x0000000f4c4c7c10 */ /* 0x000fe4000ff5e0ff */
[----:B------:R-:W-:Y:S01]  /*72b30*/  IADD3.X R79, PT, PT, R79, UR11, RZ, P1, !PT ;  /* 0x0000000b4f4f7c10 */ /* 0x000fe20008ffe4ff */
[----:B------:R-:W3:Y:S04]  /*72b40*/  LDL.LU R78, [R1+0x3930] ;  /* 0x00393000014e7983 */ /* 0x000ee80000300800 */
[----:B------:R-:W3:Y:S04]  /*72b50*/  LDL.LU R3, [R1+0x3938] ;  /* 0x0039380001037983 */ /* 0x000ee80000300800 */
[----:B------:R-:W-:Y:S04]  /*72b60*/  STL [R1+0x3900], R72 ;  /* 0x0039004801007387 */ /* 0x000fe80000100800 */
[----:B------:R1:W-:Y:S04]  /*72b70*/  LDGSTS.E [R2+0x3e00], desc[UR34][R108.64], P0 ;  /* 0x03e000006c027fae */ /* 0x0003e800081a1022 */
[----:B------:R1:W-:Y:S04]  /*72b80*/  STL [R1+0x38fc], R79 ;  /* 0x0038fc4f01007387 */ /* 0x0003e80000100800 */
[----:B------:R-:W-:Y:S01]  /*72b90*/  STL [R1+0x3908], R76 ;  /* 0x0039084c01007387 */ /* 0x000fe20000100800 */
[----:B------:R-:W-:Y:S01]  /*72ba0*/  IADD3.X R77, PT, PT, R77, UR11, RZ, P2, !PT ;  /* 0x0000000b4d4d7c10 */ /* 0x000fe200097fe4ff */
[----:B-1----:R-:W-:-:S02]  /*72bb0*/  IMAD.MOV.U32 R109, RZ, RZ, R79 ;  /* 0x000000ffff6d7224 */ /* 0x002fc400078e004f */
[----:B------:R-:W3:Y:S01]  /*72bc0*/  LDL.LU R79, [R1+0x392c] ;  /* 0x00392c00014f7983 */ /* 0x000ee20000300800 */
[----:B------:R-:W-:-:S03]  /*72bd0*/  IMAD.MOV.U32 R108, RZ, RZ, R72 ;  /* 0x000000ffff6c7224 */ /* 0x000fc600078e0048 */
[----:B------:R1:W-:Y:S04]  /*72be0*/  STL [R1+0x3904], R77 ;  /* 0x0039044d01007387 */ /* 0x0003e80000100800 */
[----:B------:R-:W3:Y:S01]  /*72bf0*/  LDL.LU R72, [R1+0x3934] ;  /* 0x0039340001487983 */ /* 0x000ee20000300800 */
[----:B------:R-:W-:Y:S02]  /*72c00*/  IADD3 R74, P1, PT, R74, UR15, RZ ;  /* 0x0000000f4a4a7c10 */ /* 0x000fe4000ff3e0ff */
[----:B------:R-:W-:Y:S01]  /*72c10*/  IADD3 R70, P2, PT, R70, UR15, RZ ;  /* 0x0000000f46467c10 */ /* 0x000fe2000ff5e0ff */
[----:B------:R1:W-:Y:S04]  /*72c20*/  LDGSTS.E [R2+0x4200], desc[UR34][R108.64], P0 ;  /* 0x042000006c027fae */ /* 0x0003e800081a1022 */
[----:B------:R-:W-:Y:S01]  /*72c30*/  STL [R1+0x3910], R74 ;  /* 0x0039104a01007387 */ /* 0x000fe20000100800 */
[----:B-1----:R-:W-:-:S02]  /*72c40*/  IMAD.MOV.U32 R108, RZ, RZ, R76 ;  /* 0x000000ffff6c7224 */ /* 0x002fc400078e004c */
[----:B------:R-:W-:-:S05]  /*72c50*/  IMAD.MOV.U32 R109, RZ, RZ, R77 ;  /* 0x000000ffff6d7224 */ /* 0x000fca00078e004d */
[----:B------:R1:W-:Y:S02]  /*72c60*/  LDGSTS.E [R2+0x4600], desc[UR34][R108.64], P0 ;  /* 0x046000006c027fae */ /* 0x0003e400081a1022 */
[----:B-1----:R-:W-:Y:S01]  /*72c70*/  IMAD.MOV.U32 R108, RZ, RZ, R74 ;  /* 0x000000ffff6c7224 */ /* 0x002fe200078e004a */
[----:B--2---:R-:W-:-:S05]  /*72c80*/  IADD3.X R75, PT, PT, R75, UR11, RZ, P1, !PT ;  /* 0x0000000b4b4b7c10 */ /* 0x004fca0008ffe4ff */
[----:B------:R1:W-:Y:S04]  /*72c90*/  STL [R1+0x390c], R75 ;  /* 0x00390c4b01007387 */ /* 0x0003e80000100800 */
[----:B------:R-:W-:Y:S04]  /*72ca0*/  STL [R1+0x3918], R70 ;  /* 0x0039184601007387 */ /* 0x000fe80000100800 */
[----:B------:R-:W2:Y:S01]  /*72cb0*/  LDL.LU.64 R76, [R1+0x33d0] ;  /* 0x0033d000014c7983 */ /* 0x000ea20000300a00 */
[----:B----4-:R-:W-:Y:S01]  /*72cc0*/  IADD3.X R71, PT, PT, R71, UR11, RZ, P2, !PT ;  /* 0x0000000b47477c10 */ /* 0x010fe200097fe4ff */
[----:B------:R-:W-:-:S04]  /*72cd0*/  IMAD.MOV.U32 R109, RZ, RZ, R75 ;  /* 0x000000ffff6d7224 */ /* 0x000fc800078e004b */
[----:B------:R4:W-:Y:S04]  /*72ce0*/  STL [R1+0x3914], R71 ;  /* 0x0039144701007387 */ /* 0x0009e80000100800 */
[----:B-1----:R-:W2:Y:S04]  /*72cf0*/  LDL.LU.64 R74, [R1+0x33b0] ;  /* 0x0033b000014a7983 */ /* 0x002ea80000300a00 */
[----:B------:R1:W-:Y:S02]  /*72d00*/  LDGSTS.E [R2+0x4a00], desc[UR34][R108.64], P0 ;  /* 0x04a000006c027fae */ /* 0x0003e400081a1022 */
[----:B-1----:R-:W-:-:S02]  /*72d10*/  IMAD.MOV.U32 R108, RZ, RZ, R70 ;  /* 0x000000ffff6c7224 */ /* 0x002fc400078e0046 */
[----:B------:R-:W-:Y:S02]  /*72d20*/  IMAD.MOV.U32 R109, RZ, RZ, R71 ;  /* 0x000000ffff6d7224 */ /* 0x000fe400078e0047 */
[----:B----4-:R-:W4:Y:S01]  /*72d30*/  LDL.LU.64 R70, [R1+0x3390] ;  /* 0x0033900001467983 */ /* 0x010f220000300a00 */
[----:B------:R-:W-:Y:S02]  /*72d40*/  IADD3 R98, P1, PT, R98, UR15, RZ ;  /* 0x0000000f62627c10 */ /* 0x000fe4000ff3e0ff */
[----:B------:R-:W-:Y:S01]  /*72d50*/  IADD3 R96, P2, PT, R96, UR15, RZ ;  /* 0x0000000f60607c10 */ /* 0x000fe2000ff5e0ff */
[----:B------:R-:W4:Y:S04]  /*72d60*/  LDL.LU.64 R116, [R1+0x3370] ;  /* 0x0033700001747983 */ /* 0x000f280000300a00 */
[----:B------:R1:W-:Y:S01]  /*72d70*/  LDGSTS.E [R2+0x4e00], desc[UR34][R108.64], P0 ;  /* 0x04e000006c027fae */ /* 0x0003e200081a1022 */
[----:B---3--:R-:W-:-:S03]  /*72d80*/  IADD3.X R99, PT, PT, R99, UR11, RZ, P1, !PT ;  /* 0x0000000b63637c10 */ /* 0x008fc60008ffe4ff */
[----:B------:R-:W-:Y:S04]  /*72d90*/  STL [R1+0x3920], R98 ;  /* 0x0039206201007387 */ /* 0x000fe80000100800 */
[----:B------:R3:W-:Y:S01]  /*72da0*/  STL [R1+0x391c], R99 ;  /* 0x00391c6301007387 */ /* 0x0007e20000100800 */
[----:B------:R-:W-:-:S03]  /*72db0*/  IADD3.X R97, PT, PT, R97, UR11, RZ, P2, !PT ;  /* 0x0000000b61617c10 */ /* 0x000fc600097fe4ff */
[----:B------:R-:W-:Y:S04]  /*72dc0*/  STL [R1+0x3928], R96 ;  /* 0x0039286001007387 */ /* 0x000fe80000100800 */
[----:B------:R-:W4:Y:S01]  /*72dd0*/  LDL.LU.64 R102, [R1+0x3350] ;  /* 0x0033500001667983 */ /* 0x000f220000300a00 */
[----:B-1----:R-:W-:-:S03]  /*72de0*/  IMAD.MOV.U32 R108, RZ, RZ, R98 ;  /* 0x000000ffff6c7224 */ /* 0x002fc600078e0062 */
[----:B------:R1:W-:Y:S04]  /*72df0*/  STL [R1+0x3924], R97 ;  /* 0x0039246101007387 */ /* 0x0003e80000100800 */
[----:B------:R-:W4:Y:S01]  /*72e00*/  LDL.LU.64 R100, [R1+0x3330] ;  /* 0x0033300001647983 */ /* 0x000f220000300a00 */
[----:B------:R-:W-:-:S03]  /*72e10*/  IMAD.MOV.U32 R109, RZ, RZ, R99 ;  /* 0x000000ffff6d7224 */ /* 0x000fc600078e0063 */
[----:B------:R-:W4:Y:S04]  /*72e20*/  LDL.LU.64 R122, [R1+0x3310] ;  /* 0x00331000017a7983 */ /* 0x000f280000300a00 */
[----:B---3--:R-:W3:Y:S04]  /*72e30*/  LDL.LU.64 R98, [R1+0x32f0] ;  /* 0x0032f00001627983 */ /* 0x008ee80000300a00 */
[----:B------:R1:W-:Y:S01]  /*72e40*/  LDGSTS.E [R2+0x5200], desc[UR34][R108.64], P0 ;  /* 0x052000006c027fae */ /* 0x0003e200081a1022 */
[----:B------:R-:W-:Y:S02]  /*72e50*/  IADD3 R78, P1, PT, R78, UR15, RZ ;  /* 0x0000000f4e4e7c10 */ /* 0x000fe4000ff3e0ff */
[----:B------:R-:W-:Y:S01]  /*72e60*/  IADD3 R3, P2, PT, R3, UR15, RZ ;  /* 0x0000000f03037c10 */ /* 0x000fe2000ff5e0ff */
[----:B-1----:R-:W-:-:S02]  /*72e70*/  IMAD.MOV.U32 R108, RZ, RZ, R96 ;  /* 0x000000ffff6c7224 */ /* 0x002fc400078e0060 */
[----:B------:R-:W-:Y:S01]  /*72e80*/  IMAD.MOV.U32 R109, RZ, RZ, R97 ;  /* 0x000000ffff6d7224 */ /* 0x000fe200078e0061 */
[----:B------:R-:W-:Y:S04]  /*72e90*/  STL [R1+0x3930], R78 ;  /* 0x0039304e01007387 */ /* 0x000fe80000100800 */
[----:B------:R1:W-:Y:S01]  /*72ea0*/  LDGSTS.E [R2+0x5600], desc[UR34][R108.64], P0 ;  /* 0x056000006c027fae */ /* 0x0003e200081a1022 */
[----:B------:R-:W-:Y:S02]  /*72eb0*/  IADD3.X R79, PT, PT, R79, UR11, RZ, P1, !PT ;  /* 0x0000000b4f4f7c10 */ /* 0x000fe40008ffe4ff */
[----:B------:R-:W-:-:S03]  /*72ec0*/  IADD3.X R72, PT, PT, R72, UR11, RZ, P2, !PT ;  /* 0x0000000b48487c10 */ /* 0x000fc600097fe4ff */
[----:B------:R1:W-:Y:S02]  /*72ed0*/  STL [R1+0x392c], R79 ;  /* 0x00392c4f01007387 */ /* 0x0003e40000100800 */
[----:B-1----:R-:W-:Y:S02]  /*72ee0*/  IMAD.MOV.U32 R108, RZ, RZ, R78 ;  /* 0x000000ffff6c7224 */ /* 0x002fe400078e004e */
[----:B------:R-:W-:Y:S01]  /*72ef0*/  IMAD.MOV.U32 R109, RZ, RZ, R79 ;  /* 0x000000ffff6d7224 */ /* 0x000fe200078e004f */
[----:B------:R1:W-:Y:S04]  /*72f00*/  STL [R1+0x3938], R3 ;  /* 0x0039380301007387 */ /* 0x0003e80000100800 */
[----:B------:R-:W3:Y:S04]  /*72f10*/  LDL.LU.64 R96, [R1+0x32d0] ;  /* 0x0032d00001607983 */ /* 0x000ee80000300a00 */
[----:B------:R1:W-:Y:S04]  /*72f20*/  LDGSTS.E [R2+0x5a00], desc[UR34][R108.64], P0 ;  /* 0x05a000006c027fae */ /* 0x0003e800081a1022 */
[----:B------:R-:W-:Y:S04]  /*72f30*/  STL [R1+0x3934], R72 ;  /* 0x0039344801007387 */ /* 0x000fe80000100800 */
[----:B------:R-:W3:Y:S04]  /*72f40*/  LDL.LU.64 R128, [R1+0x32b0] ;  /* 0x0032b00001807983 */ /* 0x000ee80000300a00 */
[----:B------:R-:W3:Y:S01]  /*72f50*/  LDL.LU.64 R78, [R1+0x3290] ;  /* 0x00329000014e7983 */ /* 0x000ee20000300a00 */
[----:B-1----:R-:W-:-:S02]  /*72f60*/  IMAD.MOV.U32 R108, RZ, RZ, R3 ;  /* 0x000000ffff6c7224 */ /* 0x002fc400078e0003 */
[----:B------:R-:W-:-:S05]  /*72f70*/  IMAD.MOV.U32 R109, RZ, RZ, R72 ;  /* 0x000000ffff6d7224 */ /* 0x000fca00078e0048 */
[----:B------:R2:W-:Y:S02]  /*72f80*/  LDGSTS.E [R2+0x5e00], desc[UR34][R108.64], P0 ;  /* 0x05e000006c027fae */ /* 0x0005e400081a1022 */
[----:B--2---:R-:W-:-:S04]  /*72f90*/  IADD3 R108, P1, PT, R76, UR15, RZ ;  /* 0x0000000f4c6c7c10 */ /* 0x004fc8000ff3e0ff */
[----:B------:R-:W-:Y:S02]  /*72fa0*/  IADD3.X R3, PT, PT, R77, UR11, RZ, P1, !PT ;  /* 0x0000000b4d037c10 */ /* 0x000fe40008ffe4ff */
[----:B------:R-:W2:Y:S01]  /*72fb0*/  LDL.LU.64 R76, [R1+0x3270] ;  /* 0x00327000014c7983 */ /* 0x000ea20000300a00 */
[----:B------:R-:W-:-:S03]  /*72fc0*/  IADD3 R110, P1, PT, R74, UR15, RZ ;  /* 0x0000000f4a6e7c10 */ /* 0x000fc6000ff3e0ff */
[----:B------:R-:W2:Y:S01]  /*72fd0*/  LDL.LU.64 R134, [R1+0x3250] ;  /* 0x0032500001867983 */ /* 0x000ea20000300a00 */
[----:B------:R-:W-:-:S03]  /*72fe0*/  IADD3.X R109, PT, PT, R75, UR11, RZ, P1, !PT ;  /* 0x0000000b4b6d7c10 */ /* 0x000fc60008ffe4ff */
[----:B------:R-:W2:Y:S01]  /*72ff0*/  LDL.LU.64 R74, [R1+0x3230] ;  /* 0x00323000014a7983 */ /* 0x000ea20000300a00 */
[----:B----4-:R-:W-:-:S04]  /*73000*/  IADD3 R112, P1, PT, R70, UR15, RZ ;  /* 0x0000000f46707c10 */ /* 0x010fc8000ff3e0ff */
[----:B------:R-:W-:Y:S02]  /*73010*/  IADD3.X R111, PT, PT, R71, UR11, RZ, P1, !PT ;  /* 0x0000000b476f7c10 */ /* 0x000fe40008ffe4ff */
[----:B------:R-:W4:Y:S01]  /*73020*/  LDL.LU.64 R70, [R1+0x3210] ;  /* 0x0032100001467983 */ /* 0x000f220000300a00 */
[----:B------:R-:W-:-:S03]  /*73030*/  IADD3 R114, P1, PT, R116, UR15, RZ ;  /* 0x0000000f74727c10 */ /* 0x000fc6000ff3e0ff */
        /* <DEDUP_REMOVED lines=13> */
[----:B------:R-:W-:-:S04]  /*73110*/  IADD3 R124, P1, PT, R96, UR15, RZ ;  /* 0x0000000f607c7c10 */ /* 0x000fc8000ff3e0ff */
[----:B------:R-:W-:Y:S02]  /*73120*/  IADD3.X R123, PT, PT, R97, UR11, RZ, P1, !PT ;  /* 0x0000000b617b7c10 */ /* 0x000fe40008ffe4ff */
[----:B------:R-:W-:Y:S01]  /*73130*/  IADD3 R126, P1, PT, R128, UR15, RZ ;  /* 0x0000000f807e7c10 */ /* 0x000fe2000ff3e0ff */
[----:B------:R-:W3:Y:S03]  /*73140*/  LDL.LU.64 R96, [R1+0x3170] ;  /* 0x0031700001607983 */ /* 0x000ee60000300a00 */
[----:B------:R-:W-:Y:S02]  /*73150*/  IADD3.X R125, PT, PT, R129, UR11, RZ, P1, !PT ;  /* 0x0000000b817d7c10 */ /* 0x000fe40008ffe4ff */
[----:B------:R-:W-:-:S04]  /*73160*/  IADD3 R128, P1, PT, R78, UR15, RZ ;  /* 0x0000000f4e807c10 */ /* 0x000fc8000ff3e0ff */
[----:B------:R-:W-:Y:S02]  /*73170*/  IADD3.X R127, PT, PT, R79, UR11, RZ, P1, !PT ;  /* 0x0000000b4f7f7c10 */ /* 0x000fe40008ffe4ff */
[----:B------:R-:W3:Y:S01]  /*73180*/  LDL.LU.64 R78, [R1+0x3150] ;  /* 0x00315000014e7983 */ /* 0x000ee20000300a00 */
[----:B--2---:R-:W-:-:S04]  /*73190*/  IADD3 R130, P1, PT, R76, UR15, RZ ;  /* 0x0000000f4c827c10 */ /* 0x004fc8000ff3e0ff */
[----:B------:R-:W-:Y:S02]  /*731a0*/  IADD3.X R129, PT, PT, R77, UR11, RZ, P1, !PT ;  /* 0x0000000b4d817c10 */ /* 0x000fe40008ffe4ff */
[----:B------:R-:W-:Y:S01]  /*731b0*/  IADD3 R132, P1, PT, R134, UR15, RZ ;  /* 0x0000000f86847c10 */ /* 0x000fe2000ff3e0ff */
[----:B------:R-:W2:Y:S03]  /*731c0*/  LDL.LU.64 R76, [R1+0x3130] ;  /* 0x00313000014c7983 */ /* 0x000ea60000300a00 */
[----:B------:R-:W-:Y:S02]  /*731d0*/  IADD3.X R131, PT, PT, R135, UR11, RZ, P1, !PT ;  /* 0x0000000b87837c10 */ /* 0x000fe40008ffe4ff */
[----:B------:R-:W-:-:S04]  /*731e0*/  IADD3 R134, P1, PT, R74, UR15, RZ ;  /* 0x0000000f4a867c10 */ /* 0x000fc8000ff3e0ff */
[----:B------:R-:W-:Y:S02]  /*731f0*/  IADD3.X R133, PT, PT, R75, UR11, RZ, P1, !PT ;  /* 0x0000000b4b857c10 */ /* 0x000fe40008ffe4ff */
[----:B------:R-:W2:Y:S01]  /*73200*/  LDL.LU.64 R74, [R1+0x3110] ;  /* 0x00311000014a7983 */ /* 0x000ea20000300a00 */
[----:B----4-:R-:W-:-:S04]  /*73210*/  IADD3 R136, P1, PT, R70, UR15, RZ ;  /* 0x0000000f46887c10 */ /* 0x010fc8000ff3e0ff */
[----:B------:R-:W-:Y:S02]  /*73220*/  IADD3.X R135, PT, PT, R71, UR11, RZ, P1, !PT ;  /* 0x0000000b47877c10 */ /* 0x000fe40008ffe4ff */
[----:B------:R-:W4:Y:S04]  /*73230*/  LDL.LU.64 R70, [R1+0x30f0] ;  /* 0x0030f00001467983 */ /* 0x000f280000300a00 */
[----:B------:R-:W4:Y:S04]  /*73240*/  LDL.LU.64 R158, [R1+0x30d0] ;  /* 0x0030d000019e7983 */ /* 0x000f280000300a00 */
[----:B------:R-:W4:Y:S04]  /*73250*/  LDL.LU.64 R160, [R1+0x30b0] ;  /* 0x0030b00001a07983 */ /* 0x000f280000300a00 */
[----:B------:R-:W4:Y:S04]  /*73260*/  LDL.LU.64 R162, [R1+0x3090] ;  /* 0x0030900001a27983 */ /* 0x000f280000300a00 */
[----:B------:R-:W4:Y:S04]  /*73270*/  LDL.LU.64 R164, [R1+0x3070] ;  /* 0x0030700001a47983 */ /* 0x000f280000300a00 */
[----:B------:R-:W4:Y:S04]  /*73280*/  LDL.LU.64 R166, [R1+0x3050] ;  /* 0x0030500001a67983 */ /* 0x000f280000300a00 */
[----:B------:R-:W4:Y:S01]  /*73290*/  LDL.LU.64 R168, [R1+0x3030] ;  /* 0x0030300001a87983 */ /* 0x000f220000300a00 */
[----:B------:R-:W-:-:S03]  /*732a0*/  IADD3 R138, P1, PT, R140, UR15, RZ ;  /* 0x0000000f8c8a7c10 */ /* 0x000fc6000ff3e0ff */
        /* <DEDUP_REMOVED lines=12> */
[----:B------:R-:W-:-:S04]  /*73370*/  IADD3 R146, P1, PT, R96, UR15, RZ ;  /* 0x0000000f60927c10 */ /* 0x000fc8000ff3e0ff */
[----:B------:R-:W-:Y:S02]  /*73380*/  IADD3.X R145, PT, PT, R97, UR11, RZ, P1, !PT ;  /* 0x0000000b61917c10 */ /* 0x000fe40008ffe4ff */
[----:B------:R-:W3:Y:S01]  /*73390*/  LDL.LU.64 R96, [R1+0x2f70] ;  /* 0x002f700001607983 */ /* 0x000ee20000300a00 */
[----:B------:R-:W-:-:S04]  /*733a0*/  IADD3 R148, P1, PT, R78, UR15, RZ ;  /* 0x0000000f4e947c10 */ /* 0x000fc8000ff3e0ff */
[----:B------:R-:W-:Y:S02]  /*733b0*/  IADD3.X R147, PT, PT, R79, UR11, RZ, P1, !PT ;  /* 0x0000000b4f937c10 */ /* 0x000fe40008ffe4ff */
[----:B------:R-:W3:Y:S01]  /*733c0*/  LDL.LU.64 R78, [R1+0x2f50] ;  /* 0x002f5000014e7983 */ /* 0x000ee20000300a00 */
[----:B--2---:R-:W-:-:S04]  /*733d0*/  IADD3 R150, P1, PT, R76, UR15, RZ ;  /* 0x0000000f4c967c10 */ /* 0x004fc8000ff3e0ff */
[----:B------:R-:W-:Y:S02]  /*733e0*/  IADD3.X R149, PT, PT, R77, UR11, RZ, P1, !PT ;  /* 0x0000000b4d957c10 */ /* 0x000fe40008ffe4ff */
[----:B------:R-:W2:Y:S01]  /*733f0*/  LDL.LU.64 R76, [R1+0x2f30] ;  /* 0x002f3000014c7983 */ /* 0x000ea20000300a00 */
[----:B------:R-:W-:-:S04]  /*73400*/  IADD3 R152, P1, PT, R74, UR15, RZ ;  /* 0x0000000f4a987c10 */ /* 0x000fc8000ff3e0ff */
[----:B------:R-:W-:Y:S02]  /*73410*/  IADD3.X R151, PT, PT, R75, UR11, RZ, P1, !PT ;  /* 0x0000000b4b977c10 */ /* 0x000fe40008ffe4ff */
[----:B------:R-:W2:Y:S01]  /*73420*/  LDL.LU.64 R74, [R1+0x2f10] ;  /* 0x002f1000014a7983 */ /* 0x000ea20000300a00 */
[----:B----4-:R-:W-:-:S04]  /*73430*/  IADD3 R154, P1, PT, R70, UR15, RZ ;  /* 0x0000000f469a7c10 */ /* 0x010fc8000ff3e0ff */
[----:B------:R-:W-:Y:S02]  /*73440*/  IADD3.X R153, PT, PT, R71, UR11, RZ, P1, !PT ;  /* 0x0000000b47997c10 */ /* 0x000fe40008ffe4ff */
[----:B------:R-:W4:Y:S01]  /*73450*/  LDL.LU.64 R70, [R1+0x2ef0] ;  /* 0x002ef00001467983 */ /* 0x000f220000300a00 */
        /* <DEDUP_REMOVED lines=91> */
[----:B--2---:R-:W-:-:S04]  /*73a10*/  IADD3 R182, P1, PT, R76, UR15, RZ ;  /* 0x0000000f4cb67c10 */ /* 0x004fc8000ff3e0ff */
[----:B------:R-:W-:Y:S02]  /*73a20*/  IADD3.X R181, PT, PT, R77, UR11, RZ, P1, !PT ;  /* 0x0000000b4db57c10 */ /* 0x000fe40008ffe4ff */
[----:B------:R-:W-:-:S04]  /*73a30*/  IADD3 R184, P1, PT, R74, UR15, RZ ;  /* 0x0000000f4ab87c10 */ /* 0x000fc8000ff3e0ff */
[----:B------:R-:W-:Y:S01]  /*73a40*/  IADD3.X R183, PT, PT, R75, UR11, RZ, P1, !PT ;  /* 0x0000000b4bb77c10 */ /* 0x000fe20008ffe4ff */
[----:B------:R-:W-:Y:S02]  /*73a50*/  IMAD.MOV.U32 R74, RZ, RZ, R108 ;  /* 0x000000ffff4a7224 */ /* 0x000fe400078e006c */
[----:B------:R-:W-:Y:S01]  /*73a60*/  IMAD.MOV.U32 R75, RZ, RZ, R3 ;  /* 0x000000ffff4b7224 */ /* 0x000fe200078e0003 */
[----:B----4-:R-:W-:Y:S01]  /*73a70*/  IADD3 R186, P1, PT, R70, UR15, RZ ;  /* 0x0000000f46ba7c10 */ /* 0x010fe2000ff3e0ff */
[----:B------:R-:W-:-:S03]  /*73a80*/  IMAD.MOV.U32 R70, RZ, RZ, R110 ;  /* 0x000000ffff467224 */ /* 0x000fc600078e006e */
[----:B------:R-:W-:Y:S01]  /*73a90*/  IADD3.X R185, PT, PT, R71, UR11, RZ, P1, !PT ;  /* 0x0000000b47b97c10 */ /* 0x000fe20008ffe4ff */
[----:B------:R-:W-:Y:S01]  /*73aa0*/  IMAD.MOV.U32 R71, RZ, RZ, R109 ;  /* 0x000000ffff477224 */ /* 0x000fe200078e006d */
[----:B------:R1:W-:Y:S01]  /*73ab0*/  STL.64 [R1+0x33d0], R74 ;  /* 0x0033d04a01007387 */ /* 0x0003e20000100a00 */
[----:B------:R-:W-:Y:S02]  /*73ac0*/  IMAD.MOV.U32 R110, RZ, RZ, R118 ;  /* 0x000000ffff6e7224 */ /* 0x000fe400078e0076 */
[----:B------:R-:W-:Y:S02]  /*73ad0*/  IMAD.MOV.U32 R108, RZ, RZ, R120 ;  /* 0x000000ffff6c7224 */ /* 0x000fe400078e0078 */
[----:B------:R-:W-:Y:S01]  /*73ae0*/  IMAD.MOV.U32 R109, RZ, RZ, R119 ;  /* 0x000000ffff6d7224 */ /* 0x000fe200078e0077 */
        /* <DEDUP_REMOVED lines=20> */
[----:B------:R1:W-:Y:S04]  /*73c30*/  STL.64 [R1+0x3170], R100 ;  /* 0x0031706401007387 */ /* 0x0003e80000100a00 */
[----:B------:R1:W-:Y:S04]  /*73c40*/  STL.64 [R1+0x3150], R102 ;  /* 0x0031506601007387 */ /* 0x0003e80000100a00 */
[----:B------:R1:W-:Y:S04]  /*73c50*/  STL.64 [R1+0x3130], R78 ;  /* 0x0031304e01007387 */ /* 0x0003e80000100a00 */
        /* <DEDUP_REMOVED lines=21> */
[----:B------:R1:W-:Y:S01]  /*73db0*/  STL.64 [R1+0x2fd0], R76 ;  /* 0x002fd04c01007387 */ /* 0x0003e20000100a00 */
[----:B------:R-:W-:-:S02]  /*73dc0*/  IMAD.MOV.U32 R190, RZ, RZ, R182 ;  /* 0x000000ffffbe7224 */ /* 0x000fc400078e00b6 */
[----:B------:R-:W-:Y:S01]  /*73dd0*/  IMAD.MOV.U32 R191, RZ, RZ, R181 ;  /* 0x000000ffffbf7224 */ /* 0x000fe200078e00b5 */
[----:B------:R-:W-:Y:S04]  /*73de0*/  LDGSTS.E [R2+0x8600], desc[UR34][R238.64], P0 ;  /* 0x08600000ee027fae */ /* 0x000fe800081a1022 */
[----:B------:R-:W-:Y:S04]  /*73df0*/  STL.64 [R1+0x2fb0], R198 ;  /* 0x002fb0c601007387 */ /* 0x000fe80000100a00 */
[----:B------:R-:W-:Y:S04]  /*73e00*/  LDGSTS.E [R2+0x8a00], desc[UR34][R236.64], P0 ;  /* 0x08a00000ec027fae */ /* 0x000fe800081a1022 */
[----:B------:R-:W-:Y:S01]  /*73e10*/  STL.64 [R1+0x2f90], R196 ;  /* 0x002f90c401007387 */ /* 0x000fe20000100a00 */
[----:B-1----:R-:W-:-:S02]  /*73e20*/  IMAD.MOV.U32 R74, RZ, RZ, R184 ;  /* 0x000000ffff4a7224 */ /* 0x002fc400078e00b8 */
[----:B------:R-:W-:Y:S01]  /*73e30*/  IMAD.MOV.U32 R75, RZ, RZ, R183 ;  /* 0x000000ffff4b7224 */ /* 0x000fe200078e00b7 */
[----:B------:R-:W-:Y:S04]  /*73e40*/  LDGSTS.E [R2+0x8e00], desc[UR34][R234.64], P0 ;  /* 0x08e00000ea027fae */ /* 0x000fe800081a1022 */
[----:B------:R-:W-:Y:S04]  /*73e50*/  STL.64 [R1+0x2f70], R194 ;  /* 0x002f70c201007387 */ /* 0x000fe80000100a00 */
[----:B------:R-:W-:Y:S01]  /*73e60*/  LDGSTS.E [R2+0x9200], desc[UR34][R232.64], P0 ;  /* 0x09200000e8027fae */ /* 0x000fe200081a1022 */
[----:B------:R-:W-:-:S03]  /*73e70*/  IMAD.MOV.U32 R187, RZ, RZ, R185 ;  /* 0x000000ffffbb7224 */ /* 0x000fc600078e00b9 */
[----:B------:R-:W-:Y:S04]  /*73e80*/  STL.64 [R1+0x2f50], R192 ;  /* 0x002f50c001007387 */ /* 0x000fe80000100a00 */
[----:B------:R-:W-:Y:S04]  /*73e90*/  LDGSTS.E [R2+0x9600], desc[UR34][R230.64], P0 ;  /* 0x09600000e6027fae */ /* 0x000fe800081a1022 */
[----:B------:R-:W-:Y:S04]  /*73ea0*/  STL.64 [R1+0x2f30], R190 ;  /* 0x002f30be01007387 */ /* 0x000fe80000100a00 */
[----:B------:R-:W-:Y:S04]  /*73eb0*/  LDGSTS.E [R2+0x9a00], desc[UR34][R228.64], P0 ;  /* 0x09a00000e4027fae */ /* 0x000fe800081a1022 */
[----:B--2---:R-:W5:Y:S04]  /*73ec0*/  LDL.LU.64 R70, [R1+0x3b60] ;  /* 0x003b600001467983 */ /* 0x004f680000300a00 */
[----:B------:R-:W-:Y:S04]  /*73ed0*/  LDGSTS.E [R2+0x9e00], desc[UR34][R226.64], P0 ;  /* 0x09e00000e2027fae */ /* 0x000fe800081a1022 */
[----:B------:R1:W-:Y:S04]  /*73ee0*/  STL.64 [R1+0x2f10], R74 ;  /* 0x002f104a01007387 */ /* 0x0003e80000100a00 */
[----:B------:R-:W-:Y:S04]  /*73ef0*/  LDGSTS.E [R2+0xa200], desc[UR34][R224.64], P0 ;  /* 0x0a200000e0027fae */ /* 0x000fe800081a1022 */
[----:B---3--:R-:W5:Y:S04]  /*73f00*/  LDL.LU.64 R96, [R1+0x3b58] ;  /* 0x003b580001607983 */ /* 0x008f680000300a00 */
[----:B------:R-:W-:Y:S04]  /*73f10*/  LDGSTS.E [R2+0xa600], desc[UR34][R222.64], P0 ;  /* 0x0a600000de027fae */ /* 0x000fe800081a1022 */
[----:B------:R-:W-:Y:S04]  /*73f20*/  STL.64 [R1+0x2ef0], R186 ;  /* 0x002ef0ba01007387 */ /* 0x000fe80000100a00 */
[----:B------:R-:W-:Y:S04]  /*73f30*/  LDGSTS.E [R2+0xaa00], desc[UR34][R220.64], P0 ;  /* 0x0aa00000dc027fae */ /* 0x000fe800081a1022 */
[----:B----4-:R-:W5:Y:S04]  /*73f40*/  LDL.LU.64 R98, [R1+0x3b50] ;  /* 0x003b500001627983 */ /* 0x010f680000300a00 */
        /* <DEDUP_REMOVED lines=12> */
[----:B------:R-:W2:Y:S04]  /*74010*/  LDL.LU R101, [R1+0x37c0] ;  /* 0x0037c00001657983 */ /* 0x000ea80000300800 */
[----:B------:R-:W3:Y:S04]  /*74020*/  LDL.LU R3, [R1+0x37c8] ;  /* 0x0037c80001037983 */ /* 0x000ee80000300800 */
        /* <DEDUP_REMOVED lines=9> */
[----:B------:R-:W-:Y:S04]  /*740c0*/  LDGSTS.E [R2+0xee00], desc[UR34][R194.64], P0 ;  /* 0x0ee00000c2027fae */ /* 0x000fe800081a1022 */
[----:B------:R-:W-:Y:S04]  /*740d0*/  LDGSTS.E [R2+0xf200], desc[UR34][R192.64], P0 ;  /* 0x0f200000c0027fae */ /* 0x000fe800081a1022 */
[----:B------:R-:W-:Y:S04]  /*740e0*/  LDGSTS.E [R2+0xf600], desc[UR34][R190.64], P0 ;  /* 0x0f600000be027fae */ /* 0x000fe800081a1022 */
[----:B------:R1:W-:Y:S01]  /*740f0*/  LDGSTS.E [R2+0xfa00], desc[UR34][R74.64], P0 ;  /* 0x0fa000004a027fae */ /* 0x0003e200081a1022 */
[----:B------:R-:W-:-:S03]  /*74100*/  IMAD.SHL.U32 R73, R73, 0x4, RZ ;  /* 0x0000000449497824 */ /* 0x000fc600078e00ff */
[----:B------:R1:W-:Y:S04]  /*74110*/  LDGSTS.E [R2+0xfe00], desc[UR34][R186.64], P0 ;  /* 0x0fe00000ba027fae */ /* 0x0003e800081a1022 */
[----:B------:R-:W4:Y:S01]  /*74120*/  LDL.LU R76, [R1+0x37d4] ;  /* 0x0037d400014c7983 */ /* 0x000f220000300800 */
[----:B-1----:R-:W-:-:S03]  /*74130*/  SHF.R.S32.HI R75, RZ, 0x5, R189 ;  /* 0x00000005ff4b7819 */ /* 0x002fc600000114bd */
[----:B------:R-:W4:Y:S04]  /*74140*/  LDL.LU R74, [R1+0x37e0] ;  /* 0x0037e000014a7983 */ /* 0x000f280000300800 */
[----:B------:R-:W4:Y:S04]  /*74150*/  LDL.LU R103, [R1+0x37e8] ;  /* 0x0037e80001677983 */ /* 0x000f280000300800 */
[----:B------:R-:W4:Y:S01]  /*74160*/  LDL.LU R77, [R1+0x37dc] ;  /* 0x0037dc00014d7983 */ /* 0x000f220000300800 */
[----:B------:R-:W-:-:S03]  /*74170*/  SGXT R75, R75, 0x1 ;  /* 0x000000014b4b781a */ /* 0x000fc60000000200 */
[----:B------:R-:W4:Y:S01]  /*74180*/  LDL.LU R110, [R1+0x37e4] ;  /* 0x0037e400016e7983 */ /* 0x000f220000300800 */
[----:B------:R-:W-:-:S04]  /*74190*/  LOP3.LUT R73, R73, 0x90, R75, 0x78, !PT ;  /* 0x0000009049497812 */ /* 0x000fc800078e784b */
[----:B------:R-:W-:-:S05]  /*741a0*/  LOP3.LUT R73, R73, 0x60, RZ, 0x3c, !PT ;  /* 0x0000006049497812 */ /* 0x000fca00078e3cff */
[----:B------:R-:W-:Y:S01]  /*741b0*/  VIADD R2, R73, UR13 ;  /* 0x0000000d49027c36 */ /* 0x000fe20008000000 */
[----:B--2---:R-:W-:Y:S02]  /*741c0*/  IADD3 R101, P1, PT, R101, UR15, RZ ;  /* 0x0000000f65657c10 */ /* 0x004fe4000ff3e0ff */
[----:B---3--:R-:W-:Y:S02]  /*741d0*/  IADD3 R3, P2, PT, R3, UR15, RZ ;  /* 0x0000000f03037c10 */ /* 0x008fe4000ff5e0ff */
[----:B----4-:R-:W-:Y:S02]  /*741e0*/  IADD3.X R102, PT, PT, R102, UR11, RZ, P1, !PT ;  /* 0x0000000b66667c10 */ /* 0x010fe40008ffe4ff */
[----:B------:R-:W-:Y:S01]  /*741f0*/  IADD3.X R78, PT, PT, R78, UR11, RZ, P2, !PT ;  /* 0x0000000b4e4e7c10 */ /* 0x000fe200097fe4ff */
[----:B------:R1:W-:Y:S04]  /*74200*/  STL [R1+0x37c0], R101 ;  /* 0x0037c06501007387 */ /* 0x0003e80000100800 */
[----:B------:R2:W-:Y:S04]  /*74210*/  STL [R1+0x37bc], R102 ;  /* 0x0037bc6601007387 */ /* 0x0005e80000100800 */
[----:B------:R3:W-:Y:S04]  /*74220*/  STL [R1+0x37c8], R3 ;  /* 0x0037c80301007387 */ /* 0x0007e80000100800 */
[----:B------:R-:W4:Y:S04]  /*74230*/  LDL.LU R73, [R1+0x37f0] ;  /* 0x0037f00001497983 */ /* 0x000f280000300800 */
[----:B------:R2:W-:Y:S04]  /*74240*/  STL [R1+0x37c4], R78 ;  /* 0x0037c44e01007387 */ /* 0x0005e80000100800 */
[----:B------:R-:W4:Y:S01]  /*74250*/  LDL.LU R75, [R1+0x37f8] ;  /* 0x0037f800014b7983 */ /* 0x000f220000300800 */
[----:B------:R-:W-:-:S03]  /*74260*/  IMAD.MOV.U32 R108, RZ, RZ, R101 ;  /* 0x000000ffff6c7224 */ /* 0x000fc600078e0065 */
[----:B-1----:R-:W4:Y:S01]  /*74270*/  LDL.LU R101, [R1+0x37ec] ;  /* 0x0037ec0001657983 */ /* 0x002f220000300800 */
[----:B------:R-:W-:-:S03]  /*74280*/  IMAD.MOV.U32 R109, RZ, RZ, R102 ;  /* 0x000000ffff6d7224 */ /* 0x000fc600078e0066 */
[----:B--2---:R-:W2:Y:S01]  /*74290*/  LDL.LU R102, [R1+0x37f4] ;  /* 0x0037f40001667983 */ /* 0x004ea20000300800 */
[----:B------:R-:W-:Y:S02]  /*742a0*/  IADD3 R79, P1, PT, R79, UR15, RZ ;  /* 0x0000000f4f4f7c10 */ /* 0x000fe4000ff3e0ff */
[----:B------:R-:W-:Y:S01]  /*742b0*/  IADD3 R72, P2, PT, R72, UR15, RZ ;  /* 0x0000000f48487c10 */ /* 0x000fe2000ff5e0ff */
[----:B------:R1:W-:Y:S01]  /*742c0*/  LDGSTS.E [R2+0x300], desc[UR34][R108.64], P0 ;  /* 0x003000006c027fae */ /* 0x0003e200081a1022 */
[----:B------:R-:W-:Y:S02]  /*742d0*/  IADD3.X R100, PT, PT, R100, UR11, RZ, P1, !PT ;  /* 0x0000000b64647c10 */ /* 0x000fe40008ffe4ff */
[----:B------:R-:W-:Y:S01]  /*742e0*/  IADD3.X R76, PT, PT, R76, UR11, RZ, P2, !PT ;  /* 0x0000000b4c4c7c10 */ /* 0x000fe200097fe4ff */
[----:B-1----:R-:W-:Y:S02]  /*742f0*/  IMAD.MOV.U32 R108, RZ, RZ, R3 ;  /* 0x000000ffff6c7224 */ /* 0x002fe400078e0003 */
[----:B------:R-:W-:Y:S01]  /*74300*/  IMAD.MOV.U32 R109, RZ, RZ, R78 ;  /* 0x000000ffff6d7224 */ /* 0x000fe200078e004e */
[----:B---3--:R-:W3:Y:S04]  /*74310*/  LDL.LU R3, [R1+0x3800] ;  /* 0x0038000001037983 */ /* 0x008ee80000300800 */
[----:B------:R-:W3:Y:S04]  /*74320*/  LDL.LU R78, [R1+0x3808] ;  /* 0x00380800014e7983 */ /* 0x000ee80000300800 */
[----:B------:R-:W-:Y:S04]  /*74330*/  STL [R1+0x37d0], R79 ;  /* 0x0037d04f01007387 */ /* 0x000fe80000100800 */
[----:B------:R1:W-:Y:S04]  /*74340*/  STL [R1+0x37cc], R100 ;  /* 0x0037cc6401007387 */ /* 0x0003e80000100800 */
[----:B------:R1:W-:Y:S04]  /*74350*/  LDGSTS.E [R2+0x700], desc[UR34][R108.64], P0 ;  /* 0x007000006c027fae */ /* 0x0003e800081a1022 */
[----:B------:R-:W-:Y:S01]  /*74360*/  STL [R1+0x37d8], R72 ;  /* 0x0037d84801007387 */ /* 0x000fe20000100800 */
        /* <DEDUP_REMOVED lines=43> */
[----:B---3--:R-:W-:Y:S02]  /*74620*/  IADD3 R3, P1, PT, R3, UR15, RZ ;  /* 0x0000000f03037c10 */ /* 0x008fe4000ff3e0ff */
[----:B------:R-:W-:Y:S01]  /*74630*/  IADD3 R78, P2, PT, R78, UR15, RZ ;  /* 0x0000000f4e4e7c10 */ /* 0x000fe2000ff5e0ff */
        /* <DEDUP_REMOVED lines=24> */
[----:B------:R-:W-:Y:S04]  /*747c0*/  STL [R1+0x3818], R72 ;  /* 0x0038184801007387 */ /* 0x000fe80000100800 */
[----:B------:R-:W3:Y:S01]  /*747d0*/  LDL.LU R78, [R1+0x3840] ;  /* 0x00384000014e7983 */ /* 0x000ee20000300800 */
[----:B-1----:R-:W-:-:S03]  /*747e0*/  IMAD.MOV.U32 R108, RZ, RZ, R76 ;  /* 0x000000ffff6c7224 */ /* 0x002fc600078e004c */
[----:B------:R1:W-:Y:S04]  /*747f0*/  STL [R1+0x3814], R74 ;  /* 0x0038144a01007387 */ /* 0x0003e80000100800 */
[----:B------:R-:W3:Y:S04]  /*74800*/  LDL.LU R76, [R1+0x3848] ;  /* 0x00384800014c7983 */ /* 0x000ee80000300800 */
[----:B------:R-:W3:Y:S01]  /*74810*/  LDL.LU R100, [R1+0x383c] ;  /* 0x00383c0001647983 */ /* 0x000ee20000300800 */
[----:B------:R-:W-:-:S03]  /*74820*/  IMAD.MOV.U32 R109, RZ, RZ, R77 ;  /* 0x000000ffff6d7224 */ /* 0x000fc600078e004d */
[----:B------:R-:W3:Y:S04]  /*74830*/  LDL.LU R77, [R1+0x3844] ;  /* 0x00384400014d7983 */ /* 0x000ee80000300800 */
[----:B------:R1:W-:Y:S02]  /*74840*/  LDGSTS.E [R2+0x2b00], desc[UR34][R108.64], P0 ;  /* 0x02b000006c027fae */ /* 0x0003e400081a1022 */
[----:B-1----:R-:W-:Y:S02]  /*74850*/  IMAD.MOV.U32 R108, RZ, RZ, R72 ;  /* 0x000000ffff6c7224 */ /* 0x002fe400078e0048 */
        /* <DEDUP_REMOVED lines=15> */
[----:B------:R-:W4:Y:S01]  /*74950*/  LDL.LU R73, [R1+0x3854] ;  /* 0x0038540001497983 */ /* 0x000f220000300800 */
[----:B------:R-:W-:-:S03]  /*74960*/  IADD3 R102, P1, PT, R102, UR15, RZ ;  /* 0x0000000f66667c10 */ /* 0x000fc6000ff3e0ff */
[----:B------:R1:W-:Y:S01]  /*74970*/  LDGSTS.E [R2+0x3300], desc[UR34][R108.64], P0 ;  /* 0x033000006c027fae */ /* 0x0003e200081a1022 */
[----:B------:R-:W-:Y:S02]  /*74980*/  IADD3 R3, P2, PT, R3, UR15, RZ ;  /* 0x0000000f03037c10 */ /* 0x000fe4000ff5e0ff */
[----:B------:R-:W-:Y:S01]  /*74990*/  IADD3.X R110, PT, PT, R110, UR11, RZ, P1, !PT ;  /* 0x0000000b6e6e7c10 */ /* 0x000fe20008ffe4ff */
[----:B-1----:R-:W-:Y:S02]  /*749a0*/  IMAD.MOV.U32 R108, RZ, RZ, R101 ;  /* 0x000000ffff6c7224 */ /* 0x002fe400078e0065 */
[----:B------:R-:W-:Y:S02]  /*749b0*/  IMAD.MOV.U32 R109, RZ, RZ, R103 ;  /* 0x000000ffff6d7224 */ /* 0x000fe400078e0067 */
[----:B------:R-:W4:Y:S04]  /*749c0*/  LDL.LU R103, [R1+0x3860] ;  /* 0x0038600001677983 */ /* 0x000f280000300800 */
[----:B------:R-:W4:Y:S04]  /*749d0*/  LDL.LU R101, [R1+0x3868] ;  /* 0x0038680001657983 */ /* 0x000f280000300800 */
[----:B------:R-:W-:Y:S04]  /*749e0*/  STL [R1+0x3830], R102 ;  /* 0x0038306601007387 */ /* 0x000fe80000100800 */
[----:B------:R1:W-:Y:S04]  /*749f0*/  LDGSTS.E [R2+0x3700], desc[UR34][R108.64], P0 ;  /* 0x037000006c027fae */ /* 0x0003e800081a1022 */
[----:B------:R3:W-:Y:S04]  /*74a00*/  STL [R1+0x382c], R110 ;  /* 0x00382c6e01007387 */ /* 0x0007e80000100800 */
[----:B------:R-:W-:Y:S01]  /*74a10*/  STL [R1+0x3838], R3 ;  /* 0x0038380301007387 */ /* 0x000fe20000100800 */
[----:B---3--:R-:W-:Y:S01]  /*74a20*/  IADD3.X R79, PT, PT, R79, UR11, RZ, P2, !PT ;  /* 0x0000000b4f4f7c10 */ /* 0x008fe200097fe4ff */
[----:B-1----:R-:W-:-:S02]  /*74a30*/  IMAD.MOV.U32 R109, RZ, RZ, R110 ;  /* 0x000000ffff6d7224 */ /* 0x002fc400078e006e */
[----:B------:R-:W3:Y:S01]  /*74a40*/  LDL.LU R110, [R1+0x385c] ;  /* 0x00385c00016e7983 */ /* 0x000ee20000300800 */
[----:B------:R-:W-:-:S03]  /*74a50*/  IMAD.MOV.U32 R108, RZ, RZ, R102 ;  /* 0x000000ffff6c7224 */ /* 0x000fc600078e0066 */
[----:B------:R1:W-:Y:S04]  /*74a60*/  STL [R1+0x3834], R79 ;  /* 0x0038344f01007387 */ /* 0x0003e80000100800 */
[----:B------:R-:W3:Y:S01]  /*74a70*/  LDL.LU R102, [R1+0x3864] ;  /* 0x0038640001667983 */ /* 0x000ee20000300800 */
[----:B------:R-:W-:-:S03]  /*74a80*/  IADD3 R78, P1, PT, R78, UR15, RZ ;  /* 0x0000000f4e4e7c10 */ /* 0x000fc6000ff3e0ff */
[----:B------:R1:W-:Y:S01]  /*74a90*/  LDGSTS.E [R2+0x3b00], desc[UR34][R108.64], P0 ;  /* 0x03b000006c027fae */ /* 0x0003e200081a1022 */
[----:B------:R-:W-:Y:S02]  /*74aa0*/  IADD3 R76, P2, PT, R76, UR15, RZ ;  /* 0x0000000f4c4c7c10 */ /* 0x000fe4000ff5e0ff */
        /* <DEDUP_REMOVED lines=9> */
[----:B------:R-:W-:-:S02]  /*74b40*/  IADD3.X R77, PT, PT, R77, UR11, RZ, P2, !PT ;  /* 0x0000000b4d4d7c10 */ /* 0x000fc400097fe4ff */
[----:B------:R-:W-:Y:S01]  /*74b50*/  IADD3 R74, P1, PT, R74, UR15, RZ ;  /* 0x0000000f4a4a7c10 */ /* 0x000fe2000ff3e0ff */
[----:B-1----:R-:W-:Y:S02]  /*74b60*/  IMAD.MOV.U32 R109, RZ, RZ, R100 ;  /* 0x000000ffff6d7224 */ /* 0x002fe400078e0064 */
[----:B------:R-:W3:Y:S01]  /*74b70*/  LDL.LU R100, [R1+0x386c] ;  /* 0x00386c0001647983 */ /* 0x000ee20000300800 */
[----:B------:R-:W-:-:S03]  /*74b80*/  IMAD.MOV.U32 R108, RZ, RZ, R78 ;  /* 0x000000ffff6c7224 */ /* 0x000fc600078e004e */
[----:B------:R1:W-:Y:S04]  /*74b90*/  STL [R1+0x3844], R77 ;  /* 0x0038444d01007387 */ /* 0x0003e80000100800 */
[----:B------:R-:W3:Y:S01]  /*74ba0*/  LDL.LU R78, [R1+0x3874] ;  /* 0x00387400014e7983 */ /* 0x000ee20000300800 */
[----:B------:R-:W-:-:S03]  /*74bb0*/  IADD3 R72, P2, PT, R72, UR15, RZ ;  /* 0x0000000f48487c10 */ /* 0x000fc6000ff5e0ff */
[----:B------:R-:W-:Y:S04]  /*74bc0*/  STL [R1+0x3850], R74 ;  /* 0x0038504a01007387 */ /* 0x000fe80000100800 */
[----:B------:R1:W-:Y:S02]  /*74bd0*/  LDGSTS.E [R2+0x4300], desc[UR34][R108.64], P0 ;  /* 0x043000006c027fae */ /* 0x0003e400081a1022 */
[----:B-1----:R-:W-:Y:S02]  /*74be0*/  IMAD.MOV.U32 R108, RZ, RZ, R76 ;  /* 0x000000ffff6c7224 */ /* 0x002fe400078e004c */
        /* <DEDUP_REMOVED lines=18> */
[----:B------:R1:W-:Y:S04]  /*74d10*/  LDGSTS.E [R2+0x4f00], desc[UR34][R108.64], P0 ;  /* 0x04f000006c027fae */ /* 0x0003e800081a1022 */
[----:B------:R-:W-:Y:S01]  /*74d20*/  STL [R1+0x3860], R103 ;  /* 0x0038606701007387 */ /* 0x000fe20000100800 */
[----:B---3--:R-:W-:-:S02]  /*74d30*/  IADD3.X R110, PT, PT, R110, UR11, RZ, P1, !PT ;  /* 0x0000000b6e6e7c10 */ /* 0x008fc40008ffe4ff */
[----:B------:R-:W-:-:S03]  /*74d40*/  IADD3.X R102, PT, PT, R102, UR11, RZ, P2, !PT ;  /* 0x0000000b66667c10 */ /* 0x000fc600097fe4ff */
[----:B------:R-:W-:Y:S04]  /*74d50*/  STL [R1+0x385c], R110 ;  /* 0x00385c6e01007387 */ /* 0x000fe80000100800 */
[----:B------:R-:W-:Y:S04]  /*74d60*/  STL [R1+0x3868], R101 ;  /* 0x0038686501007387 */ /* 0x000fe80000100800 */
[----:B------:R-:W3:Y:S04]  /*74d70*/  LDL.LU.64 R118, [R1+0x3348] ;  /* 0x0033480001767983 */ /* 0x000ee80000300a00 */
[----:B------:R1:W-:Y:S04]  /*74d80*/  STL [R1+0x3864], R102 ;  /* 0x0038646601007387 */ /* 0x0003e80000100800 */
[----:B------:R-:W3:Y:S01]  /*74d90*/  LDL.LU.64 R120, [R1+0x3328] ;  /* 0x0033280001787983 */ /* 0x000ee20000300a00 */
[----:B-1----:R-:W-:-:S02]  /*74da0*/  IMAD.MOV.U32 R108, RZ, RZ, R103 ;  /* 0x000000ffff6c7224 */ /* 0x002fc400078e0067 */
[----:B------:R-:W-:Y:S01]  /*74db0*/  IMAD.MOV.U32 R109, RZ, RZ, R110 ;  /* 0x000000ffff6d7224 */ /* 0x000fe200078e006e */
[----:B------:R-:W3:Y:S04]  /*74dc0*/  LDL.LU.64 R122, [R1+0x3308] ;  /* 0x00330800017a7983 */ /* 0x000ee80000300a00 */
[----:B------:R1:W-:Y:S01]  /*74dd0*/  LDGSTS.E [R2+0x5300], desc[UR34][R108.64], P0 ;  /* 0x053000006c027fae */ /* 0x0003e200081a1022 */
[----:B------:R-:W-:Y:S02]  /*74de0*/  IADD3 R79, P1, PT, R79, UR15, RZ ;  /* 0x0000000f4f4f7c10 */ /* 0x000fe4000ff3e0ff */
[----:B------:R-:W-:Y:S01]  /*74df0*/  IADD3 R3, P2, PT, R3, UR15, RZ ;  /* 0x0000000f03037c10 */ /* 0x000fe2000ff5e0ff */
[----:B-1----:R-:W-:Y:S02]  /*74e00*/  IMAD.MOV.U32 R108, RZ, RZ, R101 ;  /* 0x000000ffff6c7224 */ /* 0x002fe400078e0065 */
[----:B------:R-:W-:-:S02]  /*74e10*/  IMAD.MOV.U32 R109, RZ, RZ, R102 ;  /* 0x000000ffff6d7224 */ /* 0x000fc400078e0066 */
[----:B------:R-:W3:Y:S04]  /*74e20*/  LDL.LU.64 R102, [R1+0x32e8] ;  /* 0x0032e80001667983 */ /* 0x000ee80000300a00 */
[----:B------:R1:W-:Y:S04]  /*74e30*/  LDGSTS.E [R2+0x5700], desc[UR34][R108.64], P0 ;  /* 0x057000006c027fae */ /* 0x0003e800081a1022 */
[----:B------:R-:W-:Y:S01]  /*74e40*/  STL [R1+0x3870], R79 ;  /* 0x0038704f01007387 */ /* 0x000fe20000100800 */
[----:B------:R-:W-:Y:S02]  /*74e50*/  IADD3.X R100, PT, PT, R100, UR11, RZ, P1, !PT ;  /* 0x0000000b64647c10 */ /* 0x000fe40008ffe4ff */
[----:B------:R-:W-:-:S03]  /*74e60*/  IADD3.X R78, PT, PT, R78, UR11, RZ, P2, !PT ;  /* 0x0000000b4e4e7c10 */ /* 0x000fc600097fe4ff */
[----:B------:R1:W-:Y:S02]  /*74e70*/  STL [R1+0x386c], R100 ;  /* 0x00386c6401007387 */ /* 0x0003e40000100800 */
[----:B-1----:R-:W-:Y:S02]  /*74e80*/  IMAD.MOV.U32 R108, RZ, RZ, R79 ;  /* 0x000000ffff6c7224 */ /* 0x002fe400078e004f */
[----:B------:R-:W-:Y:S01]  /*74e90*/  IMAD.MOV.U32 R109, RZ, RZ, R100 ;  /* 0x000000ffff6d7224 */ /* 0x000fe200078e0064 */
[----:B------:R-:W-:Y:S04]  /*74ea0*/  STL [R1+0x3878], R3 ;  /* 0x0038780301007387 */ /* 0x000fe80000100800 */
[----:B------:R1:W-:Y:S04]  /*74eb0*/  LDGSTS.E [R2+0x5b00], desc[UR34][R108.64], P0 ;  /* 0x05b000006c027fae */ /* 0x0003e800081a1022 */
[----:B------:R-:W3:Y:S04]  /*74ec0*/  LDL.LU.64 R100, [R1+0x32c8] ;  /* 0x0032c80001647983 */ /* 0x000ee80000300a00 */
[----:B------:R1:W-:Y:S04]  /*74ed0*/  STL [R1+0x3874], R78 ;  /* 0x0038744e01007387 */ /* 0x0003e80000100800 */
[----:B------:R-:W3:Y:S01]  /*74ee0*/  LDL.LU.64 R128, [R1+0x32a8] ;  /* 0x0032a80001807983 */ /* 0x000ee20000300a00 */
[----:B-1----:R-:W-:-:S02]  /*74ef0*/  IMAD.MOV.U32 R108, RZ, RZ, R3 ;  /* 0x000000ffff6c7224 */ /* 0x002fc400078e0003 */
[----:B------:R-:W-:Y:S02]  /*74f00*/  IMAD.MOV.U32 R109, RZ, RZ, R78 ;  /* 0x000000ffff6d7224 */ /* 0x000fe400078e004e */
[----:B------:R-:W3:Y:S04]  /*74f10*/  LDL.LU.64 R78, [R1+0x3288] ;  /* 0x00328800014e7983 */ /* 0x000ee80000300a00 */
        /* <DEDUP_REMOVED lines=12> */
[----:B------:R-:W4:Y:S04]  /*74fe0*/  LDL.LU.64 R140, [R1+0x31e8] ;  /* 0x0031e800018c7983 */ /* 0x000f280000300a00 */
[----:B------:R-:W4:Y:S04]  /*74ff0*/  LDL.LU.64 R142, [R1+0x31c8] ;  /* 0x0031c800018e7983 */ /* 0x000f280000300a00 */
[----:B------:R-:W4:Y:S01]  /*75000*/  LDL.LU.64 R144, [R1+0x31a8] ;  /* 0x0031a80001907983 */ /* 0x000f220000300a00 */
        /* <DEDUP_REMOVED lines=37> */
[----:B------:R-:W4:Y:S04]  /*75260*/  LDL.LU.64 R172, [R1+0x2fe8] ;  /* 0x002fe80001ac7983 */ /* 0x000f280000300a00 */
[----:B------:R-:W4:Y:S01]  /*75270*/  LDL.LU.64 R174, [R1+0x2fc8] ;  /* 0x002fc80001ae7983 */ /* 0x000f220000300a00 */
[----:B------:R-:W-:Y:S02]  /*75280*/  IADD3.X R137, PT, PT, R141, UR11, RZ, P1, !PT ;  /* 0x0000000b8d897c10 */ /* 0x000fe40008ffe4ff */
[----:B------:R-:W-:Y:S01]  /*75290*/  IADD3 R140, P1, PT, R142, UR15, RZ ;  /* 0x0000000f8e8c7c10 */ /* 0x000fe2000ff3e0ff */
[----:B------:R-:W4:Y:S03]  /*752a0*/  LDL.LU.64 R176, [R1+0x2fa8] ;  /* 0x002fa80001b07983 */ /* 0x000f260000300a00 */
[----:B------:R-:W-:-:S02]  /*752b0*/  IADD3.X R139, PT, PT, R143, UR11, RZ, P1, !PT ;  /* 0x0000000b8f8b7c10 */ /* 0x000fc40008ffe4ff */
[----:B------:R-:W-:-:S04]  /*752c0*/  IADD3 R142, P1, PT, R144, UR15, RZ ;  /* 0x0000000f908e7c10 */ /* 0x000fc8000ff3e0ff */
[----:B------:R-:W-:Y:S02]  /*752d0*/  IADD3.X R141, PT, PT, R145, UR11, RZ, P1, !PT ;  /* 0x0000000b918d7c10 */ /* 0x000fe40008ffe4ff */
        /* <DEDUP_REMOVED lines=116> */
[----:B------:R-:W-:Y:S02]  /*75a20*/  IMAD.MOV.U32 R73, RZ, RZ, R3 ;  /* 0x000000ffff497224 */ /* 0x000fe400078e0003 */
[----:B------:R-:W-:Y:S02]  /*75a30*/  IMAD.MOV.U32 R76, RZ, RZ, R112 ;  /* 0x000000ffff4c7224 */ /* 0x000fe400078e0070 */
[----:B------:R-:W-:Y:S01]  /*75a40*/  IMAD.MOV.U32 R77, RZ, RZ, R111 ;  /* 0x000000ffff4d7224 */ /* 0x000fe200078e006f */
[----:B------:R1:W-:Y:S04]  /*75a50*/  STL.64 [R1+0x33c8], R72 ;  /* 0x0033c84801007387 */ /* 0x0003e80000100a00 */
[----:B------:R2:W-:Y:S04]  /*75a60*/  STL.64 [R1+0x33a8], R74 ;  /* 0x0033a84a01007387 */ /* 0x0005e80000100a00 */
[----:B------:R3:W-:Y:S04]  /*75a70*/  STL.64 [R1+0x3388], R76 ;  /* 0x0033884c01007387 */ /* 0x0007e80000100a00 */
[----:B------:R4:W-:Y:S01]  /*75a80*/  STL.64 [R1+0x3368], R78 ;  /* 0x0033684e01007387 */ /* 0x0009e20000100a00 */
[----:B------:R-:W-:-:S03]  /*75a90*/  IMAD.MOV.U32 R112, RZ, RZ, R124 ;  /* 0x000000ffff707224 */ /* 0x000fc600078e007c */
[----:B------:R1:W-:Y:S01]  /*75aa0*/  STL.64 [R1+0x3348], R100 ;  /* 0x0033486401007387 */ /* 0x0003e20000100a00 */
[----:B------:R-:W-:Y:S02]  /*75ab0*/  IMAD.MOV.U32 R110, RZ, RZ, R126 ;  /* 0x000000ffff6e7224 */ /* 0x000fe400078e007e */
[----:B------:R-:W-:Y:S01]  /*75ac0*/  IMAD.MOV.U32 R111, RZ, RZ, R125 ;  /* 0x000000ffff6f7224 */ /* 0x000fe200078e007d */
[----:B------:R1:W-:Y:S01]  /*75ad0*/  STL.64 [R1+0x3328], R102 ;  /* 0x0033286601007387 */ /* 0x0003e20000100a00 */
[----:B------:R-:W-:Y:S02]  /*75ae0*/  IMAD.MOV.U32 R108, RZ, RZ, R128 ;  /* 0x000000ffff6c7224 */ /* 0x000fe400078e0080 */
[----:B------:R-:W-:Y:S01]  /*75af0*/  IMAD.MOV.U32 R109, RZ, RZ, R127 ;  /* 0x000000ffff6d7224 */ /* 0x000fe200078e007f */
        /* <DEDUP_REMOVED lines=28> */
[----:B------:R-:W-:-:S02]  /*75cc0*/  IMAD.MOV.U32 R190, RZ, RZ, R182 ;  /* 0x000000ffffbe7224 */ /* 0x000fc400078e00b6 */
[----:B------:R-:W-:Y:S01]  /*75cd0*/  IMAD.MOV.U32 R191, RZ, RZ, R181 ;  /* 0x000000ffffbf7224 */ /* 0x000fe200078e00b5 */
[----:B------:R1:W-:Y:S01]  /*75ce0*/  STL.64 [R1+0x2f88], R196 ;  /* 0x002f88c401007387 */ /* 0x0003e20000100a00 */
[----:B------:R-:W-:Y:S02]  /*75cf0*/  IMAD.MOV.U32 R188, RZ, RZ, R184 ;  /* 0x000000ffffbc7224 */ /* 0x000fe400078e00b8 */
[----:B------:R-:W-:Y:S01]  /*75d00*/  IMAD.MOV.U32 R189, RZ, RZ, R183 ;  /* 0x000000ffffbd7224 */ /* 0x000fe200078e00b7 */
[----:B------:R1:W-:Y:S04]  /*75d10*/  STL.64 [R1+0x2f68], R194 ;  /* 0x002f68c201007387 */ /* 0x0003e80000100a00 */
[----:B------:R1:W-:Y:S04]  /*75d20*/  STL.64 [R1+0x2f48], R192 ;  /* 0x002f48c001007387 */ /* 0x0003e80000100a00 */
[----:B------:R1:W-:Y:S01]  /*75d30*/  LDGSTS.E [R2+0x6300], desc[UR34][R72.64], P0 ;  /* 0x0630000048027fae */ /* 0x0003e200081a1022 */
[----:B------:R-:W-:-:S03]  /*75d40*/  IMAD.MOV.U32 R187, RZ, RZ, R185 ;  /* 0x000000ffffbb7224 */ /* 0x000fc600078e00b9 */
[----:B------:R1:W-:Y:S04]  /*75d50*/  LDGSTS.E [R2+0x6700], desc[UR34][R74.64], P0 ;  /* 0x067000004a027fae */ /* 0x0003e800081a1022 */
        /* <DEDUP_REMOVED lines=9> */
[----:B-1----:R1:W5:Y:S04]  /*75df0*/  LDL.LU.64 R72, [R1+0x3b48] ;  /* 0x003b480001487983 */ /* 0x0023680000300a00 */
[----:B------:R1:W-:Y:S04]  /*75e00*/  STL.64 [R1+0x2f28], R190 ;  /* 0x002f28be01007387 */ /* 0x0003e80000100a00 */
[----:B--2---:R1:W5:Y:S04]  /*75e10*/  LDL.LU.64 R74, [R1+0x3b40] ;  /* 0x003b4000014a7983 */ /* 0x0043680000300a00 */
[----:B------:R1:W-:Y:S04]  /*75e20*/  STL.64 [R1+0x2f08], R188 ;  /* 0x002f08bc01007387 */ /* 0x0003e80000100a00 */
[----:B---3--:R1:W5:Y:S04]  /*75e30*/  LDL.LU.64 R76, [R1+0x3b38] ;  /* 0x003b3800014c7983 */ /* 0x0083680000300a00 */
[----:B------:R1:W-:Y:S04]  /*75e40*/  STL.64 [R1+0x1658], R186 ;  /* 0x001658ba01007387 */ /* 0x0003e80000100a00 */
[----:B----4-:R1:W5:Y:S04]  /*75e50*/  LDL.LU.64 R78, [R1+0x3b30] ;  /* 0x003b3000014e7983 */ /* 0x0103680000300a00 */
[----:B------:R1:W5:Y:S04]  /*75e60*/  LDL.LU.64 R100, [R1+0x3b28] ;  /* 0x003b280001647983 */ /* 0x0003680000300a00 */
[----:B------:R1:W5:Y:S04]  /*75e70*/  LDL.LU.64 R102, [R1+0x3b20] ;  /* 0x003b200001667983 */ /* 0x0003680000300a00 */
        /* <DEDUP_REMOVED lines=29> */
[----:B------:R-:W0:Y:S01]  /*76050*/  LDGDEPBAR ;  /* 0x00000000000079af */ /* 0x000e220000000000 */
[----:B------:R-:W-:-:S04]  /*76060*/  UIADD3 UR6, UPT, UPT, UR6, 0x1, URZ ;  /* 0x0000000106067890 */ /* 0x000fc8000fffe0ff */
[----:B------:R-:W-:-:S09]  /*76070*/  UISETP.NE.U32.AND UP0, UPT, UR6, UR10, UPT ;  /* 0x0000000a0600728c */ /* 0x000fd2000bf05070 */
[----:B-1----:R-:W-:Y:S05]  /*76080*/  BRA.U UP0, `(.L_x_2) ;  /* 0xfffffb9100607547 */ /* 0x002fea000b83ffff */
.L_x_1:
[----:B------:R-:W2:Y:S01]  /*76090*/  LDL R153, [R1+0x1590] ;  /* 0x0015900001997983 */ /* 0x000ea20000100800 */
[----:B------:R-:W3:Y:S01]  /*760a0*/  LDC R2, c[0x0][0x3b4] ;  /* 0x0000ed00ff027b82 */ /* 0x000ee20000000800 */
[----:B------:R-:W2:Y:S02]  /*760b0*/  LDCU UR18, c[0x0][0x3b4] ;  /* 0x00007680ff1277ac */ /* 0x000ea40008000800 */
[----:B------:R-:W4:Y:S01]  /*760c0*/  LDL R152, [R1+0x1654] ;  /* 0x0016540001987983 */ /* 0x000f220000100800 */
[----:B------:R-:W1:Y:S03]  /*760d0*/  LDCU.64 UR16, c[0x0][0x390] ;  /* 0x00007200ff1077ac */ /* 0x000e660008000a00 */
[----:B------:R-:W4:Y:S01]  /*760e0*/  LDL R155, [R1+0x1598] ;  /* 0x00159800019b7983 */ /* 0x000f220000100800 */
[----:B------:R-:W1:Y:S01]  /*760f0*/  LDC R0, c[0x0][0x3b4] ;  /* 0x0000ed00ff007b82 */ /* 0x000e620000000800 */
[----:B------:R-:W1:Y:S02]  /*76100*/  LDCU.64 UR8, c[0x0][0x390] ;  /* 0x00007200ff0877ac */ /* 0x000e640008000a00 */
[----:B------:R-:W4:Y:S01]  /*76110*/  LDL R154, [R1+0x1594] ;  /* 0x00159400019a7983 */ /* 0x000f220000100800 */
[----:B------:R-:W1:Y:S04]  /*76120*/  LDCU.64 UR12, c[0x0][0x390] ;  /* 0x00007200ff0c77ac */ /* 0x000e680008000a00 */
[----:B------:R-:W1:Y:S01]  /*76130*/  LDC R119, c[0x0][0x3b4] ;  /* 0x0000ed00ff777b82 */ /* 0x000e620000000800 */
[----:B------:R-:W1:Y:S01]  /*76140*/  LDCU.64 UR44, c[0x0][0x398] ;  /* 0x00007300ff2c77ac */ /* 0x000e620008000a00 */
[----:B------:R-:W1:Y:S01]  /*76150*/  LDCU UR56, c[0x0][0x398] ;  /* 0x00007300ff3877ac */ /* 0x000e620008000800 */
[----:B------:R-:W1:Y:S01]  /*76160*/  LDCU.64 UR6, c[0x0][0x390] ;  /* 0x00007200ff0677ac */ /* 0x000e620008000a00 */
[----:B------:R-:W-:Y:S01]  /*76170*/  LOP3.LUT R108, R108, 0xfffffffb, RZ, 0xc0, !PT ;  /* 0xfffffffb6c6c7812 */ /* 0x000fe200078ec0ff */
[----:B------:R-:W-:-:S04]  /*76180*/  DEPBAR.LE SB0, 0x0 ;  /* 0x000080000000791a */ /* 0x000fc80000000000 */
[----:B------:R-:W1:Y:S01]  /*76190*/  LDCU UR73, c[0x0][0x398] ;  /* 0x00007300ff4977ac */ /* 0x000e620008000800 */
[----:B------:R-:W1:Y:S01]  /*761a0*/  LDCU.64 UR46, c[0x0][0x398] ;  /* 0x00007300ff2e77ac */ /* 0x000e620008000a00 */
[----:B------:R-:W1:Y:S01]  /*761b0*/  LDCU UR43, c[0x0][0x398] ;  /* 0x00007300ff2b77ac */ /* 0x000e620008000800 */
[----:B------:R-:W1:Y:S01]  /*761c0*/  LDCU UR72, c[0x0][0x398] ;  /* 0x00007300ff4877ac */ /* 0x000e620008000800 */
[----:B------:R-:W-:Y:S01]  /*761d0*/  LOP3.LUT R138, R138, 0x7fffffff, RZ, 0xc0, !PT ;  /* 0x7fffffff8a8a7812 */ /* 0x000fe200078ec0ff */
[----:B------:R-:W1:Y:S01]  /*761e0*/  LDCU UR42, c[0x0][0x398] ;  /* 0x00007300ff2a77ac */ /* 0x000e620008000800 */
        /* <DEDUP_REMOVED lines=51> */
[----:B--2---:R-:W-:Y:S01]  /*76520*/  IMAD R118, R153, UR18, RZ ;  /* 0x0000001299767c24 */ /* 0x004fe2000f8e02ff */
[----:B------:R-:W4:Y:S03]  /*76530*/  LDCU.64 UR18, c[0x0][0x398] ;  /* 0x00007300ff1277ac */ /* 0x000f260008000a00 */
[----:B---3--:R-:W-:Y:S01]  /*76540*/  IMAD R2, R2, 0x40, R118 ;  /* 0x0000004002027824 */ /* 0x008fe200078e0276 */
[----:B-1----:R-:W-:-:S03]  /*76550*/  LEA R124, P0, R118, UR16, 0x2 ;  /* 0x00000010767c7c11 */ /* 0x002fc6000f8010ff */
[----:B------:R-:W-:Y:S01]  /*76560*/  IMAD R0, R0, 0x40, R2 ;  /* 0x0000004000007824 */ /* 0x000fe200078e0202 */
[----:B------:R-:W-:Y:S02]  /*76570*/  LEA R122, P1, R2, UR8, 0x2 ;  /* 0x00000008027a7c11 */ /* 0x000fe4000f8210ff */
[----:B------:R-:W-:Y:S01]  /*76580*/  LEA.HI.X.SX32 R125, R118, UR17, 0x2, P0 ;  /* 0x00000011767d7c11 */ /* 0x000fe200080f16ff */
[----:B------:R-:W1:Y:S01]  /*76590*/  LDCU.64 UR16, c[0x0][0x398] ;  /* 0x00007300ff1077ac */ /* 0x000e620008000a00 */
[----:B------:R-:W-:Y:S02]  /*765a0*/  LEA R120, P0, R0, UR12, 0x2 ;  /* 0x0000000c00787c11 */ /* 0x000fe4000f8010ff */
[----:B------:R-:W-:Y:S01]  /*765b0*/  LEA.HI.X.SX32 R123, R2, UR9, 0x2, P1 ;  /* 0x00000009027b7c11 */ /* 0x000fe200088f16ff */
[----:B------:R-:W-:Y:S01]  /*765c0*/  IMAD R2, R119, 0x40, R0 ;  /* 0x0000004077027824 */ /* 0x000fe200078e0200 */
[----:B------:R-:W-:Y:S01]  /*765d0*/  LEA.HI.X.SX32 R121, R0, UR13, 0x2, P0 ;  /* 0x0000000d00797c11 */ /* 0x000fe200080f16ff */
[----:B-----5:R-:W-:Y:S01]  /*765e0*/  VIADD R0, R252, 0x181 ;  /* 0x00000181fc007836 */ /* 0x020fe20000000000 */
[----:B------:R-:W2:Y:S04]  /*765f0*/  LDCU.64 UR12, c[0x0][0x398] ;  /* 0x00007300ff0c77ac */ /* 0x000ea80008000a00 */
[----:B------:R-:W-:Y:S01]  /*76600*/  ISETP.GE.AND P1, PT, R0, UR45, PT ;  /* 0x0000002d00007c0c */ /* 0x000fe2000bf26270 */
[----:B------:R-:W-:Y:S01]  /*76610*/  VIADD R0, R252, 0x180 ;  /* 0x00000180fc007836 */ /* 0x000fe20000000000 */
[----:B------:R-:W-:Y:S01]  /*76620*/  LEA R118, P0, R2, UR6, 0x2 ;  /* 0x0000000602767c11 */ /* 0x000fe2000f8010ff */
[----:B------:R-:W3:Y:S01]  /*76630*/  LDCU.64 UR8, c[0x0][0x398] ;  /* 0x00007300ff0877ac */ /* 0x000ee20008000a00 */
[----:B----4-:R-:W-:-:S02]  /*76640*/  ISETP.LT.AND P2, PT, R152, UR18, !P1 ;  /* 0x0000001298007c0c */ /* 0x010fc4000cf41270 */
[----:B------:R-:W-:Y:S01]  /*76650*/  ISETP.LT.AND P3, PT, R155, UR56, !P1 ;  /* 0x000000389b007c0c */ /* 0x000fe2000cf61270 */
[----:B------:R-:W4:Y:S01]  /*76660*/  LDCU UR56, c[0x0][0x398] ;  /* 0x00007300ff3877ac */ /* 0x000f220008000800 */
[----:B------:R-:W-:Y:S02]  /*76670*/  LOP3.LUT R137, R137, 0x7fffffff, RZ, 0xc0, !PT ;  /* 0x7fffffff89897812 */ /* 0x000fe400078ec0ff */
[----:B------:R-:W-:Y:S01]  /*76680*/  LOP3.LUT R136, R136, 0x7fffffff, RZ, 0xc0, !PT ;  /* 0x7fffffff88887812 */ /* 0x000fe200078ec0ff */
[----:B------:R-:W1:Y:S06]  /*76690*/  LDCU UR45, c[0x0][0x398] ;  /* 0x00007300ff2d77ac */ /* 0x000e6c0008000800 */
[----:B------:R-:W-:-:S04]  /*766a0*/  @P2 LOP3.LUT R108, R108, 0x4, RZ, 0xfc, !PT ;  /* 0x000000046c6c2812 */ /* 0x000fc800078efcff */
[----:B------:R-:W-:-:S04]  /*766b0*/  LOP3.LUT R108, R108, 0xfffffffd, RZ, 0xc0, !PT ;  /* 0xfffffffd6c6c7812 */ /* 0x000fc800078ec0ff */
[----:B------:R-:W-:Y:S02]  /*766c0*/  @P3 LOP3.LUT R108, R108, 0x2, RZ, 0xfc, !PT ;  /* 0x000000026c6c3812 */ /* 0x000fe400078efcff */
[----:B--2---:R-:W-:Y:S02]  /*766d0*/  ISETP.LT.AND P3, PT, R153, UR12, !P1 ;  /* 0x0000000c99007c0c */ /* 0x004fe4000cf61270 */
[----:B------:R-:W-:Y:S01]  /*766e0*/  ISETP.LT.AND P2, PT, R154, UR73, !P1 ;  /* 0x000000499a007c0c */ /* 0x000fe2000cf41270 */
[----:B------:R-:W2:Y:S01]  /*766f0*/  LDCU UR73, c[0x0][0x398] ;  /* 0x00007300ff4977ac */ /* 0x000ea20008000800 */
[----:B------:R-:W-:Y:S02]  /*76700*/  LEA.HI.X.SX32 R119, R2, UR7, 0x2, P0 ;  /* 0x0000000702777c11 */ /* 0x000fe400080f16ff */
[----:B------:R-:W-:Y:S02]  /*76710*/  ISETP.GE.AND P0, PT, R0, UR47, PT ;  /* 0x0000002f00007c0c */ /* 0x000fe4000bf06270 */
[----:B------:R-:W-:-:S05]  /*76720*/  LOP3.LUT R108, R108, 0xfffffffe, RZ, 0xc0, !PT ;  /* 0xfffffffe6c6c7812 */ /* 0x000fca00078ec0ff */
[----:B------:R-:W-:Y:S01]  /*76730*/  @P3 LOP3.LUT R138, R138, 0x80000000, RZ, 0xfc, !PT ;  /* 0x800000008a8a3812 */ /* 0x000fe200078efcff */
[----:B------:R-:W-:Y:S01]  /*76740*/  VIADD R0, R252, 0x17f ;  /* 0x0000017ffc007836 */ /* 0x000fe20000000000 */
[----:B------:R-:W-:Y:S01]  /*76750*/  ISETP.LT.AND P1, PT, R152, UR43, !P0 ;  /* 0x0000002b98007c0c */ /* 0x000fe2000c721270 */
[----:B------:R-:W1:Y:S01]  /*76760*/  LDCU.64 UR6, c[0x0][0x398] ;  /* 0x00007300ff0677ac */ /* 0x000e620008000a00 */
[----:B------:R-:W-:Y:S02]  /*76770*/  @P2 LOP3.LUT R108, R108, 0x1, RZ, 0xfc, !PT ;  /* 0x000000016c6c2812 */ /* 0x000fe400078efcff */
[----:B------:R-:W-:Y:S01]  /*76780*/  ISETP.LT.AND P2, PT, R155, UR72, !P0 ;  /* 0x000000489b007c0c */ /* 0x000fe2000c741270 */
[----:B------:R-:W1:Y:S01]  /*76790*/  LDCU UR72, c[0x0][0x398] ;  /* 0x00007300ff4877ac */ /* 0x000e620008000800 */
[----:B------:R-:W-:Y:S02]  /*767a0*/  LOP3.LUT R138, R138, 0xbfffffff, RZ, 0xc0, !PT ;  /* 0xbfffffff8a8a7812 */ /* 0x000fe400078ec0ff */
[----:B------:R-:W-:Y:S01]  /*767b0*/  LOP3.LUT R135, R135, 0x7fffffff, RZ, 0xc0, !PT ;  /* 0x7fffffff87877812 */ /* 0x000fe200078ec0ff */
[----:B------:R-:W1:Y:S04]  /*767c0*/  LDCU UR47, c[0x0][0x398] ;  /* 0x00007300ff2f77ac */ /* 0x000e680008000800 */
[----:B------:R-:W-:-:S02]  /*767d0*/  @P1 LOP3.LUT R138, R138, 0x40000000, RZ, 0xfc, !PT ;  /* 0x400000008a8a1812 */ /* 0x000fc400078efcff */
[----:B------:R-:W-:Y:S01]  /*767e0*/  ISETP.LT.AND P1, PT, R154, UR42, !P0 ;  /* 0x0000002a9a007c0c */ /* 0x000fe2000c721270 */
[----:B------:R-:W1:Y:S01]  /*767f0*/  LDCU.64 UR42, c[0x0][0x398] ;  /* 0x00007300ff2a77ac */ /* 0x000e620008000a00 */
[----:B------:R-:W-:-:S04]  /*76800*/  LOP3.LUT R138, R138, 0xdfffffff, RZ, 0xc0, !PT ;  /* 0xdfffffff8a8a7812 */ /* 0x000fc800078ec0ff */
[----:B------:R-:W-:Y:S02]  /*76810*/  @P2 LOP3.LUT R138, R138, 0x20000000, RZ, 0xfc, !PT ;  /* 0x200000008a8a2812 */ /* 0x000fe400078efcff */
[----:B---3--:R-:W-:Y:S02]  /*76820*/  ISETP.LT.AND P0, PT, R153, UR8, !P0 ;  /* 0x0000000899007c0c */ /* 0x008fe4000c701270 */
[----:B------:R-:W-:-:S04]  /*76830*/  LOP3.LUT R138, R138, 0xefffffff, RZ, 0xc0, !PT ;  /* 0xefffffff8a8a7812 */ /* 0x000fc800078ec0ff */
[----:B------:R-:W-:-:S04]  /*76840*/  @P1 LOP3.LUT R138, R138, 0x10000000, RZ, 0xfc, !PT ;  /* 0x100000008a8a1812 */ /* 0x000fc800078efcff */
[----:B------:R-:W-:-:S04]  /*76850*/  LOP3.LUT R138, R138, 0xf7ffffff, RZ, 0xc0, !PT ;  /* 0xf7ffffff8a8a7812 */ /* 0x000fc800078ec0ff */
[----:B------:R-:W-:Y:S02]  /*76860*/  @P0 LOP3.LUT R138, R138, 0x8000000, RZ, 0xfc, !PT ;  /* 0x080000008a8a0812 */ /* 0x000fe400078efcff */
[----:B-1----:R-:W-:Y:S02]  /*76870*/  ISETP.GE.AND P0, PT, R0, UR43, PT ;  /* 0x0000002b00007c0c */ /* 0x002fe4000bf06270 */
[----:B------:R-:W-:Y:S01]  /*76880*/  LOP3.LUT R138, R138, 0xfbffffff, RZ, 0xc0, !PT ;  /* 0xfbffffff8a8a7812 */ /* 0x000fe200078ec0ff */
[----:B------:R-:W-:Y:S01]  /*76890*/  VIADD R0, R252, 0x17e ;  /* 0x0000017efc007836 */ /* 0x000fe20000000000 */
[----:B------:R-:W-:Y:S01]  /*768a0*/  ISETP.LT.AND P3, PT, R152, UR70, !P0 ;  /* 0x0000004698007c0c */ /* 0x000fe2000c761270 */
[----:B------:R-:W1:Y:S01]  /*768b0*/  LDCU UR43, c[0x0][0x398] ;  /* 0x00007300ff2b77ac */ /* 0x000e620008000800 */
[----:B------:R-:W-:Y:S02]  /*768c0*/  ISETP.LT.AND P2, PT, R155, UR55, !P0 ;  /* 0x000000379b007c0c */ /* 0x000fe4000c741270 */
[----:B------:R-:W-:Y:S01]  /*768d0*/  ISETP.LT.AND P1, PT, R154, UR71, !P0 ;  /* 0x000000479a007c0c */ /* 0x000fe2000c721270 */
[----:B------:R-:W3:Y:S01]  /*768e0*/  LDCU UR71, c[0x0][0x398] ;  /* 0x00007300ff4777ac */ /* 0x000ee20008000800 */
[----:B------:R-:W-:Y:S01]  /*768f0*/  LOP3.LUT R134, R134, 0x7fffffff, RZ, 0xc0, !PT ;  /* 0x7fffffff86867812 */ /* 0x000fe200078ec0ff */
[----:B------:R-:W1:Y:S06]  /*76900*/  LDCU UR70, c[0x0][0x398] ;  /* 0x00007300ff4677ac */ /* 0x000e6c0008000800 */
[----:B------:R-:W-:Y:S01]  /*76910*/  @P3 LOP3.LUT R138, R138, 0x4000000, RZ, 0xfc, !PT ;  /* 0x040000008a8a3812 */ /* 0x000fe200078efcff */
[----:B------:R-:W1:Y:S03]  /*76920*/  LDCU UR55, c[0x0][0x398] ;  /* 0x00007300ff3777ac */ /* 0x000e660008000800 */
[----:B------:R-:W-:-:S04]  /*76930*/  LOP3.LUT R138, R138, 0xfdffffff, RZ, 0xc0, !PT ;  /* 0xfdffffff8a8a7812 */ /* 0x000fc800078ec0ff */
[----:B------:R-:W-:Y:S02]  /*76940*/  @P2 LOP3.LUT R138, R138, 0x2000000, RZ, 0xfc, !PT ;  /* 0x020000008a8a2812 */ /* 0x000fe400078efcff */
[----:B------:R-:W-:Y:S02]  /*76950*/  ISETP.LT.AND P0, PT, R153, UR6, !P0 ;  /* 0x0000000699007c0c */ /* 0x000fe4000c701270 */
[----:B------:R-:W-:-:S04]  /*76960*/  LOP3.LUT R138, R138, 0xfeffffff, RZ, 0xc0, !PT ;  /* 0xfeffffff8a8a7812 */ /* 0x000fc800078ec0ff */
[----:B------:R-:W-:-:S04]  /*76970*/  @P1 LOP3.LUT R138, R138, 0x1000000, RZ, 0xfc, !PT ;  /* 0x010000008a8a1812 */ /* 0x000fc800078efcff */
[----:B------:R-:W-:-:S04]  /*76980*/  LOP3.LUT R138, R138, 0xff7fffff, RZ, 0xc0, !PT ;  /* 0xff7fffff8a8a7812 */ /* 0x000fc800078ec0ff */
[----:B------:R-:W-:Y:S02]  /*76990*/  @P0 LOP3.LUT R138, R138, 0x800000, RZ, 0xfc, !PT ;  /* 0x008000008a8a0812 */ /* 0x000fe400078efcff */
[----:B------:R-:W-:Y:S02]  /*769a0*/  ISETP.GE.AND P0, PT, R0, UR19, PT ;  /* 0x0000001300007c0c */ /* 0x000fe4000bf06270 */
[----:B------:R-:W-:Y:S01]  /*769b0*/  LOP3.LUT R138, R138, 0xffbfffff, RZ, 0xc0, !PT ;  /* 0xffbfffff8a8a7812 */ /* 0x000fe200078ec0ff */
[----:B------:R-:W-:Y:S01]  /*769c0*/  VIADD R0, R252, 0x17d ;  /* 0x0000017dfc007836 */ /* 0x000fe20000000000 */
[----:B------:R-:W-:Y:S01]  /*769d0*/  ISETP.LT.AND P3, PT, R152, UR54, !P0 ;  /* 0x0000003698007c0c */ /* 0x000fe2000c761270 */
[----:B------:R-:W1:Y:S01]  /*769e0*/  LDCU.64 UR18, c[0x0][0x398] ;  /* 0x00007300ff1277ac */ /* 0x000e620008000a00 */
[----:B------:R-:W-:Y:S02]  /*769f0*/  ISETP.LT.AND P2, PT, R155, UR69, !P0 ;  /* 0x000000459b007c0c */ /* 0x000fe4000c741270 */
[----:B------:R-:W-:Y:S01]  /*76a00*/  ISETP.LT.AND P1, PT, R154, UR68, !P0 ;  /* 0x000000449a007c0c */ /* 0x000fe2000c721270 */
[----:B------:R-:W1:Y:S08]  /*76a10*/  LDCU UR54, c[0x0][0x398] ;  /* 0x00007300ff3677ac */ /* 0x000e700008000800 */
[----:B------:R-:W-:Y:S01]  /*76a20*/  @P3 LOP3.LUT R138, R138, 0x400000, RZ, 0xfc, !PT ;  /* 0x004000008a8a3812 */ /* 0x000fe200078efcff */
[----:B------:R-:W1:Y:S03]  /*76a30*/  LDCU UR68, c[0x0][0x398] ;  /* 0x00007300ff4477ac */ /* 0x000e660008000800 */
[----:B------:R-:W-:Y:S01]  /*76a40*/  LOP3.LUT R138, R138, 0xffdfffff, RZ, 0xc0, !PT ;  /* 0xffdfffff8a8a7812 */ /* 0x000fe200078ec0ff */
[----:B------:R-:W1:Y:S03]  /*76a50*/  LDCU UR69, c[0x0][0x398] ;  /* 0x00007300ff4577ac */ /* 0x000e660008000800 */
[----:B------:R-:W-:-:S02]  /*76a60*/  @P2 LOP3.LUT R138, R138, 0x200000, RZ, 0xfc, !PT ;  /* 0x002000008a8a2812 */ /* 0x000fc400078efcff */
        /* <DEDUP_REMOVED lines=14> */
[----:B------:R-:W2:Y:S03]  /*76b50*/  LDCU UR67, c[0x0][0x398] ;  /* 0x00007300ff4377ac */ /* 0x000ea60008000800 */
[----:B------:R-:W-:Y:S01]  /*76b60*/  LOP3.LUT R138, R138, 0xfffdffff, RZ, 0xc0, !PT ;  /* 0xfffdffff8a8a7812 */ /* 0x000fe200078ec0ff */
[----:B------:R-:W2:Y:S03]  /*76b70*/  LDCU UR66, c[0x0][0x398] ;  /* 0x00007300ff4277ac */ /* 0x000ea60008000800 */
[----:B------:R-:W-:-:S02]  /*76b80*/  @P2 LOP3.LUT R138, R138, 0x20000, RZ, 0xfc, !PT ;  /* 0x000200008a8a2812 */ /* 0x000fc400078efcff */
[----:B-1----:R-:W-:Y:S02]  /*76b90*/  ISETP.LT.AND P0, PT, R153, UR18, !P0 ;  /* 0x0000001299007c0c */ /* 0x002fe4000c701270 */
        /* <DEDUP_REMOVED lines=40> */
[----:B------:R-:W-:Y:S01]  /*76e20*/  ISETP.GE.AND P0, PT, R0, UR17, PT ;  /* 0x0000001100007c0c */ /* 0x000fe2000bf06270 */
[----:B------:R-:W1:Y:S03]  /*76e30*/  LDCU.64 UR16, c[0x0][0x398] ;  /* 0x00007300ff1077ac */ /* 0x000e660008000a00 */
[----:B------:R-:W-:Y:S02]  /*76e40*/  ISETP.LT.AND P3, PT, R152, UR50, !P0 ;  /* 0x0000003298007c0c */ /* 0x000fe4000c761270 */
[----:B------:R-:W-:Y:S01]  /*76e50*/  LOP3.LUT R138, R138, 0xffffffbf, RZ, 0xc0, !PT ;  /* 0xffffffbf8a8a7812 */ /* 0x000fe200078ec0ff */
[----:B------:R-:W-:Y:S01]  /*76e60*/  VIADD R0, R252, 0x179 ;  /* 0x00000179fc007836 */ /* 0x000fe20000000000 */
[----:B------:R-:W-:Y:S01]  /*76e70*/  ISETP.LT.AND P2, PT, R155, UR61, !P0 ;  /* 0x0000003d9b007c0c */ /* 0x000fe2000c741270 */
[----:B------:R-:W1:Y:S01]  /*76e80*/  LDCU UR50, c[0x0][0x398] ;  /* 0x00007300ff3277ac */ /* 0x000e620008000800 */
[----:B------:R-:W-:-:S07]  /*76e90*/  ISETP.LT.AND P1, PT, R154, UR60, !P0 ;  /* 0x0000003c9a007c0c */ /* 0x000fce000c721270 */
[----:B------:R-:W-:Y:S01]  /*76ea0*/  @P3 LOP3.LUT R138, R138, 0x40, RZ, 0xfc, !PT ;  /* 0x000000408a8a3812 */ /* 0x000fe200078efcff */
[----:B------:R-:W1:Y:S03]  /*76eb0*/  LDCU UR61, c[0x0][0x398] ;  /* 0x00007300ff3d77ac */ /* 0x000e660008000800 */
[----:B------:R-:W-:Y:S01]  /*76ec0*/  LOP3.LUT R138, R138, 0xffffffdf, RZ, 0xc0, !PT ;  /* 0xffffffdf8a8a7812 */ /* 0x000fe200078ec0ff */
[----:B------:R-:W1:Y:S03]  /*76ed0*/  LDCU UR60, c[0x0][0x398] ;  /* 0x00007300ff3c77ac */ /* 0x000e660008000800 */
[----:B------:R-:W-:Y:S02]  /*76ee0*/  @P2 LOP3.LUT R138, R138, 0x20, RZ, 0xfc, !PT ;  /* 0x000000208a8a2812 */ /* 0x000fe400078efcff */
[----:B------:R-:W-:-:S02]  /*76ef0*/  ISETP.LT.AND P0, PT, R153, UR6, !P0 ;  /* 0x0000000699007c0c */ /* 0x000fc4000c701270 */
[----:B------:R-:W-:-:S04]  /*76f00*/  LOP3.LUT R138, R138, 0xffffffef, RZ, 0xc0, !PT ;  /* 0xffffffef8a8a7812 */ /* 0x000fc800078ec0ff */
[----:B------:R-:W-:-:S04]  /*76f10*/  @P1 LOP3.LUT R138, R138, 0x10, RZ, 0xfc, !PT ;  /* 0x000000108a8a1812 */ /* 0x000fc800078efcff */
[----:B------:R-:W-:-:S04]  /*76f20*/  LOP3.LUT R138, R138, 0xfffffff7, RZ, 0xc0, !PT ;  /* 0xfffffff78a8a7812 */ /* 0x000fc800078ec0ff */
[----:B------:R-:W-:Y:S02]  /*76f30*/  @P0 LOP3.LUT R138, R138, 0x8, RZ, 0xfc, !PT ;  /* 0x000000088a8a0812 */ /* 0x000fe400078efcff */
[----:B------:R-:W-:Y:S01]  /*76f40*/  ISETP.GE.AND P0, PT, R0, UR19, PT ;  /* 0x0000001300007c0c */ /* 0x000fe2000bf06270 */
[----:B------:R-:W-:Y:S01]  /*76f50*/  VIADD R0, R252, 0x178 ;  /* 0x00000178fc007836 */ /* 0x000fe20000000000 */
[----:B------:R-:W-:Y:S01]  /*76f60*/  LOP3.LUT R138, R138, 0xfffffffb, RZ, 0xc0, !PT ;  /* 0xfffffffb8a8a7812 */ /* 0x000fe200078ec0ff */
[----:B------:R-:W2:Y:S01]  /*76f70*/  LDCU.64 UR18, c[0x0][0x398] ;  /* 0x00007300ff1277ac */ /* 0x000ea20008000a00 */
[----:B------:R-:W-:Y:S02]  /*76f80*/  ISETP.LT.AND P3, PT, R152, UR21, !P0 ;  /* 0x0000001598007c0c */ /* 0x000fe4000c761270 */
[----:B------:R-:W-:Y:S01]  /*76f90*/  ISETP.LT.AND P2, PT, R155, UR49, !P0 ;  /* 0x000000319b007c0c */ /* 0x000fe2000c741270 */
[----:B------:R-:W2:Y:S01]  /*76fa0*/  LDCU UR49, c[0x0][0x398] ;  /* 0x00007300ff3177ac */ /* 0x000ea20008000800 */
[----:B------:R-:W-:-:S02]  /*76fb0*/  ISETP.LT.AND P1, PT, R154, UR23, !P0 ;  /* 0x000000179a007c0c */ /* 0x000fc4000c721270 */
[----:B-1----:R-:W-:Y:S01]  /*76fc0*/  ISETP.LT.AND P0, PT, R153, UR16, !P0 ;  /* 0x0000001099007c0c */ /* 0x002fe2000c701270 */
[----:B------:R-:W1:Y:S01]  /*76fd0*/  LDCU UR23, c[0x0][0x398] ;  /* 0x00007300ff1777ac */ /* 0x000e620008000800 */
[----:B------:R-:W1:Y:S05]  /*76fe0*/  LDCU UR21, c[0x0][0x398] ;  /* 0x00007300ff1577ac */ /* 0x000e6a0008000800 */
[----:B------:R-:W-:-:S06]  /*76ff0*/  @P3 LOP3.LUT R138, R138, 0x4, RZ, 0xfc, !PT ;  /* 0x000000048a8a3812 */ /* 0x000fcc00078efcff */
[----:B------:R-:W-:Y:S02]  /*77000*/  @P0 LOP3.LUT R137, R137, 0x80000000, RZ, 0xfc, !PT ;  /* 0x8000000089890812 */ /* 0x000fe400078efcff */
[----:B------:R-:W-:Y:S02]  /*77010*/  ISETP.GE.AND P0, PT, R0, UR13, PT ;  /* 0x0000000d00007c0c */ /* 0x000fe4000bf06270 */
[----:B------:R-:W-:Y:S02]  /*77020*/  LOP3.LUT R138, R138, 0xfffffffd, RZ, 0xc0, !PT ;  /* 0xfffffffd8a8a7812 */ /* 0x000fe400078ec0ff */
[----:B------:R-:W-:Y:S01]  /*77030*/  LOP3.LUT R137, R137, 0xbfffffff, RZ, 0xc0, !PT ;  /* 0xbfffffff89897812 */ /* 0x000fe200078ec0ff */
[----:B------:R-:W-:Y:S01]  /*77040*/  VIADD R0, R252, 0x177 ;  /* 0x00000177fc007836 */ /* 0x000fe20000000000 */
[----:B------:R-:W-:Y:S01]  /*77050*/  ISETP.LT.AND P3, PT, R152, UR22, !P0 ;  /* 0x0000001698007c0c */ /* 0x000fe2000c761270 */
[----:B------:R-:W1:Y:S01]  /*77060*/  LDCU.64 UR12, c[0x0][0x398] ;  /* 0x00007300ff0c77ac */ /* 0x000e620008000a00 */
[----:B------:R-:W-:-:S02]  /*77070*/  @P2 LOP3.LUT R138, R138, 0x2, RZ, 0xfc, !PT ;  /* 0x000000028a8a2812 */ /* 0x000fc400078efcff */
[----:B------:R-:W-:Y:S01]  /*77080*/  ISETP.LT.AND P2, PT, R155, UR48, !P0 ;  /* 0x000000309b007c0c */ /* 0x000fe2000c741270 */
[----:B------:R-:W1:Y:S01]  /*77090*/  LDCU UR48, c[0x0][0x398] ;  /* 0x00007300ff3077ac */ /* 0x000e620008000800 */
[----:B------:R-:W-:Y:S01]  /*770a0*/  LOP3.LUT R138, R138, 0xfffffffe, RZ, 0xc0, !PT ;  /* 0xfffffffe8a8a7812 */ /* 0x000fe200078ec0ff */
[----:B------:R-:W1:Y:S03]  /*770b0*/  LDCU UR22, c[0x0][0x398] ;  /* 0x00007300ff1677ac */ /* 0x000e660008000800 */
[----:B------:R-:W-:-:S03]  /*770c0*/  @P1 LOP3.LUT R138, R138, 0x1, RZ, 0xfc, !PT ;  /* 0x000000018a8a1812 */ /* 0x000fc600078efcff */
[----:B------:R-:W-:Y:S02]  /*770d0*/  @P3 LOP3.LUT R137, R137, 0x40000000, RZ, 0xfc, !PT ;  /* 0x4000000089893812 */ /* 0x000fe400078efcff */
[----:B------:R-:W-:Y:S01]  /*770e0*/  ISETP.LT.AND P1, PT, R154, UR31, !P0 ;  /* 0x0000001f9a007c0c */ /* 0x000fe2000c721270 */
[----:B------:R-:W1:Y:S01]  /*770f0*/  LDCU UR31, c[0x0][0x398] ;  /* 0x00007300ff1f77ac */ /* 0x000e620008000800 */
[----:B------:R-:W-:-:S04]  /*77100*/  LOP3.LUT R137, R137, 0xdfffffff, RZ, 0xc0, !PT ;  /* 0xdfffffff89897812 */ /* 0x000fc800078ec0ff */
[----:B------:R-:W-:Y:S02]  /*77110*/  @P2 LOP3.LUT R137, R137, 0x20000000, RZ, 0xfc, !PT ;  /* 0x2000000089892812 */ /* 0x000fe400078efcff */
[----:B--2---:R-:W-:Y:S01]  /*77120*/  ISETP.LT.AND P0, PT, R153, UR18, !P0 ;  /* 0x0000001299007c0c */ /* 0x004fe2000c701270 */
[----:B------:R-:W2:Y:S01]  /*77130*/  LDCU UR18, c[0x0][0x398] ;  /* 0x00007300ff1277ac */ /* 0x000ea20008000800 */
        /* <DEDUP_REMOVED lines=11> */
[----:B------:R-:W1:Y:S01]  /*771f0*/  LDCU UR59, c[0x0][0x398] ;  /* 0x00007300ff3b77ac */ /* 0x000e620008000800 */
[----:B------:R-:W2:Y:S07]  /*77200*/  LDCU UR11, c[0x0][0x398] ;  /* 0x00007300ff0b77ac */ /* 0x000eae0008000800 */
[----:B------:R-:W-:Y:S01]  /*77210*/  @P3 LOP3.LUT R137, R137, 0x4000000, RZ, 0xfc, !PT ;  /* 0x0400000089893812 */ /* 0x000fe200078efcff */
[----:B------:R-:W2:Y:S03]  /*77220*/  LDCU UR15, c[0x0][0x398] ;  /* 0x00007300ff0f77ac */ /* 0x000ea60008000800 */
[----:B------:R-:W-:-:S04]  /*77230*/  LOP3.LUT R137, R137, 0xfdffffff, RZ, 0xc0, !PT ;  /* 0xfdffffff89897812 */ /* 0x000fc800078ec0ff */
[----:B------:R-:W-:Y:S02]  /*77240*/  @P2 LOP3.LUT R137, R137, 0x2000000, RZ, 0xfc, !PT ;  /* 0x0200000089892812 */ /* 0x000fe400078efcff */
        /* <DEDUP_REMOVED lines=45> */
[----:B------:R-:W1:Y:S01]  /*77520*/  LDCU UR19, c[0x0][0x398] ;  /* 0x00007300ff1377ac */ /* 0x000e620008000800 */
[----:B------:R-:W-:Y:S02]  /*77530*/  ISETP.LT.AND P2, PT, R155, UR25, !P0 ;  /* 0x000000199b007c0c */ /* 0x000fe4000c741270 */
[----:B------:R-:W-:Y:S01]  /*77540*/  ISETP.LT.AND P1, PT, R154, UR26, !P0 ;  /* 0x0000001a9a007c0c */ /* 0x000fe2000c721270 */
[----:B------:R-:W1:Y:S08]  /*77550*/  LDCU.64 UR24, c[0x0][0x398] ;  /* 0x00007300ff1877ac */ /* 0x000e700008000a00 */
        /* <DEDUP_REMOVED lines=56> */
[----:B------:R-:W-:Y:S01]  /*778e0*/  @P3 LOP3.LUT R137, R137, 0x4, RZ, 0xfc, !PT ;  /* 0x0000000489893812 */ /* 0x000fe200078efcff */
[----:B------:R-:W1:Y:S05]  /*778f0*/  LDCU UR40, c[0x0][0x398] ;  /* 0x00007300ff2877ac */ /* 0x000e6a0008000800 */
[----:B------:R-:W-:-:S02]  /*77900*/  @P0 LOP3.LUT R136, R136, 0x80000000, RZ, 0xfc, !PT ;  /* 0x8000000088880812 */ /* 0x000fc400078efcff */
[----:B------:R-:W-:Y:S02]  /*77910*/  ISETP.GE.AND P0, PT, R0, UR17, PT ;  /* 0x0000001100007c0c */ /* 0x000fe4000bf06270 */
[----:B------:R-:W-:Y:S02]  /*77920*/  LOP3.LUT R137, R137, 0xfffffffd, RZ, 0xc0, !PT ;  /* 0xfffffffd89897812 */ /* 0x000fe400078ec0ff */
[----:B------:R-:W-:Y:S01]  /*77930*/  LOP3.LUT R136, R136, 0xbfffffff, RZ, 0xc0, !PT ;  /* 0xbfffffff88887812 */ /* 0x000fe200078ec0ff */
[----:B------:R-:W-:Y:S01]  /*77940*/  VIADD R0, R252, 0x16f ;  /* 0x0000016ffc007836 */ /* 0x000fe20000000000 */
[----:B------:R-:W-:Y:S01]  /*77950*/  ISETP.LT.AND P3, PT, R152, UR76, !P0 ;  /* 0x0000004c98007c0c */ /* 0x000fe2000c761270 */
[----:B------:R-:W1:Y:S01]  /*77960*/  LDCU.64 UR16, c[0x0][0x398] ;  /* 0x00007300ff1077ac */ /* 0x000e620008000a00 */
[----:B------:R-:W-:Y:S02]  /*77970*/  @P2 LOP3.LUT R137, R137, 0x2, RZ, 0xfc, !PT ;  /* 0x0000000289892812 */ /* 0x000fe400078efcff */
[----:B------:R-:W-:Y:S01]  /*77980*/  ISETP.LT.AND P2, PT, R155, UR57, !P0 ;  /* 0x000000399b007c0c */ /* 0x000fe2000c741270 */
[----:B------:R-:W1:Y:S01]  /*77990*/  LDCU UR76, c[0x0][0x398] ;  /* 0x00007300ff4c77ac */ /* 0x000e620008000800 */
[----:B------:R-:W-:-:S02]  /*779a0*/  LOP3.LUT R137, R137, 0xfffffffe, RZ, 0xc0, !PT ;  /* 0xfffffffe89897812 */ /* 0x000fc400078ec0ff */
[----:B------:R-:W-:Y:S01]  /*779b0*/  LOP3.LUT R133, R133, 0x7fffffff, RZ, 0xc0, !PT ;  /* 0x7fffffff85857812 */ /* 0x000fe200078ec0ff */
[----:B------:R-:W1:Y:S01]  /*779c0*/  LDCU UR57, c[0x0][0x398] ;  /* 0x00007300ff3977ac */ /* 0x000e620008000800 */
[----:B------:R-:W-:-:S03]  /*779d0*/  @P1 LOP3.LUT R137, R137, 0x1, RZ, 0xfc, !PT ;  /* 0x0000000189891812 */ /* 0x000fc600078efcff */
[----:B------:R-:W-:Y:S02]  /*779e0*/  @P3 LOP3.LUT R136, R136, 0x40000000, RZ, 0xfc, !PT ;  /* 0x4000000088883812 */ /* 0x000fe400078efcff */
[----:B------:R-:W-:Y:S01]  /*779f0*/  ISETP.LT.AND P1, PT, R154, UR41, !P0 ;  /* 0x000000299a007c0c */ /* 0x000fe2000c721270 */
[----:B------:R-:W1:Y:S01]  /*77a00*/  LDCU UR41, c[0x0][0x398] ;  /* 0x00007300ff2977ac */ /* 0x000e620008000800 */
[----:B------:R-:W-:-:S04]  /*77a10*/  LOP3.LUT R136, R136, 0xdfffffff, RZ, 0xc0, !PT ;  /* 0xdfffffff88887812 */ /* 0x000fc800078ec0ff */
[----:B------:R-:W-:Y:S02]  /*77a20*/  @P2 LOP3.LUT R136, R136, 0x20000000, RZ, 0xfc, !PT ;  /* 0x2000000088882812 */ /* 0x000fe400078efcff */
[----:B--2---:R-:W-:Y:S02]  /*77a30*/  ISETP.LT.AND P0, PT, R153, UR6, !P0 ;  /* 0x0000000699007c0c */ /* 0x004fe4000c701270 */
        /* <DEDUP_REMOVED lines=8> */
[----:B------:R-:W2:Y:S01]  /*77ac0*/  LDCU UR58, c[0x0][0x398] ;  /* 0x00007300ff3a77ac */ /* 0x000ea20008000800 */
[----:B------:R-:W-:Y:S02]  /*77ad0*/  ISETP.LT.AND P2, PT, R155, UR59, !P0 ;  /* 0x0000003b9b007c0c */ /* 0x000fe4000c741270 */
[----:B---3--:R-:W-:Y:S01]  /*77ae0*/  ISETP.LT.AND P1, PT, R154, UR71, !P0 ;  /* 0x000000479a007c0c */ /* 0x008fe2000c721270 */
[----:B------:R-:W3:Y:S01]  /*77af0*/  LDCU UR59, c[0x0][0x398] ;  /* 0x00007300ff3b77ac */ /* 0x000ee20008000800 */
[----:B------:R-:W2:Y:S07]  /*77b00*/  LDCU.64 UR24, c[0x0][0x398] ;  /* 0x00007300ff1877ac */ /* 0x000eae0008000a00 */
        /* <DEDUP_REMOVED lines=12> */
[----:B--2---:R-:W-:Y:S01]  /*77bd0*/  ISETP.LT.AND P3, PT, R152, UR58, !P0 ;  /* 0x0000003a98007c0c */ /* 0x004fe2000c761270 */
[----:B------:R-:W1:Y:S01]  /*77be0*/  LDCU UR58, c[0x0][0x398] ;  /* 0x00007300ff3a77ac */ /* 0x000e620008000800 */
[----:B---3--:R-:W-:Y:S02]  /*77bf0*/  ISETP.LT.AND P2, PT, R155, UR59, !P0 ;  /* 0x0000003b9b007c0c */ /* 0x008fe4000c741270 */
[----:B------:R-:W-:Y:S01]  /*77c00*/  ISETP.LT.AND P1, PT, R154, UR71, !P0 ;  /* 0x000000479a007c0c */ /* 0x000fe2000c721270 */
[----:B------:R-:W2:Y:S01]  /*77c10*/  LDCU UR59, c[0x0][0x398] ;  /* 0x00007300ff3b77ac */ /* 0x000ea20008000800 */
[----:B------:R-:W3:Y:S07]  /*77c20*/  LDCU.64 UR12, c[0x0][0x398] ;  /* 0x00007300ff0c77ac */ /* 0x000eee0008000a00 */
        /* <DEDUP_REMOVED lines=9> */
[----:B------:R-:W-:-:S04]  /*77cc0*/  ISETP.GE.AND P0, PT, R0, UR9, PT ;  /* 0x0000000900007c0c */ /* 0x000fc8000bf06270 */
[----:B------:R-:W-:Y:S02]  /*77cd0*/  ISETP.LT.AND P3, PT, R152, UR8, !P0 ;  /* 0x0000000898007c0c */ /* 0x000fe4000c761270 */
[----:B------:R-:W-:Y:S01]  /*77ce0*/  LOP3.LUT R136, R136, 0xfffbffff, RZ, 0xc0, !PT ;  /* 0xfffbffff88887812 */ /* 0x000fe200078ec0ff */
[----:B------:R-:W-:Y:S01]  /*77cf0*/  VIADD R0, R252, 0x16c ;  /* 0x0000016cfc007836 */ /* 0x000fe20000000000 */
[----:B-1----:R-:W-:Y:S01]  /*77d00*/  ISETP.LT.AND P2, PT, R155, UR58, !P0 ;  /* 0x0000003a9b007c0c */ /* 0x002fe2000c741270 */
[----:B------:R-:W1:Y:S01]  /*77d10*/  LDCU.64 UR8, c[0x0][0x398] ;  /* 0x00007300ff0877ac */ /* 0x000e620008000a00 */
[----:B--2---:R-:W-:-:S07]  /*77d20*/  ISETP.LT.AND P1, PT, R154, UR59, !P0 ;  /* 0x0000003b9a007c0c */ /* 0x004fce000c721270 */
[----:B------:R-:W-:Y:S01]  /*77d30*/  @P3 LOP3.LUT R136, R136, 0x40000, RZ, 0xfc, !PT ;  /* 0x0004000088883812 */ /* 0x000fe200078efcff */
[----:B------:R-:W2:Y:S03]  /*77d40*/  LDCU UR59, c[0x0][0x398] ;  /* 0x00007300ff3b77ac */ /* 0x000ea60008000800 */
[----:B------:R-:W-:Y:S01]  /*77d50*/  LOP3.LUT R136, R136, 0xfffdffff, RZ, 0xc0, !PT ;  /* 0xfffdffff88887812 */ /* 0x000fe200078ec0ff */
[----:B------:R-:W1:Y:S03]  /*77d60*/  LDCU UR58, c[0x0][0x398] ;  /* 0x00007300ff3a77ac */ /* 0x000e660008000800 */
[----:B------:R-:W-:Y:S02]  /*77d70*/  @P2 LOP3.LUT R136, R136, 0x20000, RZ, 0xfc, !PT ;  /* 0x0002000088882812 */ /* 0x000fe400078efcff */
[----:B---3--:R-:W-:-:S02]  /*77d80*/  ISETP.LT.AND P0, PT, R153, UR12, !P0 ;  /* 0x0000000c99007c0c */ /* 0x008fc4000c701270 */
        /* <DEDUP_REMOVED lines=8> */
[----:B------:R-:W2:Y:S01]  /*77e10*/  LDCU UR59, c[0x0][0x398] ;  /* 0x00007300ff3b77ac */ /* 0x000ea20008000800 */
[----:B------:R-:W-:Y:S02]  /*77e20*/  ISETP.LT.AND P2, PT, R155, UR77, !P0 ;  /* 0x0000004d9b007c0c */ /* 0x000fe4000c741270 */
[----:B----4-:R-:W-:Y:S01]  /*77e30*/  ISETP.LT.AND P1, PT, R154, UR56, !P0 ;  /* 0x000000389a007c0c */ /* 0x010fe2000c721270 */
[----:B------:R-:W3:Y:S08]  /*77e40*/  LDCU.64 UR6, c[0x0][0x398] ;  /* 0x00007300ff0677ac */ /* 0x000ef00008000a00 */
[----:B------:R-:W-:Y:S01]  /*77e50*/  @P3 LOP3.LUT R136, R136, 0x4000, RZ, 0xfc, !PT ;  /* 0x0000400088883812 */ /* 0x000fe200078efcff */
[----:B------:R-:W4:Y:S03]  /*77e60*/  LDCU UR77, c[0x0][0x398] ;  /* 0x00007300ff4d77ac */ /* 0x000f260008000800 */
        /* <DEDUP_REMOVED lines=13> */
[----:B--2---:R-:W-:Y:S02]  /*77f40*/  ISETP.LT.AND P2, PT, R155, UR59, !P0 ;  /* 0x0000003b9b007c0c */ /* 0x004fe4000c741270 */
[----:B------:R-:W-:Y:S01]  /*77f50*/  ISETP.LT.AND P1, PT, R154, UR75, !P0 ;  /* 0x0000004b9a007c0c */ /* 0x000fe2000c721270 */
[----:B------:R-:W2:Y:S01]  /*77f60*/  LDCU UR59, c[0x0][0x398] ;  /* 0x00007300ff3b77ac */ /* 0x000ea20008000800 */
[----:B------:R-:W1:Y:S07]  /*77f70*/  LDCU.64 UR16, c[0x0][0x398] ;  /* 0x00007300ff1077ac */ /* 0x000e6e0008000a00 */
[----:B------:R-:W-:Y:S01]  /*77f80*/  @P3 LOP3.LUT R136, R136, 0x400, RZ, 0xfc, !PT ;  /* 0x0000040088883812 */ /* 0x000fe200078efcff */
[----:B------:R-:W1:Y:S03]  /*77f90*/  LDCU UR75, c[0x0][0x398] ;  /* 0x00007300ff4b77ac */ /* 0x000e660008000800 */
[----:B------:R-:W-:-:S04]  /*77fa0*/  LOP3.LUT R136, R136, 0xfffffdff, RZ, 0xc0, !PT ;  /* 0xfffffdff88887812 */ /* 0x000fc800078ec0ff */
[----:B------:R-:W-:Y:S02]  /*77fb0*/  @P2 LOP3.LUT R136, R136, 0x200, RZ, 0xfc, !PT ;  /* 0x0000020088882812 */ /* 0x000fe400078efcff */
[----:B---3--:R-:W-:Y:S02]  /*77fc0*/  ISETP.LT.AND P0, PT, R153, UR6, !P0 ;  /* 0x0000000699007c0c */ /* 0x008fe4000c701270 */
[----:B------:R-:W-:-:S04]  /*77fd0*/  LOP3.LUT R136, R136, 0xfffffeff, RZ, 0xc0, !PT ;  /* 0xfffffeff88887812 */ /* 0x000fc800078ec0ff */
[----:B------:R-:W-:-:S04]  /*77fe0*/  @P1 LOP3.LUT R136, R136, 0x100, RZ, 0xfc, !PT ;  /* 0x0000010088881812 */ /* 0x000fc800078efcff */
[----:B------:R-:W-:-:S04]  /*77ff0*/  LOP3.LUT R136, R136, 0xffffff7f, RZ, 0xc0, !PT ;  /* 0xffffff7f88887812 */ /* 0x000fc800078ec0ff */
[----:B------:R-:W-:Y:S02]  /*78000*/  @P0 LOP3.LUT R136, R136, 0x80, RZ, 0xfc, !PT ;  /* 0x0000008088880812 */ /* 0x000fe400078efcff */
[----:B------:R-:W-:Y:S01]  /*78010*/  ISETP.GE.AND P0, PT, R0, UR25, PT ;  /* 0x0000001900007c0c */ /* 0x000fe2000bf06270 */
[----:B------:R-:W3:Y:S03]  /*78020*/  LDCU.64 UR24, c[0x0][0x398] ;  /* 0x00007300ff1877ac */ /* 0x000ee60008000a00 */
[----:B-1----:R-:W-:Y:S02]  /*78030*/  ISETP.LT.AND P3, PT, R152, UR58, !P0 ;  /* 0x0000003a98007c0c */ /* 0x002fe4000c761270 */
[----:B------:R-:W-:Y:S01]  /*78040*/  LOP3.LUT R136, R136, 0xffffffbf, RZ, 0xc0, !PT ;  /* 0xffffffbf88887812 */ /* 0x000fe200078ec0ff */
[----:B------:R-:W-:Y:S01]  /*78050*/  VIADD R0, R252, 0x169 ;  /* 0x00000169fc007836 */ /* 0x000fe20000000000 */
[----:B--2---:R-:W-:Y:S01]  /*78060*/  ISETP.LT.AND P2, PT, R155, UR59, !P0 ;  /* 0x0000003b9b007c0c */ /* 0x004fe2000c741270 */
[----:B------:R-:W1:Y:S01]  /*78070*/  LDCU UR59, c[0x0][0x398] ;  /* 0x00007300ff3b77ac */ /* 0x000e620008000800 */
[----:B------:R-:W-:-:S02]  /*78080*/  ISETP.LT.AND P1, PT, R154, UR55, !P0 ;  /* 0x000000379a007c0c */ /* 0x000fc4000c721270 */
[----:B------:R-:W-:Y:S01]  /*78090*/  LOP3.LUT R132, R132, 0x7fffffff, RZ, 0xc0, !PT ;  /* 0x7fffffff84847812 */ /* 0x000fe200078ec0ff */
[----:B------:R-:W2:Y:S04]  /*780a0*/  LDCU UR58, c[0x0][0x398] ;  /* 0x00007300ff3a77ac */ /* 0x000ea80008000800 */
        /* <DEDUP_REMOVED lines=9> */
[----:B------:R-:W-:Y:S01]  /*78140*/  ISETP.GE.AND P0, PT, R0, UR13, PT ;  /* 0x0000000d00007c0c */ /* 0x000fe2000bf06270 */
[----:B------:R-:W-:Y:S01]  /*78150*/  VIADD R0, R252, 0x168 ;  /* 0x00000168fc007836 */ /* 0x000fe20000000000 */
[----:B------:R-:W-:Y:S01]  /*78160*/  LOP3.LUT R136, R136, 0xfffffffb, RZ, 0xc0, !PT ;  /* 0xfffffffb88887812 */ /* 0x000fe200078ec0ff */
[----:B------:R-:W1:Y:S01]  /*78170*/  LDCU.64 UR12, c[0x0][0x398] ;  /* 0x00007300ff0c77ac */ /* 0x000e620008000a00 */
[----:B------:R-:W-:Y:S02]  /*78180*/  ISETP.LT.AND P3, PT, R152, UR74, !P0 ;  /* 0x0000004a98007c0c */ /* 0x000fe4000c761270 */
[----:B------:R-:W-:Y:S01]  /*78190*/  ISETP.LT.AND P2, PT, R155, UR73, !P0 ;  /* 0x000000499b007c0c */ /* 0x000fe2000c741270 */
[----:B------:R-:W1:Y:S01]  /*781a0*/  LDCU UR74, c[0x0][0x398] ;  /* 0x00007300ff4a77ac */ /* 0x000e620008000800 */
[----:B------:R-:W-:-:S02]  /*781b0*/  ISETP.LT.AND P1, PT, R154, UR54, !P0 ;  /* 0x000000369a007c0c */ /* 0x000fc4000c721270 */
[----:B---3--:R-:W-:Y:S01]  /*781c0*/  ISETP.LT.AND P0, PT, R153, UR24, !P0 ;  /* 0x0000001899007c0c */ /* 0x008fe2000c701270 */
[----:B------:R-:W3:Y:S01]  /*781d0*/  LDCU UR73, c[0x0][0x398] ;  /* 0x00007300ff4977ac */ /* 0x000ee20008000800 */
        /* <DEDUP_REMOVED lines=13> */
[----:B------:R-:W2:Y:S03]  /*782b0*/  LDCU UR68, c[0x0][0x398] ;  /* 0x00007300ff4477ac */ /* 0x000ea60008000800 */
[----:B------:R-:W-:-:S03]  /*782c0*/  @P1 LOP3.LUT R136, R136, 0x1, RZ, 0xfc, !PT ;  /* 0x0000000188881812 */ /* 0x000fc600078efcff */
[----:B------:R-:W-:Y:S02]  /*782d0*/  @P3 LOP3.LUT R135, R135, 0x40000000, RZ, 0xfc, !PT ;  /* 0x4000000087873812 */ /* 0x000fe400078efcff */
[----:B------:R-:W-:Y:S01]  /*782e0*/  ISETP.LT.AND P1, PT, R154, UR53, !P0 ;  /* 0x000000359a007c0c */ /* 0x000fe2000c721270 */
[----:B------:R-:W2:Y:S01]  /*782f0*/  LDCU UR53, c[0x0][0x398] ;  /* 0x00007300ff3577ac */ /* 0x000ea20008000800 */
        /* <DEDUP_REMOVED lines=15> */
[----:B------:R-:W1:Y:S07]  /*783f0*/  LDCU UR67, c[0x0][0x398] ;  /* 0x00007300ff4377ac */ /* 0x000e6e0008000800 */
        /* <DEDUP_REMOVED lines=77> */
[----:B------:R-:W-:Y:S01]  /*788d0*/  ISETP.LT.AND P0, PT, R153, UR12, !P0 ;  /* 0x0000000c99007c0c */ /* 0x000fe2000c701270 */
[----:B------:R-:W1:Y:S01]  /*788e0*/  LDCU UR12, c[0x0][0x398] ;  /* 0x00007300ff0c77ac */ /* 0x000e620008000800 */
        /* <DEDUP_REMOVED lines=13> */
[----:B------:R-:W2:Y:S03]  /*789c0*/  LDCU UR15, c[0x0][0x398] ;  /* 0x00007300ff0f77ac */ /* 0x000ea60008000800 */
[----:B------:R-:W-:Y:S01]  /*789d0*/  LOP3.LUT R135, R135, 0xffffffdf, RZ, 0xc0, !PT ;  /* 0xffffffdf87877812 */ /* 0x000fe200078ec0ff */
[----:B------:R-:W2:Y:S03]  /*789e0*/  LDCU UR22, c[0x0][0x398] ;  /* 0x00007300ff1677ac */ /* 0x000ea60008000800 */
[----:B------:R-:W-:Y:S02]  /*789f0*/  @P2 LOP3.LUT R135, R135, 0x20, RZ, 0xfc, !PT ;  /* 0x0000002087872812 */ /* 0x000fe400078efcff */
[----:B-1----:R-:W-:-:S02]  /*78a00*/  ISETP.LT.AND P0, PT, R153, UR8, !P0 ;  /* 0x0000000899007c0c */ /* 0x002fc4000c701270 */
        /* <DEDUP_REMOVED lines=12> */
[----:B------:R-:W-:Y:S01]  /*78ad0*/  ISETP.LT.AND P0, PT, R153, UR6, !P0 ;  /* 0x0000000699007c0c */ /* 0x000fe2000c701270 */
        /* <DEDUP_REMOVED lines=33> */
[----:B------:R-:W1:Y:S01]  /*78cf0*/  LDCU.64 UR26, c[0x0][0x398] ;  /* 0x00007300ff1a77ac */ /* 0x000e620008000a00 */
[----:B------:R-:W1:Y:S07]  /*78d00*/  LDCU UR13, c[0x0][0x398] ;  /* 0x00007300ff0d77ac */ /* 0x000e6e0008000800 */
[----:B------:R-:W-:-:S04]  /*78d10*/  @P3 LOP3.LUT R134, R134, 0x4000000, RZ, 0xfc, !PT ;  /* 0x0400000086863812 */ /* 0x000fc800078efcff */
        /* <DEDUP_REMOVED lines=87> */
[----:B------:R-:W-:Y:S01]  /*79290*/  ISETP.LT.AND P1, PT, R154, UR41, !P0 ;  /* 0x000000299a007c0c */ /* 0x000fe2000c721270 */
[----:B------:R-:W2:Y:S06]  /*792a0*/  LDCU UR70, c[0x0][0x398] ;  /* 0x00007300ff4677ac */ /* 0x000eac0008000800 */
        /* <DEDUP_REMOVED lines=19> */
[----:B------:R-:W-:Y:S01]  /*793e0*/  LOP3.LUT R130, R130, 0x7fffffff, RZ, 0xc0, !PT ;  /* 0x7fffffff82827812 */ /* 0x000fe200078ec0ff */
[----:B------:R-:W1:Y:S04]  /*793f0*/  LDCU UR71, c[0x0][0x398] ;  /* 0x00007300ff4777ac */ /* 0x000e680008000800 */
[----:B------:R-:W-:-:S06]  /*79400*/  @P3 LOP3.LUT R134, R134, 0x4, RZ, 0xfc, !PT ;  /* 0x0000000486863812 */ /* 0x000fcc00078efcff */
[----:B------:R-:W-:Y:S02]  /*79410*/  @P0 LOP3.LUT R133, R133, 0x80000000, RZ, 0xfc, !PT ;  /* 0x8000000085850812 */ /* 0x000fe400078efcff */
[----:B------:R-:W-:Y:S02]  /*79420*/  ISETP.GE.AND P0, PT, R0, UR7, PT ;  /* 0x0000000700007c0c */ /* 0x000fe4000bf06270 */
[----:B------:R-:W-:Y:S02]  /*79430*/  LOP3.LUT R134, R134, 0xfffffffd, RZ, 0xc0, !PT ;  /* 0xfffffffd86867812 */ /* 0x000fe400078ec0ff */
[----:B------:R-:W-:Y:S01]  /*79440*/  LOP3.LUT R133, R133, 0xbfffffff, RZ, 0xc0, !PT ;  /* 0xbfffffff85857812 */ /* 0x000fe200078ec0ff */
[----:B------:R-:W-:Y:S01]  /*79450*/  VIADD R0, R252, 0x157 ;  /* 0x00000157fc007836 */ /* 0x000fe20000000000 */
[----:B------:R-:W-:Y:S01]  /*79460*/  ISETP.LT.AND P3, PT, R152, UR62, !P0 ;  /* 0x0000003e98007c0c */ /* 0x000fe2000c761270 */
[----:B------:R-:W3:Y:S01]  /*79470*/  LDCU.64 UR6, c[0x0][0x398] ;  /* 0x00007300ff0677ac */ /* 0x000ee20008000a00 */
[----:B------:R-:W-:-:S02]  /*79480*/  @P2 LOP3.LUT R134, R134, 0x2, RZ, 0xfc, !PT ;  /* 0x0000000286862812 */ /* 0x000fc400078efcff */
[----:B--2---:R-:W-:Y:S01]  /*79490*/  ISETP.LT.AND P2, PT, R155, UR64, !P0 ;  /* 0x000000409b007c0c */ /* 0x004fe2000c741270 */
[----:B------:R-:W2:Y:S01]  /*794a0*/  LDCU UR64, c[0x0][0x398] ;  /* 0x00007300ff4077ac */ /* 0x000ea20008000800 */
[----:B------:R-:W-:Y:S01]  /*794b0*/  LOP3.LUT R134, R134, 0xfffffffe, RZ, 0xc0, !PT ;  /* 0xfffffffe86867812 */ /* 0x000fe200078ec0ff */
[----:B------:R-:W2:Y:S03]  /*794c0*/  LDCU UR62, c[0x0][0x398] ;  /* 0x00007300ff3e77ac */ /* 0x000ea60008000800 */
[----:B------:R-:W-:-:S03]  /*794d0*/  @P1 LOP3.LUT R134, R134, 0x1, RZ, 0xfc, !PT ;  /* 0x0000000186861812 */ /* 0x000fc600078efcff */
[----:B------:R-:W-:Y:S02]  /*794e0*/  @P3 LOP3.LUT R133, R133, 0x40000000, RZ, 0xfc, !PT ;  /* 0x4000000085853812 */ /* 0x000fe400078efcff */
[----:B-1----:R-:W-:Y:S01]  /*794f0*/  ISETP.LT.AND P1, PT, R154, UR65, !P0 ;  /* 0x000000419a007c0c */ /* 0x002fe2000c721270 */
[----:B------:R-:W1:Y:S01]  /*79500*/  LDCU UR65, c[0x0][0x398] ;  /* 0x00007300ff4177ac */ /* 0x000e620008000800 */
        /* <DEDUP_REMOVED lines=11> */
[----:B--2---:R-:W-:Y:S01]  /*795c0*/  ISETP.LT.AND P2, PT, R155, UR64, !P0 ;  /* 0x000000409b007c0c */ /* 0x004fe2000c741270 */
[----:B------:R-:W2:Y:S01]  /*795d0*/  LDCU UR64, c[0x0][0x398] ;  /* 0x00007300ff4077ac */ /* 0x000ea20008000800 */
[----:B-1----:R-:W-:Y:S01]  /*795e0*/  ISETP.LT.AND P1, PT, R154, UR65, !P0 ;  /* 0x000000419a007c0c */ /* 0x002fe2000c721270 */
[----:B------:R-:W1:Y:S06]  /*795f0*/  LDCU.64 UR16, c[0x0][0x398] ;  /* 0x00007300ff1077ac */ /* 0x000e6c0008000a00 */
        /* <DEDUP_REMOVED lines=13> */
[----:B------:R-:W3:Y:S01]  /*796d0*/  LDCU UR69, c[0x0][0x398] ;  /* 0x00007300ff4577ac */ /* 0x000ee20008000800 */
[----:B--2---:R-:W-:Y:S02]  /*796e0*/  ISETP.LT.AND P2, PT, R155, UR64, !P0 ;  /* 0x000000409b007c0c */ /* 0x004fe4000c741270 */
[----:B-1----:R-:W-:Y:S01]  /*796f0*/  ISETP.LT.AND P1, PT, R154, UR65, !P0 ;  /* 0x000000419a007c0c */ /* 0x002fe2000c721270 */
[----:B------:R-:W1:Y:S01]  /*79700*/  LDCU UR64, c[0x0][0x398] ;  /* 0x00007300ff4077ac */ /* 0x000e620008000800 */
[----:B------:R-:W2:Y:S07]  /*79710*/  LDCU.64 UR24, c[0x0][0x398] ;  /* 0x00007300ff1877ac */ /* 0x000eae0008000a00 */
        /* <DEDUP_REMOVED lines=12> */
[----:B---3--:R-:W-:Y:S01]  /*797e0*/  ISETP.LT.AND P3, PT, R152, UR69, !P0 ;  /* 0x0000004598007c0c */ /* 0x008fe2000c761270 */
[----:B------:R-:W3:Y:S01]  /*797f0*/  LDCU.64 UR26, c[0x0][0x398] ;  /* 0x00007300ff1a77ac */ /* 0x000ee20008000a00 */
[----:B-1----:R-:W-:Y:S02]  /*79800*/  ISETP.LT.AND P2, PT, R155, UR64, !P0 ;  /* 0x000000409b007c0c */ /* 0x002fe4000c741270 */
[----:B------:R-:W-:Y:S01]  /*79810*/  ISETP.LT.AND P1, PT, R154, UR65, !P0 ;  /* 0x000000419a007c0c */ /* 0x000fe2000c721270 */
[----:B------:R-:W1:Y:S01]  /*79820*/  LDCU UR64, c[0x0][0x398] ;  /* 0x00007300ff4077ac */ /* 0x000e620008000800 */
[----:B------:R-:W1:Y:S07]  /*79830*/  LDCU UR69, c[0x0][0x398] ;  /* 0x00007300ff4577ac */ /* 0x000e6e0008000800 */
[----:B------:R-:W-:Y:S01]  /*79840*/  @P3 LOP3.LUT R133, R133, 0x40000, RZ, 0xfc, !PT ;  /* 0x0004000085853812 */ /* 0x000fe200078efcff */
[----:B------:R-:W1:Y:S03]  /*79850*/  LDCU UR65, c[0x0][0x398] ;  /* 0x00007300ff4177ac */ /* 0x000e660008000800 */
        /* <DEDUP_REMOVED lines=10> */
[----:B-1----:R-:W-:Y:S01]  /*79900*/  ISETP.LT.AND P3, PT, R152, UR64, !P0 ;  /* 0x0000004098007c0c */ /* 0x002fe2000c761270 */
[----:B------:R-:W1:Y:S01]  /*79910*/  LDCU.64 UR8, c[0x0][0x398] ;  /* 0x00007300ff0877ac */ /* 0x000e620008000a00 */
[----:B------:R-:W-:Y:S02]  /*79920*/  ISETP.LT.AND P2, PT, R155, UR65, !P0 ;  /* 0x000000419b007c0c */ /* 0x000fe4000c741270 */
[----:B------:R-:W-:Y:S01]  /*79930*/  ISETP.LT.AND P1, PT, R154, UR75, !P0 ;  /* 0x0000004b9a007c0c */ /* 0x000fe2000c721270 */
[----:B------:R-:W2:Y:S01]  /*79940*/  LDCU UR75, c[0x0][0x398] ;  /* 0x00007300ff4b77ac */ /* 0x000ea20008000800 */
[----:B------:R-:W1:Y:S07]  /*79950*/  LDCU UR64, c[0x0][0x398] ;  /* 0x00007300ff4077ac */ /* 0x000e6e0008000800 */
        /* <DEDUP_REMOVED lines=12> */
[----:B----4-:R-:W-:Y:S01]  /*79a20*/  ISETP.LT.AND P3, PT, R152, UR77, !P0 ;  /* 0x0000004d98007c0c */ /* 0x010fe2000c761270 */
[----:B------:R-:W3:Y:S01]  /*79a30*/  LDCU.64 UR6, c[0x0][0x398] ;  /* 0x00007300ff0677ac */ /* 0x000ee20008000a00 */
[----:B------:R-:W-:Y:S02]  /*79a40*/  ISETP.LT.AND P2, PT, R155, UR76, !P0 ;  /* 0x0000004c9b007c0c */ /* 0x000fe4000c741270 */
[----:B------:R-:W-:Y:S01]  /*79a50*/  ISETP.LT.AND P1, PT, R154, UR72, !P0 ;  /* 0x000000489a007c0c */ /* 0x000fe2000c721270 */
[----:B------:R-:W4:Y:S08]  /*79a60*/  LDCU UR77, c[0x0][0x398] ;  /* 0x00007300ff4d77ac */ /* 0x000f300008000800 */
        /* <DEDUP_REMOVED lines=28> */
[----:B------:R-:W-:Y:S01]  /*79c30*/  ISETP.GE.AND P0, PT, R0, UR25, PT ;  /* 0x0000001900007c0c */ /* 0x000fe2000bf06270 */
[----:B------:R-:W-:Y:S01]  /*79c40*/  VIADD R0, R252, 0x150 ;  /* 0x00000150fc007836 */ /* 0x000fe20000000000 */
[----:B------:R-:W-:Y:S01]  /*79c50*/  LOP3.LUT R133, R133, 0xfffffffb, RZ, 0xc0, !PT ;  /* 0xfffffffb85857812 */ /* 0x000fe200078ec0ff */
[----:B------:R-:W3:Y:S01]  /*79c60*/  LDCU.64 UR24, c[0x0][0x398] ;  /* 0x00007300ff1877ac */ /* 0x000ee20008000a00 */
[----:B------:R-:W-:Y:S02]  /*79c70*/  ISETP.LT.AND P3, PT, R152, UR68, !P0 ;  /* 0x0000004498007c0c */ /* 0x000fe4000c761270 */
[----:B------:R-:W-:Y:S01]  /*79c80*/  ISETP.LT.AND P2, PT, R155, UR67, !P0 ;  /* 0x000000439b007c0c */ /* 0x000fe2000c741270 */
[----:B------:R-:W2:Y:S01]  /*79c90*/  LDCU UR67, c[0x0][0x398] ;  /* 0x00007300ff4377ac */ /* 0x000ea20008000800 */
[----:B------:R-:W-:-:S02]  /*79ca0*/  ISETP.LT.AND P1, PT, R154, UR53, !P0 ;  /* 0x000000359a007c0c */ /* 0x000fc4000c721270 */
[----:B-1----:R-:W-:Y:S01]  /*79cb0*/  ISETP.LT.AND P0, PT, R153, UR16, !P0 ;  /* 0x0000001099007c0c */ /* 0x002fe2000c701270 */
[----:B------:R-:W1:Y:S01]  /*79cc0*/  LDCU UR68, c[0x0][0x398] ;  /* 0x00007300ff4477ac */ /* 0x000e620008000800 */
[----:B------:R-:W-:Y:S02]  /*79cd0*/  LOP3.LUT R129, R129, 0x7fffffff, RZ, 0xc0, !PT ;  /* 0x7fffffff81817812 */ /* 0x000fe400078ec0ff */
[----:B------:R-:W-:Y:S01]  /*79ce0*/  LOP3.LUT R128, R128, 0x7fffffff, RZ, 0xc0, !PT ;  /* 0x7fffffff80807812 */ /* 0x000fe200078ec0ff */
[----:B------:R-:W1:Y:S02]  /*79cf0*/  LDCU UR53, c[0x0][0x398] ;  /* 0x00007300ff3577ac */ /* 0x000e640008000800 */
        /* <DEDUP_REMOVED lines=28> */
[----:B------:R-:W3:Y:S01]  /*79ec0*/  LDCU.64 UR8, c[0x0][0x398] ;  /* 0x00007300ff0877ac */ /* 0x000ee20008000a00 */
        /* <DEDUP_REMOVED lines=23> */
[----:B------:R-:W-:-:S04]  /*7a040*/  LOP3.LUT R132, R132, 0xffdfffff, RZ, 0xc0, !PT ;  /* 0xffdfffff84847812 */ /* 0x000fc800078ec0ff */
[----:B------:R-:W-:Y:S02]  /*7a050*/  @P2 LOP3.LUT R132, R132, 0x200000, RZ, 0xfc, !PT ;  /* 0x0020000084842812 */ /* 0x000fe400078efcff */
[----:B---3--:R-:W-:Y:S01]  /*7a060*/  ISETP.LT.AND P0, PT, R153, UR8, !P0 ;  /* 0x0000000899007c0c */ /* 0x008fe2000c701270 */
[----:B------:R-:W3:Y:S01]  /*7a070*/  LDCU UR8, c[0x0][0x398] ;  /* 0x00007300ff0877ac */ /* 0x000ee20008000800 */
        /* <DEDUP_REMOVED lines=17> */
[----:B-1----:R-:W-:Y:S01]  /*7a190*/  ISETP.LT.AND P0, PT, R153, UR6, !P0 ;  /* 0x0000000699007c0c */ /* 0x002fe2000c701270 */
[----:B------:R-:W1:Y:S01]  /*7a1a0*/  LDCU UR6, c[0x0][0x398] ;  /* 0x00007300ff0677ac */ /* 0x000e620008000800 */
        /* <DEDUP_REMOVED lines=11> */
[----:B------:R-:W1:Y:S01]  /*7a260*/  LDCU.64 UR48, c[0x0][0x398] ;  /* 0x00007300ff3077ac */ /* 0x000e620008000a00 */
        /* <DEDUP_REMOVED lines=49> */
[----:B------:R-:W-:Y:S01]  /*7a580*/  VIADD R0, R252, 0x148 ;  /* 0x00000148fc007836 */ /* 0x000fe20000000000 */
[----:B------:R-:W-:Y:S01]  /*7a590*/  LOP3.LUT R132, R132, 0xfffffffb, RZ, 0xc0, !PT ;  /* 0xfffffffb84847812 */ /* 0x000fe200078ec0ff */
[----:B------:R-:W2:Y:S01]  /*7a5a0*/  LDCU UR7, c[0x0][0x398] ;  /* 0x00007300ff0777ac */ /* 0x000ea20008000800 */
        /* <DEDUP_REMOVED lines=14> */
[----:B------:R-:W1:Y:S01]  /*7a690*/  LDCU UR19, c[0x0][0x398] ;  /* 0x00007300ff1377ac */ /* 0x000e620008000800 */
[----:B------:R-:W-:-:S02]  /*7a6a0*/  @P2 LOP3.LUT R132, R132, 0x2, RZ, 0xfc, !PT ;  /* 0x0000000284842812 */ /* 0x000fc400078efcff */
[----:B------:R-:W-:Y:S01]  /*7a6b0*/  ISETP.LT.AND P2, PT, R155, UR32, !P0 ;  /* 0x000000209b007c0c */ /* 0x000fe2000c741270 */
[----:B------:R-:W1:Y:S01]  /*7a6c0*/  LDCU.64 UR32, c[0x0][0x398] ;  /* 0x00007300ff2077ac */ /* 0x000e620008000a00 */
        /* <DEDUP_REMOVED lines=55> */
[----:B------:R-:W2:Y:S07]  /*7aa40*/  LDCU UR29, c[0x0][0x398] ;  /* 0x00007300ff1d77ac */ /* 0x000eae0008000800 */
[----:B------:R-:W-:-:S04]  /*7aa50*/  @P3 LOP3.LUT R131, R131, 0x40000, RZ, 0xfc, !PT ;  /* 0x0004000083833812 */ /* 0x000fc800078efcff */
        /* <DEDUP_REMOVED lines=46> */
[----:B------:R-:W-:Y:S01]  /*7ad40*/  ISETP.GE.AND P0, PT, R0, UR37, PT ;  /* 0x0000002500007c0c */ /* 0x000fe2000bf06270 */
[----:B------:R-:W1:Y:S03]  /*7ad50*/  LDCU.64 UR36, c[0x0][0x398] ;  /* 0x00007300ff2477ac */ /* 0x000e660008000a00 */
[----:B------:R-:W-:Y:S01]  /*7ad60*/  ISETP.LT.AND P3, PT, R152, UR56, !P0 ;  /* 0x0000003898007c0c */ /* 0x000fe2000c761270 */
[----:B------:R-:W1:Y:S01]  /*7ad70*/  LDCU UR56, c[0x0][0x398] ;  /* 0x00007300ff3877ac */ /* 0x000e620008000800 */
[----:B------:R-:W-:Y:S02]  /*7ad80*/  ISETP.LT.AND P2, PT, R155, UR54, !P0 ;  /* 0x000000369b007c0c */ /* 0x000fe4000c741270 */
[----:B------:R-:W-:Y:S01]  /*7ad90*/  LOP3.LUT R131, R131, 0xffffffbf, RZ, 0xc0, !PT ;  /* 0xffffffbf83837812 */ /* 0x000fe200078ec0ff */
[----:B------:R-:W-:Y:S01]  /*7ada0*/  VIADD R0, R252, 0x141 ;  /* 0x00000141fc007836 */ /* 0x000fe20000000000 */
[----:B------:R-:W-:Y:S01]  /*7adb0*/  ISETP.LT.AND P1, PT, R154, UR70, !P0 ;  /* 0x000000469a007c0c */ /* 0x000fe2000c721270 */
        /* <DEDUP_REMOVED lines=11> */
[----:B------:R-:W-:Y:S01]  /*7ae70*/  ISETP.LT.AND P3, PT, R152, UR40, !P0 ;  /* 0x0000002898007c0c */ /* 0x000fe2000c761270 */
[----:B------:R-:W-:Y:S01]  /*7ae80*/  VIADD R0, R252, 0x140 ;  /* 0x00000140fc007836 */ /* 0x000fe20000000000 */
[----:B------:R-:W-:Y:S01]  /*7ae90*/  ISETP.LT.AND P2, PT, R155, UR38, !P0 ;  /* 0x000000269b007c0c */ /* 0x000fe2000c741270 */
[----:B------:R-:W2:Y:S01]  /*7aea0*/  LDCU UR40, c[0x0][0x398] ;  /* 0x00007300ff2877ac */ /* 0x000ea20008000800 */
[----:B-1----:R-:W-:Y:S02]  /*7aeb0*/  ISETP.LT.AND P1, PT, R154, UR56, !P0 ;  /* 0x000000389a007c0c */ /* 0x002fe4000c721270 */
[----:B------:R-:W-:Y:S01]  /*7aec0*/  ISETP.LT.AND P0, PT, R153, UR36, !P0 ;  /* 0x0000002499007c0c */ /* 0x000fe2000c701270 */
[----:B------:R-:W1:Y:S01]  /*7aed0*/  LDCU.64 UR38, c[0x0][0x398] ;  /* 0x00007300ff2677ac */ /* 0x000e620008000a00 */
[----:B------:R-:W-:Y:S01]  /*7aee0*/  LOP3.LUT R131, R131, 0xfffffffb, RZ, 0xc0, !PT ;  /* 0xfffffffb83837812 */ /* 0x000fe200078ec0ff */
[----:B------:R-:W1:Y:S04]  /*7aef0*/  LDCU UR56, c[0x0][0x398] ;  /* 0x00007300ff3877ac */ /* 0x000e680008000800 */
[----:B------:R-:W-:-:S06]  /*7af00*/  @P3 LOP3.LUT R131, R131, 0x4, RZ, 0xfc, !PT ;  /* 0x0000000483833812 */ /* 0x000fcc00078efcff */
[----:B------:R-:W-:Y:S02]  /*7af10*/  @P0 LOP3.LUT R130, R130, 0x80000000, RZ, 0xfc, !PT ;  /* 0x8000000082820812 */ /* 0x000fe400078efcff */
[----:B------:R-:W-:-:S04]  /*7af20*/  ISETP.GE.AND P0, PT, R0, UR41, PT ;  /* 0x0000002900007c0c */ /* 0x000fc8000bf06270 */
[----:B------:R-:W-:Y:S02]  /*7af30*/  ISETP.LT.AND P3, PT, R152, UR63, !P0 ;  /* 0x0000003f98007c0c */ /* 0x000fe4000c761270 */
[----:B------:R-:W-:Y:S02]  /*7af40*/  LOP3.LUT R131, R131, 0xfffffffd, RZ, 0xc0, !PT ;  /* 0xfffffffd83837812 */ /* 0x000fe400078ec0ff */
[----:B------:R-:W-:Y:S01]  /*7af50*/  LOP3.LUT R130, R130, 0xbfffffff, RZ, 0xc0, !PT ;  /* 0xbfffffff82827812 */ /* 0x000fe200078ec0ff */
[----:B------:R-:W-:Y:S01]  /*7af60*/  VIADD R0, R252, 0x13f ;  /* 0x0000013ffc007836 */ /* 0x000fe20000000000 */
[----:B------:R-:W-:Y:S01]  /*7af70*/  @P2 LOP3.LUT R131, R131, 0x2, RZ, 0xfc, !PT ;  /* 0x0000000283832812 */ /* 0x000fe200078efcff */
[----:B------:R-:W1:Y:S01]  /*7af80*/  LDCU UR63, c[0x0][0x398] ;  /* 0x00007300ff3f77ac */ /* 0x000e620008000800 */
[----:B--2---:R-:W-:Y:S02]  /*7af90*/  ISETP.LT.AND P2, PT, R155, UR66, !P0 ;  /* 0x000000429b007c0c */ /* 0x004fe4000c741270 */
[----:B------:R-:W-:Y:S01]  /*7afa0*/  LOP3.LUT R131, R131, 0xfffffffe, RZ, 0xc0, !PT ;  /* 0xfffffffe83837812 */ /* 0x000fe200078ec0ff */
[----:B------:R-:W2:Y:S02]  /*7afb0*/  LDCU UR66, c[0x0][0x398] ;  /* 0x00007300ff4277ac */ /* 0x000ea40008000800 */
[----:B------:R-:W-:-:S02]  /*7afc0*/  @P3 LOP3.LUT R130, R130, 0x40000000, RZ, 0xfc, !PT ;  /* 0x4000000082823812 */ /* 0x000fc400078efcff */
[----:B------:R-:W-:Y:S02]  /*7afd0*/  @P1 LOP3.LUT R131, R131, 0x1, RZ, 0xfc, !PT ;  /* 0x0000000183831812 */ /* 0x000fe400078efcff */
[----:B------:R-:W-:Y:S01]  /*7afe0*/  ISETP.LT.AND P1, PT, R154, UR40, !P0 ;  /* 0x000000289a007c0c */ /* 0x000fe2000c721270 */
[----:B------:R-:W2:Y:S01]  /*7aff0*/  LDCU.64 UR40, c[0x0][0x398] ;  /* 0x00007300ff2877ac */ /* 0x000ea20008000a00 */
[----:B------:R-:W-:-:S04]  /*7b000*/  LOP3.LUT R130, R130, 0xdfffffff, RZ, 0xc0, !PT ;  /* 0xdfffffff82827812 */ /* 0x000fc800078ec0ff */
[----:B------:R-:W-:Y:S02]  /*7b010*/  @P2 LOP3.LUT R130, R130, 0x20000000, RZ, 0xfc, !PT ;  /* 0x2000000082822812 */ /* 0x000fe400078efcff */
[----:B-1----:R-:W-:Y:S02]  /*7b020*/  ISETP.LT.AND P0, PT, R153, UR38, !P0 ;  /* 0x0000002699007c0c */ /* 0x002fe4000c701270 */
        /* <DEDUP_REMOVED lines=8> */
[----:B------:R-:W-:Y:S01]  /*7b0b0*/  ISETP.LT.AND P2, PT, R155, UR62, !P0 ;  /* 0x0000003e9b007c0c */ /* 0x000fe2000c741270 */
[----:B------:R-:W1:Y:S01]  /*7b0c0*/  LDCU UR62, c[0x0][0x398] ;  /* 0x00007300ff3e77ac */ /* 0x000e620008000800 */
[----:B--2---:R-:W-:Y:S01]  /*7b0d0*/  ISETP.LT.AND P1, PT, R154, UR66, !P0 ;  /* 0x000000429a007c0c */ /* 0x004fe2000c721270 */
[----:B------:R-:W2:Y:S06]  /*7b0e0*/  LDCU.64 UR48, c[0x0][0x398] ;  /* 0x00007300ff3077ac */ /* 0x000eac0008000a00 */
        /* <DEDUP_REMOVED lines=13> */
[----:B------:R-:W1:Y:S01]  /*7b1c0*/  LDCU UR62, c[0x0][0x398] ;  /* 0x00007300ff3e77ac */ /* 0x000e620008000800 */
[----:B------:R-:W-:Y:S02]  /*7b1d0*/  ISETP.LT.AND P2, PT, R155, UR66, !P0 ;  /* 0x000000429b007c0c */ /* 0x000fe4000c741270 */
[----:B----4-:R-:W-:Y:S01]  /*7b1e0*/  ISETP.LT.AND P1, PT, R154, UR77, !P0 ;  /* 0x0000004d9a007c0c */ /* 0x010fe2000c721270 */
[----:B------:R-:W4:Y:S01]  /*7b1f0*/  LDCU UR66, c[0x0][0x398] ;  /* 0x00007300ff4277ac */ /* 0x000f220008000800 */
[----:B------:R-:W1:Y:S07]  /*7b200*/  LDCU.64 UR32, c[0x0][0x398] ;  /* 0x00007300ff2077ac */ /* 0x000e6e0008000a00 */
        /* <DEDUP_REMOVED lines=14> */
[----:B----4-:R-:W-:Y:S02]  /*7b2f0*/  ISETP.LT.AND P2, PT, R155, UR66, !P0 ;  /* 0x000000429b007c0c */ /* 0x010fe4000c741270 */
[----:B------:R-:W-:Y:S01]  /*7b300*/  ISETP.LT.AND P1, PT, R154, UR74, !P0 ;  /* 0x0000004a9a007c0c */ /* 0x000fe2000c721270 */
[----:B------:R-:W2:Y:S01]  /*7b310*/  LDCU UR74, c[0x0][0x398] ;  /* 0x00007300ff4a77ac */ /* 0x000ea20008000800 */
[----:B------:R-:W-:Y:S01]  /*7b320*/  LOP3.LUT R127, R127, 0x7fffffff, RZ, 0xc0, !PT ;  /* 0x7fffffff7f7f7812 */ /* 0x000fe200078ec0ff */
[----:B------:R-:W4:Y:S06]  /*7b330*/  LDCU UR62, c[0x0][0x398] ;  /* 0x00007300ff3e77ac */ /* 0x000f2c0008000800 */
        /* <DEDUP_REMOVED lines=91> */
[----:B------:R-:W-:Y:S02]  /*7b8f0*/  ISETP.LT.AND P1, PT, R154, UR31, !P0 ;  /* 0x0000001f9a007c0c */ /* 0x000fe4000c721270 */
        /* <DEDUP_REMOVED lines=32> */
[----:B------:R-:W2:Y:S07]  /*7bb00*/  LDCU UR16, c[0x0][0x398] ;  /* 0x00007300ff1077ac */ /* 0x000eae0008000800 */
[----:B------:R-:W-:-:S04]  /*7bb10*/  @P3 LOP3.LUT R129, R129, 0x400000, RZ, 0xfc, !PT ;  /* 0x0040000081813812 */ /* 0x000fc800078efcff */
        /* <DEDUP_REMOVED lines=31> */
[----:B---3--:R-:W-:Y:S02]  /*7bd10*/  ISETP.LT.AND P2, PT, R155, UR8, !P0 ;  /* 0x000000089b007c0c */ /* 0x008fe4000c741270 */
[----:B------:R-:W-:Y:S01]  /*7bd20*/  ISETP.LT.AND P1, PT, R154, UR10, !P0 ;  /* 0x0000000a9a007c0c */ /* 0x000fe2000c721270 */
[----:B------:R-:W3:Y:S08]  /*7bd30*/  LDCU UR9, c[0x0][0x398] ;  /* 0x00007300ff0977ac */ /* 0x000ef00008000800 */
[----:B------:R-:W-:Y:S01]  /*7bd40*/  @P3 LOP3.LUT R129, R129, 0x4000, RZ, 0xfc, !PT ;  /* 0x0000400081813812 */ /* 0x000fe200078efcff */
[----:B------:R-:W1:Y:S03]  /*7bd50*/  LDCU UR8, c[0x0][0x398] ;  /* 0x00007300ff0877ac */ /* 0x000e660008000800 */
[----:B------:R-:W-:Y:S01]  /*7bd60*/  LOP3.LUT R129, R129, 0xffffdfff, RZ, 0xc0, !PT ;  /* 0xffffdfff81817812 */ /* 0x000fe200078ec0ff */
[----:B------:R-:W1:Y:S03]  /*7bd70*/  LDCU UR10, c[0x0][0x398] ;  /* 0x00007300ff0a77ac */ /* 0x000e660008000800 */
[----:B------:R-:W-:-:S02]  /*7bd80*/  @P2 LOP3.LUT R129, R129, 0x2000, RZ, 0xfc, !PT ;  /* 0x0000200081812812 */ /* 0x000fc400078efcff */
        /* <DEDUP_REMOVED lines=31> */
[----:B------:R-:W1:Y:S08]  /*7bf80*/  LDCU.64 UR22, c[0x0][0x398] ;  /* 0x00007300ff1677ac */ /* 0x000e700008000a00 */
        /* <DEDUP_REMOVED lines=29> */
[----:B------:R-:W1:Y:S01]  /*7c160*/  LDCU UR39, c[0x0][0x398] ;  /* 0x00007300ff2777ac */ /* 0x000e620008000800 */
[----:B------:R-:W-:Y:S02]  /*7c170*/  @P2 LOP3.LUT R129, R129, 0x2, RZ, 0xfc, !PT ;  /* 0x0000000281812812 */ /* 0x000fe400078efcff */
[----:B------:R-:W-:Y:S01]  /*7c180*/  ISETP.LT.AND P2, PT, R155, UR26, !P0 ;  /* 0x0000001a9b007c0c */ /* 0x000fe2000c741270 */
[----:B------:R-:W1:Y:S01]  /*7c190*/  LDCU.64 UR26, c[0x0][0x398] ;  /* 0x00007300ff1a77ac */ /* 0x000e620008000a00 */
[----:B------:R-:W-:-:S04]  /*7c1a0*/  LOP3.LUT R129, R129, 0xfffffffe, RZ, 0xc0, !PT ;  /* 0xfffffffe81817812 */ /* 0x000fc800078ec0ff */
[----:B------:R-:W-:-:S03]  /*7c1b0*/  @P1 LOP3.LUT R129, R129, 0x1, RZ, 0xfc, !PT ;  /* 0x0000000181811812 */ /* 0x000fc600078efcff */
[----:B------:R-:W-:Y:S02]  /*7c1c0*/  @P3 LOP3.LUT R128, R128, 0x40000000, RZ, 0xfc, !PT ;  /* 0x4000000080803812 */ /* 0x000fe400078efcff */
[----:B------:R-:W-:Y:S01]  /*7c1d0*/  ISETP.LT.AND P1, PT, R154, UR43, !P0 ;  /* 0x0000002b9a007c0c */ /* 0x000fe2000c721270 */
[----:B------:R-:W1:Y:S01]  /*7c1e0*/  LDCU UR43, c[0x0][0x398] ;  /* 0x00007300ff2b77ac */ /* 0x000e620008000800 */
        /* <DEDUP_REMOVED lines=36> */
[----:B------:R-:W-:-:S04]  /*7c430*/  @P3 LOP3.LUT R128, R128, 0x400000, RZ, 0xfc, !PT ;  /* 0x0040000080803812 */ /* 0x000fc800078efcff */
        /* <DEDUP_REMOVED lines=69> */
[----:B-1----:R-:W-:Y:S02]  /*7c890*/  ISETP.LT.AND P2, PT, R155, UR64, !P0 ;  /* 0x000000409b007c0c */ /* 0x002fe4000c741270 */
[----:B--2---:R-:W-:Y:S01]  /*7c8a0*/  ISETP.LT.AND P1, PT, R154, UR59, !P0 ;  /* 0x0000003b9a007c0c */ /* 0x004fe2000c721270 */
[----:B------:R-:W1:Y:S01]  /*7c8b0*/  LDCU UR64, c[0x0][0x398] ;  /* 0x00007300ff4077ac */ /* 0x000e620008000800 */
[----:B------:R-:W2:Y:S07]  /*7c8c0*/  LDCU UR31, c[0x0][0x398] ;  /* 0x00007300ff1f77ac */ /* 0x000eae0008000800 */
        /* <DEDUP_REMOVED lines=11> */
[----:B------:R-:W2:Y:S01]  /*7c980*/  LDCU UR61, c[0x0][0x398] ;  /* 0x00007300ff3d77ac */ /* 0x000ea20008000800 */
[----:B------:R-:W-:Y:S02]  /*7c990*/  ISETP.LT.AND P2, PT, R155, UR36, !P0 ;  /* 0x000000249b007c0c */ /* 0x000fe4000c741270 */
[----:B-1----:R-:W-:Y:S01]  /*7c9a0*/  ISETP.LT.AND P1, PT, R154, UR64, !P0 ;  /* 0x000000409a007c0c */ /* 0x002fe2000c721270 */
[----:B------:R-:W-:Y:S01]  /*7c9b0*/  VIADD R0, R252, 0x128 ;  /* 0x00000128fc007836 */ /* 0x000fe20000000000 */
[----:B---3--:R-:W-:Y:S01]  /*7c9c0*/  ISETP.LT.AND P0, PT, R153, UR52, !P0 ;  /* 0x0000003499007c0c */ /* 0x008fe2000c701270 */
[----:B------:R-:W1:Y:S01]  /*7c9d0*/  LDCU UR64, c[0x0][0x398] ;  /* 0x00007300ff4077ac */ /* 0x000e620008000800 */
[----:B------:R-:W-:Y:S01]  /*7c9e0*/  LOP3.LUT R128, R128, 0xfffffffb, RZ, 0xc0, !PT ;  /* 0xfffffffb80807812 */ /* 0x000fe200078ec0ff */
[----:B------:R-:W3:Y:S04]  /*7c9f0*/  LDCU.64 UR36, c[0x0][0x398] ;  /* 0x00007300ff2477ac */ /* 0x000ee80008000a00 */
        /* <DEDUP_REMOVED lines=8> */
[----:B------:R-:W3:Y:S01]  /*7ca80*/  LDCU.64 UR40, c[0x0][0x398] ;  /* 0x00007300ff2877ac */ /* 0x000ee20008000a00 */
[----:B--2---:R-:W-:Y:S02]  /*7ca90*/  ISETP.LT.AND P2, PT, R155, UR61, !P0 ;  /* 0x0000003d9b007c0c */ /* 0x004fe4000c741270 */
[----:B------:R-:W-:Y:S01]  /*7caa0*/  LOP3.LUT R128, R128, 0xfffffffe, RZ, 0xc0, !PT ;  /* 0xfffffffe80807812 */ /* 0x000fe200078ec0ff */
[----:B------:R-:W2:Y:S02]  /*7cab0*/  LDCU UR61, c[0x0][0x398] ;  /* 0x00007300ff3d77ac */ /* 0x000ea40008000800 */
[----:B------:R-:W-:-:S02]  /*7cac0*/  @P3 LOP3.LUT R127, R127, 0x40000000, RZ, 0xfc, !PT ;  /* 0x400000007f7f3812 */ /* 0x000fc400078efcff */
[----:B------:R-:W-:Y:S02]  /*7cad0*/  @P1 LOP3.LUT R128, R128, 0x1, RZ, 0xfc, !PT ;  /* 0x0000000180801812 */ /* 0x000fe400078efcff */
[----:B-1----:R-:W-:Y:S01]  /*7cae0*/  ISETP.LT.AND P1, PT, R154, UR64, !P0 ;  /* 0x000000409a007c0c */ /* 0x002fe2000c721270 */
        /* <DEDUP_REMOVED lines=13> */
[----:B------:R-:W3:Y:S01]  /*7cbc0*/  LDCU UR63, c[0x0][0x398] ;  /* 0x00007300ff3f77ac */ /* 0x000ee20008000800 */
        /* <DEDUP_REMOVED lines=38> */
[----:B------:R-:W-:Y:S01]  /*7ce30*/  LOP3.LUT R115, R115, 0x7fffffff, RZ, 0xc0, !PT ;  /* 0x7fffffff73737812 */ /* 0x000fe200078ec0ff */
[----:B------:R-:W1:Y:S06]  /*7ce40*/  LDCU UR61, c[0x0][0x398] ;  /* 0x00007300ff3d77ac */ /* 0x000e6c0008000800 */
        /* <DEDUP_REMOVED lines=40> */
[----:B---3--:R-:W-:Y:S02]  /*7d0d0*/  ISETP.LT.AND P0, PT, R153, UR36, !P0 ;  /* 0x0000002499007c0c */ /* 0x008fe4000c701270 */
[----:B------:R-:W-:-:S04]  /*7d0e0*/  LOP3.LUT R127, R127, 0xfffffeff, RZ, 0xc0, !PT ;  /* 0xfffffeff7f7f7812 */ /* 0x000fc800078ec0ff */
[----:B------:R-:W-:-:S04]  /*7d0f0*/  @P1 LOP3.LUT R127, R127, 0x100, RZ, 0xfc, !PT ;  /* 0x000001007f7f1812 */ /* 0x000fc800078efcff */
[----:B------:R-:W-:-:S04]  /*7d100*/  LOP3.LUT R127, R127, 0xffffff7f, RZ, 0xc0, !PT ;  /* 0xffffff7f7f7f7812 */ /* 0x000fc800078ec0ff */
[----:B------:R-:W-:Y:S02]  /*7d110*/  @P0 LOP3.LUT R127, R127, 0x80, RZ, 0xfc, !PT ;  /* 0x000000807f7f0812 */ /* 0x000fe400078efcff */
[----:B------:R-:W-:Y:S01]  /*7d120*/  ISETP.GE.AND P0, PT, R0, UR49, PT ;  /* 0x0000003100007c0c */ /* 0x000fe2000bf06270 */
[----:B------:R-:W3:Y:S03]  /*7d130*/  LDCU.64 UR48, c[0x0][0x398] ;  /* 0x00007300ff3077ac */ /* 0x000ee60008000a00 */
[----:B------:R-:W-:Y:S02]  /*7d140*/  ISETP.LT.AND P3, PT, R152, UR69, !P0 ;  /* 0x0000004598007c0c */ /* 0x000fe4000c761270 */
[----:B------:R-:W-:Y:S01]  /*7d150*/  LOP3.LUT R127, R127, 0xffffffbf, RZ, 0xc0, !PT ;  /* 0xffffffbf7f7f7812 */ /* 0x000fe200078ec0ff */
[----:B------:R-:W-:Y:S01]  /*7d160*/  VIADD R0, R252, 0x121 ;  /* 0x00000121fc007836 */ /* 0x000fe20000000000 */
[----:B------:R-:W-:Y:S01]  /*7d170*/  ISETP.LT.AND P2, PT, R155, UR68, !P0 ;  /* 0x000000449b007c0c */ /* 0x000fe2000c741270 */
[----:B------:R-:W1:Y:S01]  /*7d180*/  LDCU UR69, c[0x0][0x398] ;  /* 0x00007300ff4577ac */ /* 0x000e620008000800 */
[----:B----4-:R-:W-:-:S07]  /*7d190*/  ISETP.LT.AND P1, PT, R154, UR62, !P0 ;  /* 0x0000003e9a007c0c */ /* 0x010fce000c721270 */
[----:B------:R-:W-:Y:S01]  /*7d1a0*/  @P3 LOP3.LUT R127, R127, 0x40, RZ, 0xfc, !PT ;  /* 0x000000407f7f3812 */ /* 0x000fe200078efcff */
[----:B------:R-:W4:Y:S03]  /*7d1b0*/  LDCU UR68, c[0x0][0x398] ;  /* 0x00007300ff4477ac */ /* 0x000f260008000800 */
        /* <DEDUP_REMOVED lines=17> */
[----:B------:R-:W3:Y:S06]  /*7d2d0*/  LDCU UR65, c[0x0][0x398] ;  /* 0x00007300ff4177ac */ /* 0x000eec0008000800 */
        /* <DEDUP_REMOVED lines=30> */
[----:B------:R-:W-:-:S09]  /*7d4c0*/  ISETP.LT.AND P1, PT, R154, UR9, !P0 ;  /* 0x000000099a007c0c */ /* 0x000fd2000c721270 */
        /* <DEDUP_REMOVED lines=104> */
[----:B------:R-:W1:Y:S01]  /*7db50*/  LDCU UR9, c[0x0][0x398] ;  /* 0x00007300ff0977ac */ /* 0x000e620008000800 */
[----:B------:R-:W-:Y:S02]  /*7db60*/  ISETP.LT.AND P3, PT, R152, UR29, !P0 ;  /* 0x0000001d98007c0c */ /* 0x000fe4000c761270 */
[----:B------:R-:W-:Y:S01]  /*7db70*/  ISETP.LT.AND P2, PT, R155, UR32, !P0 ;  /* 0x000000209b007c0c */ /* 0x000fe2000c741270 */
[----:B------:R-:W1:Y:S01]  /*7db80*/  LDCU.64 UR28, c[0x0][0x398] ;  /* 0x00007300ff1c77ac */ /* 0x000e620008000a00 */
[----:B------:R-:W-:-:S02]  /*7db90*/  ISETP.LT.AND P1, PT, R154, UR38, !P0 ;  /* 0x000000269a007c0c */ /* 0x000fc4000c721270 */
[----:B------:R-:W-:Y:S01]  /*7dba0*/  ISETP.LT.AND P0, PT, R153, UR24, !P0 ;  /* 0x0000001899007c0c */ /* 0x000fe2000c701270 */
[----:B------:R-:W1:Y:S06]  /*7dbb0*/  LDCU UR24, c[0x0][0x398] ;  /* 0x00007300ff1877ac */ /* 0x000e6c0008000800 */
        /* <DEDUP_REMOVED lines=122> */
[----:B--2---:R-:W-:Y:S01]  /*7e360*/  ISETP.LT.AND P2, PT, R155, UR57, !P0 ;  /* 0x000000399b007c0c */ /* 0x004fe2000c741270 */
[----:B------:R-:W2:Y:S01]  /*7e370*/  LDCU UR57, c[0x0][0x398] ;  /* 0x00007300ff3977ac */ /* 0x000ea20008000800 */
[----:B-1----:R-:W-:Y:S01]  /*7e380*/  ISETP.LT.AND P1, PT, R154, UR58, !P0 ;  /* 0x0000003a9a007c0c */ /* 0x002fe2000c721270 */
[----:B------:R-:W1:Y:S06]  /*7e390*/  LDCU UR53, c[0x0][0x398] ;  /* 0x00007300ff3577ac */ /* 0x000e6c0008000800 */
        /* <DEDUP_REMOVED lines=13> */
[----:B------:R-:W4:Y:S01]  /*7e470*/  LDCU.64 UR38, c[0x0][0x398] ;  /* 0x00007300ff2677ac */ /* 0x000f220008000a00 */
[----:B------:R-:W-:Y:S02]  /*7e480*/  ISETP.LT.AND P3, PT, R152, UR55, !P0 ;  /* 0x0000003798007c0c */ /* 0x000fe4000c761270 */
[----:B--2---:R-:W-:Y:S01]  /*7e490*/  ISETP.LT.AND P2, PT, R155, UR57, !P0 ;  /* 0x000000399b007c0c */ /* 0x004fe2000c741270 */
[----:B------:R-:W2:Y:S01]  /*7e4a0*/  LDCU UR57, c[0x0][0x398] ;  /* 0x00007300ff3977ac */ /* 0x000ea20008000800 */
[----:B-1----:R-:W-:-:S02]  /*7e4b0*/  ISETP.LT.AND P1, PT, R154, UR58, !P0 ;  /* 0x0000003a9a007c0c */ /* 0x002fc4000c721270 */
[----:B---3--:R-:W-:Y:S01]  /*7e4c0*/  ISETP.LT.AND P0, PT, R153, UR36, !P0 ;  /* 0x0000002499007c0c */ /* 0x008fe2000c701270 */
[----:B------:R-:W1:Y:S01]  /*7e4d0*/  LDCU UR58, c[0x0][0x398] ;  /* 0x00007300ff3a77ac */ /* 0x000e620008000800 */
[----:B------:R-:W3:Y:S05]  /*7e4e0*/  LDCU UR36, c[0x0][0x398] ;  /* 0x00007300ff2477ac */ /* 0x000eea0008000800 */
        /* <DEDUP_REMOVED lines=8> */
[----:B------:R-:W3:Y:S01]  /*7e570*/  LDCU UR60, c[0x0][0x398] ;  /* 0x00007300ff3c77ac */ /* 0x000ee20008000800 */
[----:B------:R-:W-:Y:S02]  /*7e580*/  @P2 LOP3.LUT R117, R117, 0x2, RZ, 0xfc, !PT ;  /* 0x0000000275752812 */ /* 0x000fe400078efcff */
[----:B--2---:R-:W-:Y:S01]  /*7e590*/  ISETP.LT.AND P2, PT, R155, UR57, !P0 ;  /* 0x000000399b007c0c */ /* 0x004fe2000c741270 */
[----:B------:R-:W2:Y:S01]  /*7e5a0*/  LDCU.64 UR40, c[0x0][0x398] ;  /* 0x00007300ff2877ac */ /* 0x000ea20008000a00 */
        /* <DEDUP_REMOVED lines=8> */
[----:B----4-:R-:W-:Y:S02]  /*7e630*/  ISETP.LT.AND P0, PT, R153, UR38, !P0 ;  /* 0x0000002699007c0c */ /* 0x010fe4000c701270 */
        /* <DEDUP_REMOVED lines=8> */
[----:B------:R-:W4:Y:S01]  /*7e6c0*/  LDCU UR64, c[0x0][0x398] ;  /* 0x00007300ff4077ac */ /* 0x000f220008000800 */
[----:B------:R-:W-:Y:S02]  /*7e6d0*/  ISETP.LT.AND P2, PT, R155, UR59, !P0 ;  /* 0x0000003b9b007c0c */ /* 0x000fe4000c741270 */
[----:B---3--:R-:W-:Y:S01]  /*7e6e0*/  ISETP.LT.AND P1, PT, R154, UR60, !P0 ;  /* 0x0000003c9a007c0c */ /* 0x008fe2000c721270 */
[----:B------:R-:W3:Y:S08]  /*7e6f0*/  LDCU.64 UR48, c[0x0][0x398] ;  /* 0x00007300ff3077ac */ /* 0x000ef00008000a00 */
[----:B------:R-:W-:Y:S01]  /*7e700*/  @P3 LOP3.LUT R116, R116, 0x4000000, RZ, 0xfc, !PT ;  /* 0x0400000074743812 */ /* 0x000fe200078efcff */
[----:B------:R-:W1:Y:S03]  /*7e710*/  LDCU UR60, c[0x0][0x398] ;  /* 0x00007300ff3c77ac */ /* 0x000e660008000800 */
[----:B------:R-:W-:Y:S01]  /*7e720*/  LOP3.LUT R116, R116, 0xfdffffff, RZ, 0xc0, !PT ;  /* 0xfdffffff74747812 */ /* 0x000fe200078ec0ff */
[----:B------:R-:W1:Y:S03]  /*7e730*/  LDCU UR59, c[0x0][0x398] ;  /* 0x00007300ff3b77ac */ /* 0x000e660008000800 */
[----:B------:R-:W-:-:S02]  /*7e740*/  @P2 LOP3.LUT R116, R116, 0x2000000, RZ, 0xfc, !PT ;  /* 0x0200000074742812 */ /* 0x000fc400078efcff */
[----:B--2---:R-:W-:Y:S02]  /*7e750*/  ISETP.LT.AND P0, PT, R153, UR40, !P0 ;  /* 0x0000002899007c0c */ /* 0x004fe4000c701270 */
        /* <DEDUP_REMOVED lines=8> */
[----:B------:R-:W-:Y:S01]  /*7e7e0*/  LOP3.LUT R116, R116, 0xffbfffff, RZ, 0xc0, !PT ;  /* 0xffbfffff74747812 */ /* 0x000fe200078ec0ff */
[----:B------:R-:W-:Y:S01]  /*7e7f0*/  VIADD R0, R252, 0x10d ;  /* 0x0000010dfc007836 */ /* 0x000fe20000000000 */
[----:B----4-:R-:W-:Y:S01]  /*7e800*/  ISETP.LT.AND P1, PT, R154, UR64, !P0 ;  /* 0x000000409a007c0c */ /* 0x010fe2000c721270 */
[----:B------:R-:W4:Y:S01]  /*7e810*/  LDCU UR64, c[0x0][0x398] ;  /* 0x00007300ff4077ac */ /* 0x000f220008000800 */
[----:B------:R-:W1:Y:S05]  /*7e820*/  LDCU.64 UR50, c[0x0][0x398] ;  /* 0x00007300ff3277ac */ /* 0x000e6a0008000a00 */
[----:B------:R-:W-:-:S04]  /*7e830*/  @P3 LOP3.LUT R116, R116, 0x400000, RZ, 0xfc, !PT ;  /* 0x0040000074743812 */ /* 0x000fc800078efcff */
        /* <DEDUP_REMOVED lines=8> */
[----:B--2---:R-:W-:Y:S02]  /*7e8c0*/  ISETP.LT.AND P3, PT, R152, UR36, !P0 ;  /* 0x0000002498007c0c */ /* 0x004fe4000c761270 */
[----:B------:R-:W-:Y:S01]  /*7e8d0*/  LOP3.LUT R116, R116, 0xfffbffff, RZ, 0xc0, !PT ;  /* 0xfffbffff74747812 */ /* 0x000fe200078ec0ff */
[----:B------:R-:W-:Y:S01]  /*7e8e0*/  VIADD R0, R252, 0x10c ;  /* 0x0000010cfc007836 */ /* 0x000fe20000000000 */
[----:B----4-:R-:W-:Y:S01]  /*7e8f0*/  ISETP.LT.AND P2, PT, R155, UR64, !P0 ;  /* 0x000000409b007c0c */ /* 0x010fe2000c741270 */
[----:B------:R-:W2:Y:S01]  /*7e900*/  LDCU.64 UR36, c[0x0][0x398] ;  /* 0x00007300ff2477ac */ /* 0x000ea20008000a00 */
[----:B------:R-:W-:-:S07]  /*7e910*/  ISETP.LT.AND P1, PT, R154, UR75, !P0 ;  /* 0x0000004b9a007c0c */ /* 0x000fce000c721270 */
[----:B------:R-:W-:Y:S01]  /*7e920*/  @P3 LOP3.LUT R116, R116, 0x40000, RZ, 0xfc, !PT ;  /* 0x0004000074743812 */ /* 0x000fe200078efcff */
[----:B------:R-:W3:Y:S03]  /*7e930*/  LDCU UR75, c[0x0][0x398] ;  /* 0x00007300ff4b77ac */ /* 0x000ee60008000800 */
[----:B------:R-:W-:Y:S01]  /*7e940*/  LOP3.LUT R116, R116, 0xfffdffff, RZ, 0xc0, !PT ;  /* 0xfffdffff74747812 */ /* 0x000fe200078ec0ff */
[----:B------:R-:W4:Y:S03]  /*7e950*/  LDCU UR64, c[0x0][0x398] ;  /* 0x00007300ff4077ac */ /* 0x000f260008000800 */
        /* <DEDUP_REMOVED lines=29> */
[----:B------:R-:W2:Y:S01]  /*7eb30*/  LDCU.64 UR40, c[0x0][0x398] ;  /* 0x00007300ff2877ac */ /* 0x000ea20008000a00 */
        /* <DEDUP_REMOVED lines=21> */
[----:B------:R-:W-:-:S02]  /*7ec90*/  LOP3.LUT R113, R113, 0x7fffffff, RZ, 0xc0, !PT ;  /* 0x7fffffff71717812 */ /* 0x000fc400078ec0ff */
[----:B------:R-:W-:Y:S01]  /*7eca0*/  LOP3.LUT R112, R112, 0x7fffffff, RZ, 0xc0, !PT ;  /* 0x7fffffff70707812 */ /* 0x000fe200078ec0ff */
[----:B------:R-:W1:Y:S04]  /*7ecb0*/  LDCU UR68, c[0x0][0x398] ;  /* 0x00007300ff4477ac */ /* 0x000e680008000800 */
[----:B------:R-:W-:Y:S01]  /*7ecc0*/  @P1 LOP3.LUT R116, R116, 0x40, RZ, 0xfc, !PT ;  /* 0x0000004074741812 */ /* 0x000fe200078efcff */
[----:B------:R-:W1:Y:S03]  /*7ecd0*/  LDCU UR70, c[0x0][0x398] ;  /* 0x00007300ff4677ac */ /* 0x000e660008000800 */
[----:B------:R-:W-:-:S04]  /*7ece0*/  LOP3.LUT R116, R116, 0xffffffdf, RZ, 0xc0, !PT ;  /* 0xffffffdf74747812 */ /* 0x000fc800078ec0ff */
[----:B------:R-:W-:Y:S02]  /*7ecf0*/  @P3 LOP3.LUT R116, R116, 0x20, RZ, 0xfc, !PT ;  /* 0x0000002074743812 */ /* 0x000fe400078efcff */
[----:B--2---:R-:W-:Y:S01]  /*7ed00*/  ISETP.LT.AND P1, PT, R153, UR40, !P0 ;  /* 0x0000002899007c0c */ /* 0x004fe2000c721270 */
[----:B------:R-:W2:Y:S01]  /*7ed10*/  LDCU UR40, c[0x0][0x398] ;  /* 0x00007300ff2877ac */ /* 0x000ea20008000800 */
[----:B------:R-:W-:-:S04]  /*7ed20*/  LOP3.LUT R116, R116, 0xffffffef, RZ, 0xc0, !PT ;  /* 0xffffffef74747812 */ /* 0x000fc800078ec0ff */
[----:B------:R-:W-:Y:S02]  /*7ed30*/  @P2 LOP3.LUT R116, R116, 0x10, RZ, 0xfc, !PT ;  /* 0x0000001074742812 */ /* 0x000fe400078efcff */
[----:B------:R-:W-:Y:S02]  /*7ed40*/  ISETP.GE.AND P0, PT, R0, UR51, PT ;  /* 0x0000003300007c0c */ /* 0x000fe4000bf06270 */
[----:B------:R-:W-:Y:S01]  /*7ed50*/  LOP3.LUT R116, R116, 0xfffffff7, RZ, 0xc0, !PT ;  /* 0xfffffff774747812 */ /* 0x000fe200078ec0ff */
[----:B------:R-:W-:Y:S01]  /*7ed60*/  VIADD R0, R252, 0x108 ;  /* 0x00000108fc007836 */ /* 0x000fe20000000000 */
[----:B------:R-:W-:Y:S01]  /*7ed70*/  ISETP.LT.AND P3, PT, R152, UR67, !P0 ;  /* 0x0000004398007c0c */ /* 0x000fe2000c761270 */
[----:B------:R-:W1:Y:S01]  /*7ed80*/  LDCU UR51, c[0x0][0x398] ;  /* 0x00007300ff3377ac */ /* 0x000e620008000800 */
[----:B------:R-:W-:Y:S02]  /*7ed90*/  @P1 LOP3.LUT R116, R116, 0x8, RZ, 0xfc, !PT ;  /* 0x0000000874741812 */ /* 0x000fe400078efcff */
[----:B------:R-:W-:Y:S01]  /*7eda0*/  ISETP.LT.AND P2, PT, R155, UR66, !P0 ;  /* 0x000000429b007c0c */ /* 0x000fe2000c741270 */
[----:B------:R-:W1:Y:S01]  /*7edb0*/  LDCU UR67, c[0x0][0x398] ;  /* 0x00007300ff4377ac */ /* 0x000e620008000800 */
[----:B------:R-:W-:-:S02]  /*7edc0*/  ISETP.LT.AND P1, PT, R154, UR63, !P0 ;  /* 0x0000003f9a007c0c */ /* 0x000fc4000c721270 */
[----:B------:R-:W-:Y:S01]  /*7edd0*/  ISETP.LT.AND P0, PT, R153, UR62, !P0 ;  /* 0x0000003e99007c0c */ /* 0x000fe2000c701270 */
[----:B------:R-:W1:Y:S01]  /*7ede0*/  LDCU UR66, c[0x0][0x398] ;  /* 0x00007300ff4277ac */ /* 0x000e620008000800 */
[----:B------:R-:W-:Y:S01]  /*7edf0*/  LOP3.LUT R116, R116, 0xfffffffb, RZ, 0xc0, !PT ;  /* 0xfffffffb74747812 */ /* 0x000fe200078ec0ff */
[----:B------:R-:W1:Y:S03]  /*7ee00*/  LDCU UR63, c[0x0][0x398] ;  /* 0x00007300ff3f77ac */ /* 0x000e660008000800 */
[----:B------:R-:W-:Y:S01]  /*7ee10*/  @P3 LOP3.LUT R116, R116, 0x4, RZ, 0xfc, !PT ;  /* 0x0000000474743812 */ /* 0x000fe200078efcff */
[----:B------:R-:W2:Y:S06]  /*7ee20*/  LDCU UR62, c[0x0][0x398] ;  /* 0x00007300ff3e77ac */ /* 0x000eac0008000800 */
[----:B------:R-:W-:-:S02]  /*7ee30*/  @P0 LOP3.LUT R115, R115, 0x80000000, RZ, 0xfc, !PT ;  /* 0x8000000073730812 */ /* 0x000fc400078efcff */
[----:B------:R-:W-:Y:S02]  /*7ee40*/  ISETP.GE.AND P0, PT, R0, UR37, PT ;  /* 0x0000002500007c0c */ /* 0x000fe4000bf06270 */
[----:B------:R-:W-:Y:S02]  /*7ee50*/  LOP3.LUT R116, R116, 0xfffffffd, RZ, 0xc0, !PT ;  /* 0xfffffffd74747812 */ /* 0x000fe400078ec0ff */
[----:B------:R-:W-:Y:S01]  /*7ee60*/  LOP3.LUT R115, R115, 0xbfffffff, RZ, 0xc0, !PT ;  /* 0xbfffffff73737812 */ /* 0x000fe200078ec0ff */
[----:B------:R-:W-:Y:S01]  /*7ee70*/  VIADD R0, R252, 0x107 ;  /* 0x00000107fc007836 */ /* 0x000fe20000000000 */
[----:B-1----:R-:W-:Y:S01]  /*7ee80*/  ISETP.LT.AND P3, PT, R152, UR48, !P0 ;  /* 0x0000003098007c0c */ /* 0x002fe2000c761270 */
[----:B------:R-:W1:Y:S01]  /*7ee90*/  LDCU.64 UR36, c[0x0][0x398] ;  /* 0x00007300ff2477ac */ /* 0x000e620008000a00 */
[----:B------:R-:W-:Y:S02]  /*7eea0*/  @P2 LOP3.LUT R116, R116, 0x2, RZ, 0xfc, !PT ;  /* 0x0000000274742812 */ /* 0x000fe400078efcff */
[----:B------:R-:W-:Y:S01]  /*7eeb0*/  ISETP.LT.AND P2, PT, R155, UR65, !P0 ;  /* 0x000000419b007c0c */ /* 0x000fe2000c741270 */
[----:B------:R-:W1:Y:S01]  /*7eec0*/  LDCU UR48, c[0x0][0x398] ;  /* 0x00007300ff3077ac */ /* 0x000e620008000800 */
[----:B------:R-:W-:Y:S01]  /*7eed0*/  LOP3.LUT R116, R116, 0xfffffffe, RZ, 0xc0, !PT ;  /* 0xfffffffe74747812 */ /* 0x000fe200078ec0ff */
[----:B------:R-:W1:Y:S03]  /*7eee0*/  LDCU UR65, c[0x0][0x398] ;  /* 0x00007300ff4177ac */ /* 0x000e660008000800 */
[----:B------:R-:W-:-:S03]  /*7eef0*/  @P1 LOP3.LUT R116, R116, 0x1, RZ, 0xfc, !PT ;  /* 0x0000000174741812 */ /* 0x000fc600078efcff */
[----:B------:R-:W-:Y:S02]  /*7ef00*/  @P3 LOP3.LUT R115, R115, 0x40000000, RZ, 0xfc, !PT ;  /* 0x4000000073733812 */ /* 0x000fe400078efcff */
[----:B------:R-:W-:Y:S02]  /*7ef10*/  ISETP.LT.AND P1, PT, R154, UR6, !P0 ;  /* 0x000000069a007c0c */ /* 0x000fe4000c721270 */
[----:B------:R-:W-:Y:S02]  /*7ef20*/  LOP3.LUT R115, R115, 0xdfffffff, RZ, 0xc0, !PT ;  /* 0xdfffffff73737812 */ /* 0x000fe400078ec0ff */
[----:B------:R-:W-:Y:S01]  /*7ef30*/  ISETP.LT.AND P0, PT, R153, UR7, !P0 ;  /* 0x0000000799007c0c */ /* 0x000fe2000c701270 */
[----:B------:R-:W1:Y:S01]  /*7ef40*/  LDCU.64 UR6, c[0x0][0x398] ;  /* 0x00007300ff0677ac */ /* 0x000e620008000a00 */
[----:B------:R-:W-:-:S04]  /*7ef50*/  @P2 LOP3.LUT R115, R115, 0x20000000, RZ, 0xfc, !PT ;  /* 0x2000000073732812 */ /* 0x000fc800078efcff */
        /* <DEDUP_REMOVED lines=11> */
[----:B------:R-:W1:Y:S08]  /*7f010*/  LDCU UR61, c[0x0][0x398] ;  /* 0x00007300ff3d77ac */ /* 0x000e700008000800 */
        /* <DEDUP_REMOVED lines=14> */
[----:B------:R-:W-:Y:S02]  /*7f100*/  ISETP.LT.AND P1, PT, R154, UR18, !P0 ;  /* 0x000000129a007c0c */ /* 0x000fe4000c721270 */
[----:B------:R-:W-:Y:S01]  /*7f110*/  LOP3.LUT R111, R111, 0x7fffffff, RZ, 0xc0, !PT ;  /* 0x7fffffff6f6f7812 */ /* 0x000fe200078ec0ff */
[----:B------:R-:W1:Y:S04]  /*7f120*/  LDCU UR36, c[0x0][0x398] ;  /* 0x00007300ff2477ac */ /* 0x000e680008000800 */
[----:B------:R-:W-:-:S04]  /*7f130*/  @P3 LOP3.LUT R115, R115, 0x400000, RZ, 0xfc, !PT ;  /* 0x0040000073733812 */ /* 0x000fc800078efcff */
        /* <DEDUP_REMOVED lines=14> */
[----:B------:R-:W-:Y:S01]  /*7f220*/  ISETP.LT.AND P1, PT, R154, UR16, !P0 ;  /* 0x000000109a007c0c */ /* 0x000fe2000c721270 */
[----:B------:R-:W1:Y:S08]  /*7f230*/  LDCU UR12, c[0x0][0x398] ;  /* 0x00007300ff0c77ac */ /* 0x000e700008000800 */
        /* <DEDUP_REMOVED lines=12> */
[----:B------:R-:W-:Y:S02]  /*7f300*/  ISETP.LT.AND P2, PT, R155, UR20, !P0 ;  /* 0x000000149b007c0c */ /* 0x000fe4000c741270 */
[----:B------:R-:W-:Y:S01]  /*7f310*/  LOP3.LUT R115, R115, 0xffffbfff, RZ, 0xc0, !PT ;  /* 0xffffbfff73737812 */ /* 0x000fe200078ec0ff */
[----:B------:R-:W-:Y:S01]  /*7f320*/  VIADD R0, R252, 0x103 ;  /* 0x00000103fc007836 */ /* 0x000fe20000000000 */
[----:B------:R-:W-:Y:S01]  /*7f330*/  ISETP.LT.AND P1, PT, R154, UR24, !P0 ;  /* 0x000000189a007c0c */ /* 0x000fe2000c721270 */
[----:B------:R-:W1:Y:S06]  /*7f340*/  LDCU.64 UR20, c[0x0][0x398] ;  /* 0x00007300ff1477ac */ /* 0x000e6c0008000a00 */
        /* <DEDUP_REMOVED lines=27> */
[----:B------:R-:W2:Y:S03]  /*7f500*/  LDCU.64 UR14, c[0x0][0x398] ;  /* 0x00007300ff0e77ac */ /* 0x000ea60008000a00 */
[----:B-1----:R-:W-:Y:S02]  /*7f510*/  ISETP.LT.AND P3, PT, R152, UR8, !P0 ;  /* 0x0000000898007c0c */ /* 0x002fe4000c761270 */
[----:B------:R-:W-:Y:S01]  /*7f520*/  LOP3.LUT R115, R115, 0xffffffbf, RZ, 0xc0, !PT ;  /* 0xffffffbf73737812 */ /* 0x000fe200078ec0ff */
[----:B------:R-:W-:Y:S01]  /*7f530*/  VIADD R0, R252, 0x101 ;  /* 0x00000101fc007836 */ /* 0x000fe20000000000 */
[----:B------:R-:W-:Y:S01]  /*7f540*/  ISETP.LT.AND P2, PT, R155, UR11, !P0 ;  /* 0x0000000b9b007c0c */ /* 0x000fe2000c741270 */
[----:B------:R-:W1:Y:S01]  /*7f550*/  LDCU UR8, c[0x0][0x398] ;  /* 0x00007300ff0877ac */ /* 0x000e620008000800 */
[----:B------:R-:W-:-:S07]  /*7f560*/  ISETP.LT.AND P1, PT, R154, UR30, !P0 ;  /* 0x0000001e9a007c0c */ /* 0x000fce000c721270 */
[----:B------:R-:W-:Y:S01]  /*7f570*/  @P3 LOP3.LUT R115, R115, 0x40, RZ, 0xfc, !PT ;  /* 0x0000004073733812 */ /* 0x000fe200078efcff */
[----:B------:R-:W1:Y:S03]  /*7f580*/  LDCU UR11, c[0x0][0x398] ;  /* 0x00007300ff0b77ac */ /* 0x000e660008000800 */
[----:B------:R-:W-:-:S04]  /*7f590*/  LOP3.LUT R115, R115, 0xffffffdf, RZ, 0xc0, !PT ;  /* 0xffffffdf73737812 */ /* 0x000fc800078ec0ff */
[----:B------:R-:W-:Y:S02]  /*7f5a0*/  @P2 LOP3.LUT R115, R115, 0x20, RZ, 0xfc, !PT ;  /* 0x0000002073732812 */ /* 0x000fe400078efcff */
[----:B------:R-:W-:Y:S01]  /*7f5b0*/  ISETP.LT.AND P0, PT, R153, UR19, !P0 ;  /* 0x0000001399007c0c */ /* 0x000fe2000c701270 */
[----:B------:R-:W1:Y:S01]  /*7f5c0*/  LDCU.64 UR18, c[0x0][0x398] ;  /* 0x00007300ff1277ac */ /* 0x000e620008000a00 */
        /* <DEDUP_REMOVED lines=8> */
[----:B--2---:R-:W-:Y:S02]  /*7f650*/  ISETP.LT.AND P3, PT, R152, UR14, !P0 ;  /* 0x0000000e98007c0c */ /* 0x004fe4000c761270 */
[----:B------:R-:W-:Y:S01]  /*7f660*/  ISETP.LT.AND P2, PT, R155, UR13, !P0 ;  /* 0x0000000d9b007c0c */ /* 0x000fe2000c741270 */
[----:B------:R-:W2:Y:S01]  /*7f670*/  LDCU UR13, c[0x0][0x398] ;  /* 0x00007300ff0d77ac */ /* 0x000ea20008000800 */
[----:B------:R-:W-:-:S02]  /*7f680*/  ISETP.LT.AND P1, PT, R154, UR32, !P0 ;  /* 0x000000209a007c0c */ /* 0x000fc4000c721270 */
[----:B------:R-:W-:Y:S01]  /*7f690*/  ISETP.LT.AND P0, PT, R153, UR23, !P0 ;  /* 0x0000001799007c0c */ /* 0x000fe2000c701270 */
[----:B------:R-:W1:Y:S01]  /*7f6a0*/  LDCU.64 UR22, c[0x0][0x398] ;  /* 0x00007300ff1677ac */ /* 0x000e620008000a00 */
[----:B------:R-:W1:Y:S05]  /*7f6b0*/  LDCU UR14, c[0x0][0x398] ;  /* 0x00007300ff0e77ac */ /* 0x000e6a0008000800 */
[----:B------:R-:W-:-:S06]  /*7f6c0*/  @P3 LOP3.LUT R115, R115, 0x4, RZ, 0xfc, !PT ;  /* 0x0000000473733812 */ /* 0x000fcc00078efcff */
[----:B------:R-:W-:Y:S02]  /*7f6d0*/  @P0 LOP3.LUT R114, R114, 0x80000000, RZ, 0xfc, !PT ;  /* 0x8000000072720812 */ /* 0x000fe400078efcff */
[----:B------:R-:W-:Y:S02]  /*7f6e0*/  ISETP.GE.AND P0, PT, R0, UR7, PT ;  /* 0x0000000700007c0c */ /* 0x000fe4000bf06270 */
[----:B------:R-:W-:Y:S02]  /*7f6f0*/  LOP3.LUT R115, R115, 0xfffffffd, RZ, 0xc0, !PT ;  /* 0xfffffffd73737812 */ /* 0x000fe400078ec0ff */
[----:B------:R-:W-:Y:S01]  /*7f700*/  LOP3.LUT R114, R114, 0xbfffffff, RZ, 0xc0, !PT ;  /* 0xbfffffff72727812 */ /* 0x000fe200078ec0ff */
[----:B------:R-:W-:Y:S01]  /*7f710*/  VIADD R0, R252, 0xff ;  /* 0x000000fffc007836 */ /* 0x000fe20000000000 */
[----:B-1----:R-:W-:Y:S01]  /*7f720*/  ISETP.LT.AND P3, PT, R152, UR18, !P0 ;  /* 0x0000001298007c0c */ /* 0x002fe2000c761270 */
[----:B------:R-:W1:Y:S01]  /*7f730*/  LDCU UR7, c[0x0][0x398] ;  /* 0x00007300ff0777ac */ /* 0x000e620008000800 */
        /* <DEDUP_REMOVED lines=8> */
[----:B------:R-:W1:Y:S01]  /*7f7c0*/  LDCU.64 UR30, c[0x0][0x398] ;  /* 0x00007300ff1e77ac */ /* 0x000e620008000a00 */
        /* <DEDUP_REMOVED lines=117> */
[----:B------:R-:W-:Y:S01]  /*7ff20*/  LOP3.LUT R110, R110, 0x7fffffff, RZ, 0xc0, !PT ;  /* 0x7fffffff6e6e7812 */ /* 0x000fe200078ec0ff */
[----:B------:R-:W-:Y:S01]  /*7ff30*/  VIADD R148, R252, 0xdb ;  /* 0x000000dbfc947836 */ /* 0x000fe20000000000 */
[----:B------:R-:W-:Y:S01]  /*7ff40*/  LOP3.LUT R114, R114, 0xffffffef, RZ, 0xc0, !PT ;  /* 0xffffffef72727812 */ /* 0x000fe200078ec0ff */
[C---:B------:R-:W-:Y:S02]  /*7ff50*/  VIADD R147, R252.reuse, 0xda ;  /* 0x000000dafc937836 */ /* 0x040fe40000000000 */
[----:B------:R-:W-:Y:S01]  /*7ff60*/  VIADD R146, R252, 0xd9 ;  /* 0x000000d9fc927836 */ /* 0x000fe20000000000 */
[----:B------:R-:W-:Y:S01]  /*7ff70*/  @P1 LOP3.LUT R114, R114, 0x10, RZ, 0xfc, !PT ;  /* 0x0000001072721812 */ /* 0x000fe200078efcff */
[C---:B------:R-:W-:Y:S01]  /*7ff80*/  VIADD R145, R252.reuse, 0xd8 ;  /* 0x000000d8fc917836 */ /* 0x040fe20000000000 */
[----:B------:R-:W-:Y:S01]  /*7ff90*/  LOP3.LUT R109, R109, 0x7fffffff, RZ, 0xc0, !PT ;  /* 0x7fffffff6d6d7812 */ /* 0x000fe200078ec0ff */
[----:B------:R-:W-:Y:S01]  /*7ffa0*/  VIADD R144, R252, 0xd7 ;  /* 0x000000d7fc907836 */ /* 0x000fe20000000000 */
[----:B------:R-:W-:Y:S01]  /*7ffb0*/  LOP3.LUT R114, R114, 0xfffffff7, RZ, 0xc0, !PT ;  /* 0xfffffff772727812 */ /* 0x000fe200078ec0ff */
[----:B------:R-:W2:Y:S03]  /*7ffc0*/  LDCU UR59, c[0x0][0x398] ;  /* 0x00007300ff3b77ac */ /* 0x000ea60008000800 */
[----:B------:R-:W-:-:S02]  /*7ffd0*/  @P0 LOP3.LUT R114, R114, 0x8, RZ, 0xfc, !PT ;  /* 0x0000000872720812 */ /* 0x000fc400078efcff */
[----:B------:R-:W-:Y:S01]  /*7ffe0*/  ISETP.GE.AND P0, PT, R0, UR27, PT ;  /* 0x0000001b00007c0c */ /* 0x000fe2000bf06270 */
[----:B------:R-:W-:Y:S01]  /*7fff0*/  VIADD R0, R252, 0xf8 ;  /* 0x000000f8fc007836 */ /* 0x000fe20000000000 */
[----:B------:R-:W-:Y:S01]  /*80000*/  LOP3.LUT R114, R114, 0xfffffffb, RZ, 0xc0, !PT ;  /* 0xfffffffb72727812 */ /* 0x000fe200078ec0ff */
[----:B------:R-:W2:Y:S01]  /*80010*/  LDCU UR27, c[0x0][0x398] ;  /* 0x00007300ff1b77ac */ /* 0x000ea20008000800 */
[----:B------:R-:W-:Y:S02]  /*80020*/  ISETP.LT.AND P3, PT, R152, UR38, !P0 ;  /* 0x0000002698007c0c */ /* 0x000fe4000c761270 */
[----:B------:R-:W-:Y:S01]  /*80030*/  ISETP.LT.AND P2, PT, R155, UR48, !P0 ;  /* 0x000000309b007c0c */ /* 0x000fe2000c741270 */
[----:B------:R-:W2:Y:S01]  /*80040*/  LDCU UR48, c[0x0][0x398] ;  /* 0x00007300ff3077ac */ /* 0x000ea20008000800 */
[----:B------:R-:W-:Y:S02]  /*80050*/  ISETP.LT.AND P1, PT, R154, UR51, !P0 ;  /* 0x000000339a007c0c */ /* 0x000fe4000c721270 */
[----:B-1----:R-:W-:Y:S01]  /*80060*/  ISETP.LT.AND P0, PT, R153, UR40, !P0 ;  /* 0x0000002899007c0c */ /* 0x002fe2000c701270 */
        /* <DEDUP_REMOVED lines=11> */
[----:B------:R-:W-:Y:S02]  /*80120*/  ISETP.LT.AND P2, PT, R155, UR49, !P0 ;  /* 0x000000319b007c0c */ /* 0x000fe4000c741270 */
[----:B------:R-:W-:-:S04]  /*80130*/  LOP3.LUT R114, R114, 0xfffffffe, RZ, 0xc0, !PT ;  /* 0xfffffffe72727812 */ /* 0x000fc800078ec0ff */
[----:B------:R-:W-:-:S03]  /*80140*/  @P1 LOP3.LUT R114, R114, 0x1, RZ, 0xfc, !PT ;  /* 0x0000000172721812 */ /* 0x000fc600078efcff */
[----:B------:R-:W-:Y:S02]  /*80150*/  @P3 LOP3.LUT R113, R113, 0x40000000, RZ, 0xfc, !PT ;  /* 0x4000000071713812 */ /* 0x000fe400078efcff */
[----:B--2---:R-:W-:Y:S01]  /*80160*/  ISETP.LT.AND P1, PT, R154, UR48, !P0 ;  /* 0x000000309a007c0c */ /* 0x004fe2000c721270 */
[----:B------:R-:W2:Y:S01]  /*80170*/  LDCU.64 UR48, c[0x0][0x398] ;  /* 0x00007300ff3077ac */ /* 0x000ea20008000a00 */
        /* <DEDUP_REMOVED lines=14> */
[----:B-1----:R-:W-:Y:S01]  /*80260*/  ISETP.LT.AND P1, PT, R154, UR51, !P0 ;  /* 0x000000339a007c0c */ /* 0x002fe2000c721270 */
[----:B------:R-:W1:Y:S08]  /*80270*/  LDCU UR52, c[0x0][0x398] ;  /* 0x00007300ff3477ac */ /* 0x000e700008000800 */
        /* <DEDUP_REMOVED lines=9> */
[----:B------:R-:W-:Y:S01]  /*80310*/  ISETP.GE.AND P0, PT, R0, UR39, PT ;  /* 0x0000002700007c0c */ /* 0x000fe2000bf06270 */
[----:B------:R-:W2:Y:S03]  /*80320*/  LDCU.64 UR38, c[0x0][0x398] ;  /* 0x00007300ff2677ac */ /* 0x000ea60008000a00 */
[----:B-1----:R-:W-:Y:S02]  /*80330*/  ISETP.LT.AND P3, PT, R152, UR50, !P0 ;  /* 0x0000003298007c0c */ /* 0x002fe4000c761270 */
        /* <DEDUP_REMOVED lines=17> */
[----:B--2---:R-:W-:Y:S02]  /*80450*/  ISETP.LT.AND P3, PT, R152, UR38, !P0 ;  /* 0x0000002698007c0c */ /* 0x004fe4000c761270 */
[----:B------:R-:W-:Y:S01]  /*80460*/  ISETP.LT.AND P2, PT, R155, UR60, !P0 ;  /* 0x0000003c9b007c0c */ /* 0x000fe2000c741270 */
[----:B------:R-:W2:Y:S01]  /*80470*/  LDCU UR60, c[0x0][0x398] ;  /* 0x00007300ff3c77ac */ /* 0x000ea20008000800 */
[----:B------:R-:W-:-:S02]  /*80480*/  LOP3.LUT R113, R113, 0xfffbffff, RZ, 0xc0, !PT ;  /* 0xfffbffff71717812 */ /* 0x000fc400078ec0ff */
[----:B------:R-:W-:Y:S01]  /*80490*/  ISETP.LT.AND P1, PT, R154, UR57, !P0 ;  /* 0x000000399a007c0c */ /* 0x000fe2000c721270 */
[----:B------:R-:W-:-:S06]  /*804a0*/  VIADD R0, R252, 0xf4 ;  /* 0x000000f4fc007836 */ /* 0x000fcc0000000000 */
        /* <DEDUP_REMOVED lines=11> */
[----:B------:R-:W3:Y:S03]  /*80560*/  LDCU.64 UR48, c[0x0][0x398] ;  /* 0x00007300ff3077ac */ /* 0x000ee60008000a00 */
[----:B-1----:R-:W-:Y:S02]  /*80570*/  ISETP.LT.AND P3, PT, R152, UR40, !P0 ;  /* 0x0000002898007c0c */ /* 0x002fe4000c761270 */
[----:B--2---:R-:W-:Y:S01]  /*80580*/  ISETP.LT.AND P2, PT, R155, UR60, !P0 ;  /* 0x0000003c9b007c0c */ /* 0x004fe2000c741270 */
[----:B------:R-:W1:Y:S01]  /*80590*/  LDCU UR60, c[0x0][0x398] ;  /* 0x00007300ff3c77ac */ /* 0x000e620008000800 */
[----:B------:R-:W-:-:S02]  /*805a0*/  LOP3.LUT R113, R113, 0xffffbfff, RZ, 0xc0, !PT ;  /* 0xffffbfff71717812 */ /* 0x000fc400078ec0ff */
[----:B------:R-:W-:Y:S01]  /*805b0*/  ISETP.LT.AND P1, PT, R154, UR57, !P0 ;  /* 0x000000399a007c0c */ /* 0x000fe2000c721270 */
[----:B------:R-:W-:-:S06]  /*805c0*/  VIADD R0, R252, 0xf3 ;  /* 0x000000f3fc007836 */ /* 0x000fcc0000000000 */
[----:B------:R-:W-:Y:S01]  /*805d0*/  @P3 LOP3.LUT R113, R113, 0x4000, RZ, 0xfc, !PT ;  /* 0x0000400071713812 */ /* 0x000fe200078efcff */
[----:B------:R-:W2:Y:S03]  /*805e0*/  LDCU UR57, c[0x0][0x398] ;  /* 0x00007300ff3977ac */ /* 0x000ea60008000800 */
        /* <DEDUP_REMOVED lines=9> */
[----:B------:R-:W4:Y:S03]  /*80680*/  LDCU.64 UR50, c[0x0][0x398] ;  /* 0x00007300ff3277ac */ /* 0x000f260008000a00 */
[----:B---3--:R-:W-:Y:S02]  /*80690*/  ISETP.LT.AND P3, PT, R152, UR48, !P0 ;  /* 0x0000003098007c0c */ /* 0x008fe4000c761270 */
[----:B-1----:R-:W-:Y:S02]  /*806a0*/  ISETP.LT.AND P2, PT, R155, UR60, !P0 ;  /* 0x0000003c9b007c0c */ /* 0x002fe4000c741270 */
[----:B------:R-:W-:Y:S01]  /*806b0*/  LOP3.LUT R113, R113, 0xfffffbff, RZ, 0xc0, !PT ;  /* 0xfffffbff71717812 */ /* 0x000fe200078ec0ff */
[----:B------:R-:W-:Y:S01]  /*806c0*/  VIADD R0, R252, 0xf2 ;  /* 0x000000f2fc007836 */ /* 0x000fe20000000000 */
[----:B--2---:R-:W-:Y:S01]  /*806d0*/  ISETP.LT.AND P1, PT, R154, UR57, !P0 ;  /* 0x000000399a007c0c */ /* 0x004fe2000c721270 */
[----:B------:R-:W1:Y:S01]  /*806e0*/  LDCU UR57, c[0x0][0x398] ;  /* 0x00007300ff3977ac */ /* 0x000e620008000800 */
[----:B------:R-:W-:-:S02]  /*806f0*/  VIADD R143, R252, 0xd6 ;  /* 0x000000d6fc8f7836 */ /* 0x000fc40000000000 */
[----:B------:R-:W-:Y:S01]  /*80700*/  VIADD R142, R252, 0xd5 ;  /* 0x000000d5fc8e7836 */ /* 0x000fe20000000000 */
[----:B------:R-:W2:Y:S02]  /*80710*/  LDCU UR60, c[0x0][0x398] ;  /* 0x00007300ff3c77ac */ /* 0x000ea40008000800 */
[----:B------:R-:W-:-:S04]  /*80720*/  @P3 LOP3.LUT R113, R113, 0x400, RZ, 0xfc, !PT ;  /* 0x0000040071713812 */ /* 0x000fc800078efcff */
[----:B------:R-:W-:-:S04]  /*80730*/  LOP3.LUT R113, R113, 0xfffffdff, RZ, 0xc0, !PT ;  /* 0xfffffdff71717812 */ /* 0x000fc800078ec0ff */
[----:B------:R-:W-:Y:S01]  /*80740*/  @P2 LOP3.LUT R113, R113, 0x200, RZ, 0xfc, !PT ;  /* 0x0000020071712812 */ /* 0x000fe200078efcff */
[----:B------:R-:W-:Y:S01]  /*80750*/  BAR.SYNC.DEFER_BLOCKING 0x0 ;  /* 0x0000000000007b1d */ /* 0x000fe20000010000 */
[----:B------:R-:W-:Y:S02]  /*80760*/  ISETP.LT.AND P0, PT, R153, UR58, !P0 ;  /* 0x0000003a99007c0c */ /* 0x000fe4000c701270 */
[----:B------:R-:W-:-:S03]  /*80770*/  LOP3.LUT R113, R113, 0xfffffeff, RZ, 0xc0, !PT ;  /* 0xfffffeff71717812 */ /* 0x000fc600078ec0ff */
[----:B------:R-:W3:Y:S01]  /*80780*/  LDCU UR58, c[0x0][0x398] ;  /* 0x00007300ff3a77ac */ /* 0x000ee20008000800 */
[----:B------:R-:W-:-:S04]  /*80790*/  @P1 LOP3.LUT R113, R113, 0x100, RZ, 0xfc, !PT ;  /* 0x0000010071711812 */ /* 0x000fc800078efcff */
[----:B------:R-:W-:-:S04]  /*807a0*/  LOP3.LUT R113, R113, 0xffffff7f, RZ, 0xc0, !PT ;  /* 0xffffff7f71717812 */ /* 0x000fc800078ec0ff */
[----:B------:R-:W-:Y:S02]  /*807b0*/  @P0 LOP3.LUT R113, R113, 0x80, RZ, 0xfc, !PT ;  /* 0x0000008071710812 */ /* 0x000fe400078efcff */
[----:B------:R-:W-:Y:S01]  /*807c0*/  ISETP.GE.AND P0, PT, R0, UR39, PT ;  /* 0x0000002700007c0c */ /* 0x000fe2000bf06270 */
[----:B------:R-:W2:Y:S03]  /*807d0*/  LDCU.64 UR38, c[0x0][0x398] ;  /* 0x00007300ff2677ac */ /* 0x000ea60008000a00 */
[----:B----4-:R-:W-:Y:S02]  /*807e0*/  ISETP.LT.AND P3, PT, R152, UR50, !P0 ;  /* 0x0000003298007c0c */ /* 0x010fe4000c761270 */
[----:B-1----:R-:W-:Y:S02]  /*807f0*/  ISETP.LT.AND P2, PT, R155, UR57, !P0 ;  /* 0x000000399b007c0c */ /* 0x002fe4000c741270 */
[----:B------:R-:W-:Y:S01]  /*80800*/  LOP3.LUT R113, R113, 0xffffffbf, RZ, 0xc0, !PT ;  /* 0xffffffbf71717812 */ /* 0x000fe200078ec0ff */
[----:B------:R-:W-:Y:S01]  /*80810*/  VIADD R0, R252, 0xf1 ;  /* 0x000000f1fc007836 */ /* 0x000fe20000000000 */
[----:B---3--:R-:W-:Y:S01]  /*80820*/  ISETP.LT.AND P1, PT, R154, UR58, !P0 ;  /* 0x0000003a9a007c0c */ /* 0x008fe2000c721270 */
[----:B------:R-:W1:Y:S06]  /*80830*/  LDCU UR57, c[0x0][0x398] ;  /* 0x00007300ff3977ac */ /* 0x000e6c0008000800 */
[----:B------:R-:W-:Y:S01]  /*80840*/  @P3 LOP3.LUT R113, R113, 0x40, RZ, 0xfc, !PT ;  /* 0x0000004071713812 */ /* 0x000fe200078efcff */
[----:B------:R-:W3:Y:S03]  /*80850*/  LDCU UR58, c[0x0][0x398] ;  /* 0x00007300ff3a77ac */ /* 0x000ee60008000800 */
[----:B------:R-:W-:-:S04]  /*80860*/  LOP3.LUT R113, R113, 0xffffffdf, RZ, 0xc0, !PT ;  /* 0xffffffdf71717812 */ /* 0x000fc800078ec0ff */
[----:B------:R-:W-:Y:S02]  /*80870*/  @P2 LOP3.LUT R113, R113, 0x20, RZ, 0xfc, !PT ;  /* 0x0000002071712812 */ /* 0x000fe400078efcff */
[----:B------:R-:W-:Y:S01]  /*80880*/  ISETP.LT.AND P0, PT, R153, UR77, !P0 ;  /* 0x0000004d99007c0c */ /* 0x000fe2000c701270 */
[----:B------:R-:W4:Y:S01]  /*80890*/  LDCU UR77, c[0x0][0x398] ;  /* 0x00007300ff4d77ac */ /* 0x000f220008000800 */
        /* <DEDUP_REMOVED lines=8> */
[----:B------:R-:W-:Y:S01]  /*80920*/  VIADD R0, R252, 0xf0 ;  /* 0x000000f0fc007836 */ /* 0x000fe20000000000 */
[----:B------:R-:W-:Y:S01]  /*80930*/  ISETP.LT.AND P1, PT, R154, UR75, !P0 ;  /* 0x0000004b9a007c0c */ /* 0x000fe2000c721270 */
[----:B------:R-:W2:Y:S01]  /*80940*/  LDCU UR76, c[0x0][0x398] ;  /* 0x00007300ff4c77ac */ /* 0x000ea20008000800 */
[----:B------:R-:W-:-:S02]  /*80950*/  ISETP.LT.AND P0, PT, R153, UR74, !P0 ;  /* 0x0000004a99007c0c */ /* 0x000fc4000c701270 */
[----:B------:R-:W-:Y:S01]  /*80960*/  LOP3.LUT R113, R113, 0xfffffffb, RZ, 0xc0, !PT ;  /* 0xfffffffb71717812 */ /* 0x000fe200078ec0ff */
[----:B------:R-:W2:Y:S04]  /*80970*/  LDCU UR75, c[0x0][0x398] ;  /* 0x00007300ff4b77ac */ /* 0x000ea80008000800 */
[----:B------:R-:W-:Y:S01]  /*80980*/  @P3 LOP3.LUT R113, R113, 0x4, RZ, 0xfc, !PT ;  /* 0x0000000471713812 */ /* 0x000fe200078efcff */
[----:B------:R-:W2:Y:S05]  /*80990*/  LDCU UR74, c[0x0][0x398] ;  /* 0x00007300ff4a77ac */ /* 0x000eaa0008000800 */
[----:B------:R-:W-:-:S02]  /*809a0*/  @P0 LOP3.LUT R112, R112, 0x80000000, RZ, 0xfc, !PT ;  /* 0x8000000070700812 */ /* 0x000fc400078efcff */
[----:B------:R-:W-:Y:S01]  /*809b0*/  ISETP.GE.AND P0, PT, R0, UR49, PT ;  /* 0x0000003100007c0c */ /* 0x000fe2000bf06270 */
[----:B------:R-:W2:Y:S03]  /*809c0*/  LDCU.64 UR48, c[0x0][0x398] ;  /* 0x00007300ff3077ac */ /* 0x000ea60008000a00 */
[----:B-1----:R-:W-:Y:S02]  /*809d0*/  ISETP.LT.AND P3, PT, R152, UR40, !P0 ;  /* 0x0000002898007c0c */ /* 0x002fe4000c761270 */
[----:B------:R-:W-:Y:S02]  /*809e0*/  LOP3.LUT R113, R113, 0xfffffffd, RZ, 0xc0, !PT ;  /* 0xfffffffd71717812 */ /* 0x000fe400078ec0ff */
[----:B------:R-:W-:Y:S02]  /*809f0*/  LOP3.LUT R112, R112, 0xbfffffff, RZ, 0xc0, !PT ;  /* 0xbfffffff70707812 */ /* 0x000fe400078ec0ff */
[----:B------:R-:W-:-:S02]  /*80a00*/  @P2 LOP3.LUT R113, R113, 0x2, RZ, 0xfc, !PT ;  /* 0x0000000271712812 */ /* 0x000fc400078efcff */
[----:B------:R-:W-:Y:S01]  /*80a10*/  ISETP.LT.AND P2, PT, R155, UR73, !P0 ;  /* 0x000000499b007c0c */ /* 0x000fe2000c741270 */
[----:B------:R-:W-:Y:S01]  /*80a20*/  VIADD R0, R252, 0xef ;  /* 0x000000effc007836 */ /* 0x000fe20000000000 */
[----:B------:R-:W-:Y:S01]  /*80a30*/  LOP3.LUT R113, R113, 0xfffffffe, RZ, 0xc0, !PT ;  /* 0xfffffffe71717812 */ /* 0x000fe200078ec0ff */
[----:B------:R-:W1:Y:S02]  /*80a40*/  LDCU UR73, c[0x0][0x398] ;  /* 0x00007300ff4977ac */ /* 0x000e640008000800 */
[----:B------:R-:W-:Y:S02]  /*80a50*/  @P3 LOP3.LUT R112, R112, 0x40000000, RZ, 0xfc, !PT ;  /* 0x4000000070703812 */ /* 0x000fe400078efcff */
        /* <DEDUP_REMOVED lines=14> */
[----:B------:R-:W-:Y:S02]  /*80b40*/  ISETP.LT.AND P2, PT, R155, UR69, !P0 ;  /* 0x000000459b007c0c */ /* 0x000fe4000c741270 */
[----:B------:R-:W-:Y:S01]  /*80b50*/  LOP3.LUT R112, R112, 0xfbffffff, RZ, 0xc0, !PT ;  /* 0xfbffffff70707812 */ /* 0x000fe200078ec0ff */
[----:B------:R-:W-:Y:S01]  /*80b60*/  VIADD R0, R252, 0xee ;  /* 0x000000eefc007836 */ /* 0x000fe20000000000 */
[----:B------:R-:W-:Y:S01]  /*80b70*/  ISETP.LT.AND P1, PT, R154, UR68, !P0 ;  /* 0x000000449a007c0c */ /* 0x000fe2000c721270 */
[----:B------:R-:W2:Y:S01]  /*80b80*/  LDCU UR68, c[0x0][0x3b8] ;  /* 0x00007700ff4477ac */ /* 0x000ea20008000800 */
[----:B------:R-:W1:Y:S05]  /*80b90*/  LDCU UR69, c[0x0][0x3b8] ;  /* 0x00007700ff4577ac */ /* 0x000e6a0008000800 */
        /* <DEDUP_REMOVED lines=31> */
[----:B------:R-:W-:Y:S01]  /*80d90*/  LOP3.LUT R112, R112, 0xfffbffff, RZ, 0xc0, !PT ;  /* 0xfffbffff70707812 */ /* 0x000fe200078ec0ff */
[----:B------:R-:W-:Y:S01]  /*80da0*/  VIADD R0, R252, 0xec ;  /* 0x000000ecfc007836 */ /* 0x000fe20000000000 */
[----:B------:R-:W-:Y:S01]  /*80db0*/  ISETP.LT.AND P2, PT, R155, UR63, !P0 ;  /* 0x0000003f9b007c0c */ /* 0x000fe2000c741270 */
[----:B------:R-:W2:Y:S01]  /*80dc0*/  LDCU UR63, c[0x0][0x3b8] ;  /* 0x00007700ff3f77ac */ /* 0x000ea20008000800 */
[----:B------:R-:W-:Y:S01]  /*80dd0*/  ISETP.LT.AND P1, PT, R154, UR62, !P0 ;  /* 0x0000003e9a007c0c */ /* 0x000fe2000c721270 */
[----:B------:R-:W1:Y:S06]  /*80de0*/  LDCU UR38, c[0x0][0x398] ;  /* 0x00007300ff2677ac */ /* 0x000e6c0008000800 */
[----:B------:R-:W-:Y:S01]  /*80df0*/  @P3 LOP3.LUT R112, R112, 0x40000, RZ, 0xfc, !PT ;  /* 0x0004000070703812 */ /* 0x000fe200078efcff */
[----:B------:R-:W1:Y:S03]  /*80e00*/  LDCU UR62, c[0x0][0x3b8] ;  /* 0x00007700ff3e77ac */ /* 0x000e660008000800 */
[----:B------:R-:W-:-:S04]  /*80e10*/  LOP3.LUT R112, R112, 0xfffdffff, RZ, 0xc0, !PT ;  /* 0xfffdffff70707812 */ /* 0x000fc800078ec0ff */
[----:B------:R-:W-:Y:S02]  /*80e20*/  @P2 LOP3.LUT R112, R112, 0x20000, RZ, 0xfc, !PT ;  /* 0x0002000070702812 */ /* 0x000fe400078efcff */
[----:B------:R-:W-:Y:S01]  /*80e30*/  ISETP.LT.AND P0, PT, R153, UR61, !P0 ;  /* 0x0000003d99007c0c */ /* 0x000fe2000c701270 */
[----:B------:R-:W-:Y:S01]  /*80e40*/  VIADD R141, R252, 0xd4 ;  /* 0x000000d4fc8d7836 */ /* 0x000fe20000000000 */
[----:B------:R-:W-:Y:S01]  /*80e50*/  LOP3.LUT R112, R112, 0xfffeffff, RZ, 0xc0, !PT ;  /* 0xfffeffff70707812 */ /* 0x000fe200078ec0ff */
[----:B------:R-:W2:Y:S03]  /*80e60*/  LDCU UR61, c[0x0][0x398] ;  /* 0x00007300ff3d77ac */ /* 0x000ea60008000800 */
[----:B------:R-:W-:-:S04]  /*80e70*/  @P1 LOP3.LUT R112, R112, 0x10000, RZ, 0xfc, !PT ;  /* 0x0001000070701812 */ /* 0x000fc800078efcff */
[----:B------:R-:W-:-:S04]  /*80e80*/  LOP3.LUT R112, R112, 0xffff7fff, RZ, 0xc0, !PT ;  /* 0xffff7fff70707812 */ /* 0x000fc800078ec0ff */
[----:B------:R-:W-:Y:S02]  /*80e90*/  @P0 LOP3.LUT R112, R112, 0x8000, RZ, 0xfc, !PT ;  /* 0x0000800070700812 */ /* 0x000fe400078efcff */
[----:B------:R-:W-:Y:S01]  /*80ea0*/  ISETP.GE.AND P0, PT, R0, UR49, PT ;  /* 0x0000003100007c0c */ /* 0x000fe2000bf06270 */
[----:B------:R-:W2:Y:S03]  /*80eb0*/  LDCU.64 UR48, c[0x0][0x398] ;  /* 0x00007300ff3077ac */ /* 0x000ea60008000a00 */
[----:B-1----:R-:W-:Y:S02]  /*80ec0*/  ISETP.LT.AND P3, PT, R152, UR40, !P0 ;  /* 0x0000002898007c0c */ /* 0x002fe4000c761270 */
[----:B------:R-:W-:Y:S01]  /*80ed0*/  LOP3.LUT R112, R112, 0xffffbfff, RZ, 0xc0, !PT ;  /* 0xffffbfff70707812 */ /* 0x000fe200078ec0ff */
[C---:B------:R-:W-:Y:S01]  /*80ee0*/  VIADD R0, R252.reuse, 0xeb ;  /* 0x000000ebfc007836 */ /* 0x040fe20000000000 */
[----:B------:R-:W-:Y:S01]  /*80ef0*/  ISETP.LT.AND P2, PT, R155, UR6, !P0 ;  /* 0x000000069b007c0c */ /* 0x000fe2000c741270 */
[----:B------:R-:W-:Y:S01]  /*80f00*/  IMAD R139, R252, UR62, RZ ;  /* 0x0000003efc8b7c24 */ /* 0x000fe2000f8e02ff */
[----:B------:R-:W-:Y:S01]  /*80f10*/  ISETP.LT.AND P1, PT, R154, UR8, !P0 ;  /* 0x000000089a007c0c */ /* 0x000fe2000c721270 */
[----:B------:R-:W1:Y:S01]  /*80f20*/  LDCU UR62, c[0x0][0x3b8] ;  /* 0x00007700ff3e77ac */ /* 0x000e620008000800 */
[----:B------:R-:W1:Y:S05]  /*80f30*/  LDCU UR40, c[0x0][0x398] ;  /* 0x00007300ff2877ac */ /* 0x000e6a0008000800 */
        /* <DEDUP_REMOVED lines=14> */
[----:B------:R-:W-:Y:S01]  /*81020*/  ISETP.LT.AND P1, PT, R154, UR12, !P0 ;  /* 0x0000000c9a007c0c */ /* 0x000fe2000c721270 */
[----:B------:R-:W1:Y:S01]  /*81030*/  LDCU.64 UR10, c[0x0][0x398] ;  /* 0x00007300ff0a77ac */ /* 0x000e620008000a00 */
[----:B------:R-:W1:Y:S07]  /*81040*/  LDCU UR48, c[0x0][0x398] ;  /* 0x00007300ff3077ac */ /* 0x000e6e0008000800 */
[----:B------:R-:W-:-:S04]  /*81050*/  @P3 LOP3.LUT R112, R112, 0x400, RZ, 0xfc, !PT ;  /* 0x0000040070703812 */ /* 0x000fc800078efcff */
        /* <DEDUP_REMOVED lines=15> */
[----:B------:R-:W1:Y:S08]  /*81150*/  LDCU.64 UR6, c[0x0][0x398] ;  /* 0x00007300ff0677ac */ /* 0x000e700008000a00 */
        /* <DEDUP_REMOVED lines=13> */
[----:B-1----:R-:W-:Y:S02]  /*81230*/  ISETP.LT.AND P3, PT, R152, UR6, !P0 ;  /* 0x0000000698007c0c */ /* 0x002fe4000c761270 */
        /* <DEDUP_REMOVED lines=107> */
[----:B------:R-:W2:Y:S01]  /*818f0*/  LDCU.64 UR14, c[0x0][0x398] ;  /* 0x00007300ff0e77ac */ /* 0x000ea20008000a00 */
        /* <DEDUP_REMOVED lines=33> */
[----:B------:R-:W-:Y:S01]  /*81b10*/  ISETP.GE.AND P0, PT, R0, UR7, PT ;  /* 0x0000000700007c0c */ /* 0x000fe2000bf06270 */
[----:B------:R-:W-:Y:S01]  /*81b20*/  VIADD R0, R252, 0xe0 ;  /* 0x000000e0fc007836 */ /* 0x000fe20000000000 */
[----:B------:R-:W2:Y:S02]  /*81b30*/  LDCU UR7, c[0x0][0x3b8] ;  /* 0x00007700ff0777ac */ /* 0x000ea40008000800 */
[----:B------:R-:W-:Y:S02]  /*81b40*/  ISETP.LT.AND P3, PT, R152, UR47, !P0 ;  /* 0x0000002f98007c0c */ /* 0x000fe4000c761270 */
[----:B------:R-:W-:Y:S01]  /*81b50*/  ISETP.LT.AND P2, PT, R155, UR33, !P0 ;  /* 0x000000219b007c0c */ /* 0x000fe2000c741270 */
[----:B------:R-:W2:Y:S01]  /*81b60*/  LDCU UR33, c[0x0][0x3b8] ;  /* 0x00007700ff2177ac */ /* 0x000ea20008000800 */
[----:B------:R-:W-:-:S02]  /*81b70*/  ISETP.LT.AND P1, PT, R154, UR52, !P0 ;  /* 0x000000349a007c0c */ /* 0x000fc4000c721270 */
[----:B-1----:R-:W-:Y:S01]  /*81b80*/  ISETP.LT.AND P0, PT, R153, UR10, !P0 ;  /* 0x0000000a99007c0c */ /* 0x002fe2000c701270 */
[----:B------:R-:W1:Y:S01]  /*81b90*/  LDCU UR10, c[0x0][0x3b8] ;  /* 0x00007700ff0a77ac */ /* 0x000e620008000800 */
[----:B------:R-:W1:Y:S01]  /*81ba0*/  LDCU UR47, c[0x0][0x3b8] ;  /* 0x00007700ff2f77ac */ /* 0x000e620008000800 */
[----:B------:R-:W1:Y:S10]  /*81bb0*/  LDCU UR52, c[0x0][0x3b8] ;  /* 0x00007700ff3477ac */ /* 0x000e740008000800 */
[----:B------:R-:W-:-:S02]  /*81bc0*/  @P0 LOP3.LUT R110, R110, 0x80000000, RZ, 0xfc, !PT ;  /* 0x800000006e6e0812 */ /* 0x000fc400078efcff */
[----:B------:R-:W-:Y:S01]  /*81bd0*/  ISETP.GE.AND P0, PT, R0, UR13, PT ;  /* 0x0000000d00007c0c */ /* 0x000fe2000bf06270 */
[----:B------:R-:W-:Y:S01]  /*81be0*/  VIADD R0, R139, UR49 ;  /* 0x000000318b007c36 */ /* 0x000fe20008000000 */
[----:B------:R-:W1:Y:S03]  /*81bf0*/  LDCU UR13, c[0x0][0x3b8] ;  /* 0x00007700ff0d77ac */ /* 0x000e660008000800 */
[----:B------:R-:W-:Y:S01]  /*81c00*/  VIADD R0, R0, UR66 ;  /* 0x0000004200007c36 */ /* 0x000fe20008000000 */
[----:B------:R-:W1:Y:S03]  /*81c10*/  LDCU UR49, c[0x0][0x3b8] ;  /* 0x00007700ff3177ac */ /* 0x000e660008000800 */
[----:B------:R-:W-:Y:S01]  /*81c20*/  VIADD R0, R0, UR63 ;  /* 0x0000003f00007c36 */ /* 0x000fe20008000000 */
[----:B------:R-:W-:Y:S01]  /*81c30*/  LOP3.LUT R111, R111, 0xfffffffb, RZ, 0xc0, !PT ;  /* 0xfffffffb6f6f7812 */ /* 0x000fe200078ec0ff */
[----:B------:R-:W1:Y:S03]  /*81c40*/  LDCU UR63, c[0x0][0x3b8] ;  /* 0x00007700ff3f77ac */ /* 0x000e660008000800 */
[----:B------:R2:W-:Y:S01]  /*81c50*/  STL [R1+0x2cdc], R0 ;  /* 0x002cdc0001007387 */ /* 0x0005e20000100800 */
[----:B------:R-:W-:Y:S01]  /*81c60*/  LOP3.LUT R110, R110, 0xbfffffff, RZ, 0xc0, !PT ;  /* 0xbfffffff6e6e7812 */ /* 0x000fe200078ec0ff */
[----:B------:R-:W-:Y:S01]  /*81c70*/  VIADD R139, R252, 0xde ;  /* 0x000000defc8b7836 */ /* 0x000fe20000000000 */
[----:B------:R-:W1:Y:S01]  /*81c80*/  LDCU UR66, c[0x0][0x3b8] ;  /* 0x00007700ff4277ac */ /* 0x000e620008000800 */
[----:B--2---:R-:W-:Y:S01]  /*81c90*/  VIADD R0, R0, UR28 ;  /* 0x0000001c00007c36 */ /* 0x004fe20008000000 */
[----:B------:R-:W2:Y:S03]  /*81ca0*/  LDCU UR28, c[0x0][0x3b8] ;  /* 0x00007700ff1c77ac */ /* 0x000ea60008000800 */
[----:B------:R-:W-:Y:S01]  /*81cb0*/  VIADD R166, R0, UR26 ;  /* 0x0000001a00a67c36 */ /* 0x000fe20008000000 */
[----:B------:R1:W-:Y:S01]  /*81cc0*/  STL [R1+0x2abc], R0 ;  /* 0x002abc0001007387 */ /* 0x0003e20000100800 */
[----:B------:R-:W2:Y:S02]  /*81cd0*/  LDCU UR26, c[0x0][0x3b8] ;  /* 0x00007700ff1a77ac */ /* 0x000ea40008000800 */
[----:B------:R-:W-:Y:S01]  /*81ce0*/  VIADD R167, R166, UR24 ;  /* 0x00000018a6a77c36 */ /* 0x000fe20008000000 */
[----:B------:R-:W2:Y:S03]  /*81cf0*/  LDCU UR24, c[0x0][0x3b8] ;  /* 0x00007700ff1877ac */ /* 0x000ea60008000800 */
[----:B-1----:R-:W-:Y:S01]  /*81d00*/  VIADD R0, R167, UR21 ;  /* 0x00000015a7007c36 */ /* 0x002fe20008000000 */
[----:B------:R-:W1:Y:S04]  /*81d10*/  LDCU UR21, c[0x0][0x3b8] ;  /* 0x00007700ff1577ac */ /* 0x000e680008000800 */
[----:B------:R2:W-:Y:S02]  /*81d20*/  STL [R1+0x159c], R0 ;  /* 0x00159c0001007387 */ /* 0x0005e40000100800 */
[----:B--2---:R-:W-:Y:S01]  /*81d30*/  VIADD R0, R0, UR23 ;  /* 0x0000001700007c36 */ /* 0x004fe20008000000 */
[----:B------:R-:W2:Y:S04]  /*81d40*/  LDCU UR23, c[0x0][0x3b8] ;  /* 0x00007700ff1777ac */ /* 0x000ea80008000800 */
[----:B------:R1:W-:Y:S02]  /*81d50*/  STL [R1+0x1650], R0 ;  /* 0x0016500001007387 */ /* 0x0003e40000100800 */
        /* <DEDUP_REMOVED lines=1321> */
[----:B------:R-:W-:Y:S01]  /*86ff0*/  @P3 LOP3.LUT R111, R111, 0x4, RZ, 0xfc, !PT ;  /* 0x000000046f6f3812 */ /* 0x000fe200078efcff */
[----:B------:R-:W1:Y:S03]  /*87000*/  LDCU UR18, c[0x0][0x3b8] ;  /* 0x00007700ff1277ac */ /* 0x000e660008000800 */
        /* <DEDUP_REMOVED lines=8> */
[----:B------:R-:W-:Y:S01]  /*87090*/  ISETP.LT.AND P3, PT, R152, UR53, !P0 ;  /* 0x0000003598007c0c */ /* 0x000fe2000c761270 */
[----:B------:R-:W2:Y:S03]  /*870a0*/  LDCU UR53, c[0x0][0x3b8] ;  /* 0x00007700ff3577ac */ /* 0x000ea60008000800 */
[----:B------:R1:W-:Y:S01]  /*870b0*/  STL [R1+0x3030], R0 ;  /* 0x0030300001007387 */ /* 0x0003e20000100800 */
[----:B------:R-:W-:Y:S01]  /*870c0*/  LOP3.LUT R111, R111, 0xfffffffd, RZ, 0xc0, !PT ;  /* 0xfffffffd6f6f7812 */ /* 0x000fe200078ec0ff */
[----:B------:R-:W2:Y:S01]  /*870d0*/  LDCU UR27, c[0x0][0x3b8] ;  /* 0x00007700ff1b77ac */ /* 0x000ea20008000800 */
[----:B-1----:R-:W-:-:S02]  /*870e0*/  VIADD R0, R0, UR14 ;  /* 0x0000000e00007c36 */ /* 0x002fc40008000000 */
[----:B------:R-:W-:Y:S01]  /*870f0*/  @P2 LOP3.LUT R111, R111, 0x2, RZ, 0xfc, !PT ;  /* 0x000000026f6f2812 */ /* 0x000fe200078efcff */
[----:B------:R-:W1:Y:S02]  /*87100*/  LDCU UR14, c[0x0][0x3b8] ;  /* 0x00007700ff0e77ac */ /* 0x000e640008000800 */
[----:B------:R2:W-:Y:S02]  /*87110*/  STL [R1+0x3034], R0 ;  /* 0x0030340001007387 */ /* 0x0005e40000100800 */
[----:B--2---:R-:W-:Y:S01]  /*87120*/  VIADD R0, R0, UR32 ;  /* 0x0000002000007c36 */ /* 0x004fe20008000000 */
[----:B------:R-:W-:Y:S01]  /*87130*/  LOP3.LUT R111, R111, 0xfffffffe, RZ, 0xc0, !PT ;  /* 0xfffffffe6f6f7812 */ /* 0x000fe200078ec0ff */
[----:B------:R-:W2:Y:S03]  /*87140*/  LDCU UR32, c[0x0][0x3b8] ;  /* 0x00007700ff2077ac */ /* 0x000ea60008000800 */
        /* <DEDUP_REMOVED lines=21> */
[----:B------:R-:W-:Y:S01]  /*872a0*/  ISETP.LT.AND P1, PT, R154, UR55, !P0 ;  /* 0x000000379a007c0c */ /* 0x000fe2000c721270 */
[----:B------:R-:W2:Y:S01]  /*872b0*/  LDCU UR55, c[0x0][0x3b8] ;  /* 0x00007700ff3777ac */ /* 0x000ea20008000800 */
[----:B------:R-:W-:Y:S01]  /*872c0*/  @P3 LOP3.LUT R110, R110, 0x40000000, RZ, 0xfc, !PT ;  /* 0x400000006e6e3812 */ /* 0x000fe200078efcff */
[----:B------:R-:W2:Y:S01]  /*872d0*/  LDCU UR54, c[0x0][0x3b8] ;  /* 0x00007700ff3677ac */ /* 0x000ea20008000800 */
[----:B-1----:R-:W-:Y:S01]  /*872e0*/  VIADD R0, R0, UR36 ;  /* 0x0000002400007c36 */ /* 0x002fe20008000000 */
[----:B------:R-:W-:Y:S01]  /*872f0*/  ISETP.LT.AND P0, PT, R153, UR56, !P0 ;  /* 0x0000003899007c0c */ /* 0x000fe2000c701270 */
[----:B------:R-:W1:Y:S03]  /*87300*/  LDCU UR56, c[0x0][0x3b8] ;  /* 0x00007700ff3877ac */ /* 0x000e660008000800 */
[----:B------:R2:W-:Y:S01]  /*87310*/  STL [R1+0x3084], R0 ;  /* 0x0030840001007387 */ /* 0x0005e20000100800 */
[----:B------:R-:W1:Y:S01]  /*87320*/  LDCU UR36, c[0x0][0x3b8] ;  /* 0x00007700ff2477ac */ /* 0x000e620008000800 */
[----:B--2---:R-:W-:Y:S01]  /*87330*/  VIADD R0, R0, UR37 ;  /* 0x0000002500007c36 */ /* 0x004fe20008000000 */
[----:B------:R-:W2:Y:S04]  /*87340*/  LDCU UR37, c[0x0][0x3b8] ;  /* 0x00007700ff2577ac */ /* 0x000ea80008000800 */
[----:B------:R1:W-:Y:S02]  /*87350*/  STL [R1+0x3094], R0 ;  /* 0x0030940001007387 */ /* 0x0003e40000100800 */
[----:B-1----:R-:W-:Y:S01]  /*87360*/  VIADD R0, R0, UR43 ;  /* 0x0000002b00007c36 */ /* 0x002fe20008000000 */
[----:B------:R-:W-:Y:S01]  /*87370*/  LOP3.LUT R110, R110, 0xdfffffff, RZ, 0xc0, !PT ;  /* 0xdfffffff6e6e7812 */ /* 0x000fe200078ec0ff */
[----:B------:R-:W1:Y:S03]  /*87380*/  LDCU UR43, c[0x0][0x3b8] ;  /* 0x00007700ff2b77ac */ /* 0x000e660008000800 */
        /* <DEDUP_REMOVED lines=9> */
[----:B------:R-:W-:Y:S01]  /*87420*/  LOP3.LUT R110, R110, 0xefffffff, RZ, 0xc0, !PT ;  /* 0xefffffff6e6e7812 */ /* 0x000fe200078ec0ff */
[----:B------:R-:W2:Y:S03]  /*87430*/  LDCU UR24, c[0x0][0x3b8] ;  /* 0x00007700ff1877ac */ /* 0x000ea60008000800 */
        /* <DEDUP_REMOVED lines=13> */
[----:B--2---:R-:W-:-:S05]  /*87510*/  VIADD R0, R0, UR6 ;  /* 0x0000000600007c36 */ /* 0x004fca0008000000 */
[----:B------:R2:W-:Y:S02]  /*87520*/  STL [R1+0x30f4], R0 ;  /* 0x0030f40001007387 */ /* 0x0005e40000100800 */
        /* <DEDUP_REMOVED lines=22> */
[----:B-1----:R-:W-:-:S05]  /*87690*/  VIADD R0, R0, UR31 ;  /* 0x0000001f00007c36 */ /* 0x002fca0008000000 */
[----:B------:R1:W-:Y:S02]  /*876a0*/  STL [R1+0x30fc], R0 ;  /* 0x0030fc0001007387 */ /* 0x0003e40000100800 */
[----:B-1----:R-:W-:Y:S01]  /*876b0*/  VIADD R0, R0, UR30 ;  /* 0x0000001e00007c36 */ /* 0x002fe20008000000 */
[----:B------:R-:W1:Y:S04]  /*876c0*/  LDCU.64 UR30, c[0x0][0x398] ;  /* 0x00007300ff1e77ac */ /* 0x000e680008000a00 */
[----:B------:R2:W-:Y:S02]  /*876d0*/  STL [R1+0x30f8], R0 ;  /* 0x0030f80001007387 */ /* 0x0005e40000100800 */
[----:B--2---:R-:W-:Y:S01]  /*876e0*/  VIADD R0, R0, UR53 ;  /* 0x0000003500007c36 */ /* 0x004fe20008000000 */
[----:B------:R-:W2:Y:S04]  /*876f0*/  LDCU UR53, c[0x0][0x398] ;  /* 0x00007300ff3577ac */ /* 0x000ea80008000800 */
[----:B------:R1:W-:Y:S02]  /*87700*/  STL [R1+0x30f0], R0 ;  /* 0x0030f00001007387 */ /* 0x0003e40000100800 */
[----:B-1----:R-:W-:Y:S01]  /*87710*/  VIADD R0, R0, UR7 ;  /* 0x0000000700007c36 */ /* 0x002fe20008000000 */
[----:B------:R-:W1:Y:S04]  /*87720*/  LDCU.64 UR6, c[0x0][0x398] ;  /* 0x00007300ff0677ac */ /* 0x000e680008000a00 */
[----:B------:R2:W-:Y:S02]  /*87730*/  STL [R1+0x30ec], R0 ;  /* 0x0030ec0001007387 */ /* 0x0005e40000100800 */
[----:B--2---:R-:W-:-:S05]  /*87740*/  VIADD R0, R0, UR13 ;  /* 0x0000000d00007c36 */ /* 0x004fca0008000000 */
[----:B------:R2:W-:Y:S02]  /*87750*/  STL [R1+0x30e8], R0 ;  /* 0x0030e80001007387 */ /* 0x0005e40000100800 */
[----:B--2---:R-:W-:Y:S01]  /*87760*/  VIADD R0, R0, UR56 ;  /* 0x0000003800007c36 */ /* 0x004fe20008000000 */
[----:B------:R-:W2:Y:S04]  /*87770*/  LDCU UR56, c[0x0][0x3b8] ;  /* 0x00007700ff3877ac */ /* 0x000ea80008000800 */
[----:B------:R1:W-:Y:S02]  /*87780*/  STL [R1+0x30dc], R0 ;  /* 0x0030dc0001007387 */ /* 0x0003e40000100800 */
[----:B-1----:R-:W-:Y:S01]  /*87790*/  VIADD R0, R0, UR36 ;  /* 0x0000002400007c36 */ /* 0x002fe20008000000 */
[----:B------:R-:W1:Y:S04]  /*877a0*/  LDCU UR36, c[0x0][0x398] ;  /* 0x00007300ff2477ac */ /* 0x000e680008000800 */
[----:B------:R2:W-:Y:S02]  /*877b0*/  STL [R1+0x30d8], R0 ;  /* 0x0030d80001007387 */ /* 0x0005e40000100800 */
[----:B--2---:R-:W-:-:S05]  /*877c0*/  VIADD R0, R0, UR37 ;  /* 0x0000002500007c36 */ /* 0x004fca0008000000 */
[----:B------:R2:W-:Y:S02]  /*877d0*/  STL [R1+0x30d0], R0 ;  /* 0x0030d00001007387 */ /* 0x0005e40000100800 */
[----:B--2---:R-:W-:Y:S01]  /*877e0*/  VIADD R0, R0, UR63 ;  /* 0x0000003f00007c36 */ /* 0x004fe20008000000 */
[----:B------:R-:W2:Y:S04]  /*877f0*/  LDCU UR63, c[0x0][0x398] ;  /* 0x00007300ff3f77ac */ /* 0x000ea80008000800 */
[----:B------:R1:W-:Y:S02]  /*87800*/  STL [R1+0x30cc], R0 ;  /* 0x0030cc0001007387 */ /* 0x0003e40000100800 */
[----:B-1----:R-:W-:-:S05]  /*87810*/  VIADD R0, R0, UR28 ;  /* 0x0000001c00007c36 */ /* 0x002fca0008000000 */
[----:B------:R1:W-:Y:S02]  /*87820*/  STL [R1+0x30c8], R0 ;  /* 0x0030c80001007387 */ /* 0x0003e40000100800 */
[----:B-1----:R-:W-:Y:S01]  /*87830*/  VIADD R0, R0, UR67 ;  /* 0x0000004300007c36 */ /* 0x002fe20008000000 */
[----:B------:R-:W1:Y:S04]  /*87840*/  LDCU UR67, c[0x0][0x3b8] ;  /* 0x00007700ff4377ac */ /* 0x000e680008000800 */
[----:B------:R2:W-:Y:S02]  /*87850*/  STL [R1+0x30c4], R0 ;  /* 0x0030c40001007387 */ /* 0x0005e40000100800 */
[----:B--2---:R-:W-:Y:S01]  /*87860*/  VIADD R0, R0, UR68 ;  /* 0x0000004400007c36 */ /* 0x004fe20008000000 */
[----:B------:R-:W2:Y:S03]  /*87870*/  LDCU UR68, c[0x0][0x398] ;  /* 0x00007300ff4477ac */ /* 0x000ea60008000800 */
[----:B------:R-:W-:Y:S01]  /*87880*/  VIADD R2, R0, UR69 ;  /* 0x0000004500027c36 */ /* 0x000fe20008000000 */
[----:B------:R1:W-:Y:S01]  /*87890*/  STL [R1+0x30bc], R0 ;  /* 0x0030bc0001007387 */ /* 0x0003e20000100800 */
[C---:B------:R-:W-:Y:S01]  /*878a0*/  VIADD R149, R252.reuse, 0x182 ;  /* 0x00000182fc957836 */ /* 0x040fe20000000000 */
[----:B------:R-:W2:Y:S01]  /*878b0*/  LDCU UR69, c[0x0][0x398] ;  /* 0x00007300ff4577ac */ /* 0x000ea20008000800 */
[----:B-1----:R-:W-:-:S05]  /*878c0*/  VIADD R0, R252, 0xdf ;  /* 0x000000dffc007836 */ /* 0x002fca0000000000 */
[----:B------:R-:W-:-:S04]  /*878d0*/  ISETP.GE.AND P0, PT, R0, UR19, PT ;  /* 0x0000001300007c0c */ /* 0x000fc8000bf06270 */
[----:B------:R-:W-:Y:S01]  /*878e0*/  ISETP.LT.AND P3, PT, R152, UR6, !P0 ;  /* 0x0000000698007c0c */ /* 0x000fe2000c761270 */
[----:B------:R1:W-:Y:S01]  /*878f0*/  STL [R1+0x30b8], R2 ;  /* 0x0030b80201007387 */ /* 0x0003e20000100800 */
[----:B------:R-:W-:Y:S01]  /*87900*/  ISETP.LT.AND P2, PT, R155, UR12, !P0 ;  /* 0x0000000c9b007c0c */ /* 0x000fe2000c741270 */
[----:B------:R-:W1:Y:S01]  /*87910*/  LDCU.64 UR12, c[0x0][0x398] ;  /* 0x00007300ff0c77ac */ /* 0x000e620008000a00 */
[----:B------:R-:W-:Y:S01]  /*87920*/  ISETP.LT.AND P1, PT, R154, UR25, !P0 ;  /* 0x000000199a007c0c */ /* 0x000fe2000c721270 */
[----:B------:R-:W-:Y:S01]  /*87930*/  VIADD R0, R252, 0xdc ;  /* 0x000000dcfc007836 */ /* 0x000fe20000000000 */
[----:B------:R-:W1:Y:S07]  /*87940*/  LDCU UR6, c[0x0][0x398] ;  /* 0x00007300ff0677ac */ /* 0x000e6e0008000800 */
[----:B------:R-:W-:-:S04]  /*87950*/  @P3 LOP3.LUT R110, R110, 0x4000000, RZ, 0xfc, !PT ;  /* 0x040000006e6e3812 */ /* 0x000fc800078efcff */
[----:B------:R-:W-:-:S04]  /*87960*/  LOP3.LUT R110, R110, 0xfdffffff, RZ, 0xc0, !PT ;  /* 0xfdffffff6e6e7812 */ /* 0x000fc800078ec0ff */
[----:B------:R-:W-:Y:S02]  /*87970*/  @P2 LOP3.LUT R110, R110, 0x2000000, RZ, 0xfc, !PT ;  /* 0x020000006e6e2812 */ /* 0x000fe400078efcff */
[----:B------:R-:W-:Y:S01]  /*87980*/  ISETP.LT.AND P0, PT, R153, UR70, !P0 ;  /* 0x0000004699007c0c */ /* 0x000fe2000c701270 */
[----:B-1----:R-:W-:Y:S01]  /*87990*/  VIADD R2, R2, UR24 ;  /* 0x0000001802027c36 */ /* 0x002fe20008000000 */
[----:B------:R-:W-:Y:S01]  /*879a0*/  LOP3.LUT R110, R110, 0xfeffffff, RZ, 0xc0, !PT ;  /* 0xfeffffff6e6e7812 */ /* 0x000fe200078ec0ff */
[----:B------:R-:W1:Y:S03]  /*879b0*/  LDCU.64 UR24, c[0x0][0x398] ;  /* 0x00007300ff1877ac */ /* 0x000e660008000a00 */
[----:B------:R-:W-:Y:S01]  /*879c0*/  @P1 LOP3.LUT R110, R110, 0x1000000, RZ, 0xfc, !PT ;  /* 0x010000006e6e1812 */ /* 0x000fe200078efcff */
[----:B------:R-:W1:Y:S03]  /*879d0*/  LDCU UR70, c[0x0][0x398] ;  /* 0x00007300ff4677ac */ /* 0x000e660008000800 */
[----:B------:R-:W-:-:S04]  /*879e0*/  LOP3.LUT R110, R110, 0xff7fffff, RZ, 0xc0, !PT ;  /* 0xff7fffff6e6e7812 */ /* 0x000fc800078ec0ff */
[----:B------:R-:W-:Y:S02]  /*879f0*/  @P0 LOP3.LUT R110, R110, 0x800000, RZ, 0xfc, !PT ;  /* 0x008000006e6e0812 */ /* 0x000fe400078efcff */
[----:B------:R-:W-:-:S04]  /*87a00*/  ISETP.GE.AND P0, PT, R139, UR15, PT ;  /* 0x0000000f8b007c0c */ /* 0x000fc8000bf06270 */
[----:B------:R-:W-:Y:S01]  /*87a10*/  ISETP.LT.AND P3, PT, R152, UR12, !P0 ;  /* 0x0000000c98007c0c */ /* 0x000fe2000c761270 */
[----:B------:R1:W-:Y:S01]  /*87a20*/  STL [R1+0x30b4], R2 ;  /* 0x0030b40201007387 */ /* 0x0003e20000100800 */
[----:B------:R-:W-:Y:S01]  /*87a30*/  ISETP.LT.AND P2, PT, R155, UR52, !P0 ;  /* 0x000000349b007c0c */ /* 0x000fe2000c741270 */
[----:B------:R-:W-:Y:S01]  /*87a40*/  VIADD R140, R2, UR18 ;  /* 0x00000012028c7c36 */ /* 0x000fe20008000000 */
[----:B------:R-:W-:Y:S01]  /*87a50*/  LOP3.LUT R110, R110, 0xffbfffff, RZ, 0xc0, !PT ;  /* 0xffbfffff6e6e7812 */ /* 0x000fe200078ec0ff */
[----:B------:R-:W2:Y:S01]  /*87a60*/  LDCU UR52, c[0x0][0x398] ;  /* 0x00007300ff3477ac */ /* 0x000ea20008000800 */
[----:B------:R-:W-:Y:S01]  /*87a70*/  ISETP.LT.AND P1, PT, R154, UR29, !P0 ;  /* 0x0000001d9a007c0c */ /* 0x000fe2000c721270 */
[----:B------:R-:W2:Y:S06]  /*87a80*/  LDCU.64 UR18, c[0x0][0x398] ;  /* 0x00007300ff1277ac */ /* 0x000eac0008000a00 */
[----:B------:R-:W-:Y:S01]  /*87a90*/  @P3 LOP3.LUT R110, R110, 0x400000, RZ, 0xfc, !PT ;  /* 0x004000006e6e3812 */ /* 0x000fe200078efcff */
[----:B-1----:R-:W-:Y:S01]  /*87aa0*/  VIADD R2, R252, 0xdd ;  /* 0x000000ddfc027836 */ /* 0x002fe20000000000 */
[----:B------:R-:W1:Y:S02]  /*87ab0*/  LDCU UR12, c[0x0][0x398] ;  /* 0x00007300ff0c77ac */ /* 0x000e640008000800 */
[----:B------:R-:W-:Y:S01]  /*87ac0*/  LOP3.LUT R110, R110, 0xffdfffff, RZ, 0xc0, !PT ;  /* 0xffdfffff6e6e7812 */ /* 0x000fe200078ec0ff */
[----:B------:R1:W-:Y:S01]  /*87ad0*/  STL [R1+0x30a8], R140 ;  /* 0x0030a88c01007387 */ /* 0x0003e20000100800 */
[----:B------:R-:W1:Y:S02]  /*87ae0*/  LDCU.64 UR28, c[0x0][0x398] ;  /* 0x00007300ff1c77ac */ /* 0x000e640008000a00 */
[----:B------:R-:W-:-:S02]  /*87af0*/  @P2 LOP3.LUT R110, R110, 0x200000, RZ, 0xfc, !PT ;  /* 0x002000006e6e2812 */ /* 0x000fc400078efcff */
[----:B------:R-:W-:Y:S01]  /*87b00*/  ISETP.LT.AND P0, PT, R153, UR24, !P0 ;  /* 0x0000001899007c0c */ /* 0x000fe2000c701270 */
[----:B------:R-:W1:Y:S01]  /*87b10*/  LDCU UR24, c[0x0][0x398] ;  /* 0x00007300ff1877ac */ /* 0x000e620008000800 */
[----:B------:R-:W-:-:S04]  /*87b20*/  LOP3.LUT R110, R110, 0xffefffff, RZ, 0xc0, !PT ;  /* 0xffefffff6e6e7812 */ /* 0x000fc800078ec0ff */
[----:B------:R-:W-:-:S04]  /*87b30*/  @P1 LOP3.LUT R110, R110, 0x100000, RZ, 0xfc, !PT ;  /* 0x001000006e6e1812 */ /* 0x000fc800078efcff */
[----:B------:R-:W-:-:S04]  /*87b40*/  LOP3.LUT R110, R110, 0xfff7ffff, RZ, 0xc0, !PT ;  /* 0xfff7ffff6e6e7812 */ /* 0x000fc800078ec0ff */
[----:B------:R-:W-:Y:S02]  /*87b50*/  @P0 LOP3.LUT R110, R110, 0x80000, RZ, 0xfc, !PT ;  /* 0x000800006e6e0812 */ /* 0x000fe400078efcff */
[----:B------:R-:W-:-:S04]  /*87b60*/  ISETP.GE.AND P0, PT, R2, UR11, PT ;  /* 0x0000000b02007c0c */ /* 0x000fc8000bf06270 */
[----:B------:R-:W-:Y:S01]  /*87b70*/  ISETP.LT.AND P3, PT, R152, UR36, !P0 ;  /* 0x0000002498007c0c */ /* 0x000fe2000c761270 */
[----:B-1----:R-:W-:Y:S01]  /*87b80*/  VIADD R140, R140, UR14 ;  /* 0x0000000e8c8c7c36 */ /* 0x002fe20008000000 */
[----:B------:R-:W-:Y:S01]  /*87b90*/  ISETP.LT.AND P2, PT, R155, UR53, !P0 ;  /* 0x000000359b007c0c */ /* 0x000fe2000c741270 */
[----:B------:R-:W1:Y:S01]  /*87ba0*/  LDCU.64 UR14, c[0x0][0x398] ;  /* 0x00007300ff0e77ac */ /* 0x000e620008000a00 */
[----:B------:R-:W-:Y:S02]  /*87bb0*/  LOP3.LUT R110, R110, 0xfffbffff, RZ, 0xc0, !PT ;  /* 0xfffbffff6e6e7812 */ /* 0x000fe400078ec0ff */
[----:B--2---:R-:W-:Y:S01]  /*87bc0*/  ISETP.LT.AND P1, PT, R154, UR52, !P0 ;  /* 0x000000349a007c0c */ /* 0x004fe2000c721270 */
[----:B------:R-:W-:Y:S01]  /*87bd0*/  VIADD R139, R140, UR27 ;  /* 0x0000001b8c8b7c36 */ /* 0x000fe20008000000 */
[----:B------:R-:W2:Y:S05]  /*87be0*/  LDCU.64 UR36, c[0x0][0x398] ;  /* 0x00007300ff2477ac */ /* 0x000eaa0008000a00 */
[----:B------:R-:W-:Y:S01]  /*87bf0*/  @P3 LOP3.LUT R110, R110, 0x40000, RZ, 0xfc, !PT ;  /* 0x000400006e6e3812 */ /* 0x000fe200078efcff */
[----:B------:R-:W-:Y:S01]  /*87c00*/  STL [R1+0x30a0], R140 ;  /* 0x0030a08c01007387 */ /* 0x000fe20000100800 */
[----:B------:R-:W1:Y:S02]  /*87c10*/  LDCU.64 UR52, c[0x0][0x398] ;  /* 0x00007300ff3477ac */ /* 0x000e640008000a00 */
        /* <DEDUP_REMOVED lines=10> */
[----:B------:R-:W1:Y:S01]  /*87cc0*/  LDCU UR12, c[0x0][0x398] ;  /* 0x00007300ff0c77ac */ /* 0x000e620008000800 */
[----:B------:R-:W-:Y:S02]  /*87cd0*/  ISETP.LT.AND P2, PT, R155, UR6, !P0 ;  /* 0x000000069b007c0c */ /* 0x000fe4000c741270 */
[----:B------:R-:W-:Y:S01]  /*87ce0*/  LOP3.LUT R110, R110, 0xffffbfff, RZ, 0xc0, !PT ;  /* 0xffffbfff6e6e7812 */ /* 0x000fe200078ec0ff */
[----:B------:R1:W-:Y:S01]  /*87cf0*/  STL [R1+0x309c], R139 ;  /* 0x00309c8b01007387 */ /* 0x0003e20000100800 */
[----:B------:R-:W-:Y:S01]  /*87d00*/  ISETP.LT.AND P1, PT, R154, UR63, !P0 ;  /* 0x0000003f9a007c0c */ /* 0x000fe2000c721270 */
[----:B------:R-:W2:Y:S06]  /*87d10*/  LDCU.64 UR6, c[0x0][0x398] ;  /* 0x00007300ff0677ac */ /* 0x000eac0008000a00 */
[----:B------:R-:W-:-:S04]  /*87d20*/  @P3 LOP3.LUT R110, R110, 0x4000, RZ, 0xfc, !PT ;  /* 0x000040006e6e3812 */ /* 0x000fc800078efcff */
[----:B------:R-:W-:Y:S02]  /*87d30*/  LOP3.LUT R110, R110, 0xffffdfff, RZ, 0xc0, !PT ;  /* 0xffffdfff6e6e7812 */ /* 0x000fe400078ec0ff */
[----:B-1----:R-:W-:Y:S01]  /*87d40*/  ISETP.LT.AND P0, PT, R153, UR14, !P0 ;  /* 0x0000000e99007c0c */ /* 0x002fe2000c701270 */
[----:B------:R-:W1:Y:S01]  /*87d50*/  LDCU UR14, c[0x0][0x398] ;  /* 0x00007300ff0e77ac */ /* 0x000e620008000800 */
[----:B------:R-:W-:-:S04]  /*87d60*/  @P2 LOP3.LUT R110, R110, 0x2000, RZ, 0xfc, !PT ;  /* 0x000020006e6e2812 */ /* 0x000fc800078efcff */
[----:B------:R-:W-:-:S04]  /*87d70*/  LOP3.LUT R110, R110, 0xffffefff, RZ, 0xc0, !PT ;  /* 0xffffefff6e6e7812 */ /* 0x000fc800078ec0ff */
[----:B------:R-:W-:-:S04]  /*87d80*/  @P1 LOP3.LUT R110, R110, 0x1000, RZ, 0xfc, !PT ;  /* 0x000010006e6e1812 */ /* 0x000fc800078efcff */
[----:B------:R-:W-:-:S04]  /*87d90*/  LOP3.LUT R110, R110, 0xfffff7ff, RZ, 0xc0, !PT ;  /* 0xfffff7ff6e6e7812 */ /* 0x000fc800078ec0ff */
[----:B------:R-:W-:Y:S02]  /*87da0*/  @P0 LOP3.LUT R110, R110, 0x800, RZ, 0xfc, !PT ;  /* 0x000008006e6e0812 */ /* 0x000fe400078efcff */
[----:B------:R-:W-:-:S04]  /*87db0*/  ISETP.GE.AND P0, PT, R148, UR13, PT ;  /* 0x0000000d94007c0c */ /* 0x000fc8000bf06270 */
[----:B-1----:R-:W-:Y:S02]  /*87dc0*/  ISETP.LT.AND P1, PT, R152, UR14, !P0 ;  /* 0x0000000e98007c0c */ /* 0x002fe4000c721270 */
[----:B------:R-:W-:Y:S02]  /*87dd0*/  ISETP.LT.AND P3, PT, R155, UR18, !P0 ;  /* 0x000000129b007c0c */ /* 0x000fe4000c761270 */
[----:B------:R-:W-:Y:S02]  /*87de0*/  LOP3.LUT R110, R110, 0xfffffbff, RZ, 0xc0, !PT ;  /* 0xfffffbff6e6e7812 */ /* 0x000fe400078ec0ff */
[----:B------:R-:W-:-:S07]  /*87df0*/  ISETP.LT.AND P2, PT, R154, UR24, !P0 ;  /* 0x000000189a007c0c */ /* 0x000fce000c741270 */
[----:B------:R-:W-:-:S04]  /*87e00*/  @P1 LOP3.LUT R110, R110, 0x400, RZ, 0xfc, !PT ;  /* 0x000004006e6e1812 */ /* 0x000fc800078efcff */
[----:B------:R-:W-:-:S04]  /*87e10*/  LOP3.LUT R110, R110, 0xfffffdff, RZ, 0xc0, !PT ;  /* 0xfffffdff6e6e7812 */ /* 0x000fc800078ec0ff */
[----:B------:R-:W-:Y:S02]  /*87e20*/  @P3 LOP3.LUT R110, R110, 0x200, RZ, 0xfc, !PT ;  /* 0x000002006e6e3812 */ /* 0x000fe400078efcff */
[----:B------:R-:W-:Y:S02]  /*87e30*/  ISETP.LT.AND P1, PT, R153, UR12, !P0 ;  /* 0x0000000c99007c0c */ /* 0x000fe4000c721270 */
[----:B------:R-:W-:-:S04]  /*87e40*/  LOP3.LUT R110, R110, 0xfffffeff, RZ, 0xc0, !PT ;  /* 0xfffffeff6e6e7812 */ /* 0x000fc800078ec0ff */
[----:B------:R-:W-:Y:S02]  /*87e50*/  @P2 LOP3.LUT R110, R110, 0x100, RZ, 0xfc, !PT ;  /* 0x000001006e6e2812 */ /* 0x000fe400078efcff */
[----:B------:R-:W-:Y:S02]  /*87e60*/  ISETP.GE.AND P0, PT, R147, UR25, PT ;  /* 0x0000001993007c0c */ /* 0x000fe4000bf06270 */
[----:B------:R-:W-:-:S04]  /*87e70*/  LOP3.LUT R110, R110, 0xffffff7f, RZ, 0xc0, !PT ;  /* 0xffffff7f6e6e7812 */ /* 0x000fc800078ec0ff */
[----:B------:R-:W-:Y:S02]  /*87e80*/  @P1 LOP3.LUT R110, R110, 0x80, RZ, 0xfc, !PT ;  /* 0x000000806e6e1812 */ /* 0x000fe400078efcff */
[----:B------:R-:W-:Y:S02]  /*87e90*/  ISETP.LT.AND P1, PT, R152, UR30, !P0 ;  /* 0x0000001e98007c0c */ /* 0x000fe4000c721270 */
[----:B----4-:R-:W-:Y:S02]  /*87ea0*/  ISETP.LT.AND P3, PT, R155, UR77, !P0 ;  /* 0x0000004d9b007c0c */ /* 0x010fe4000c761270 */
[----:B------:R-:W-:Y:S02]  /*87eb0*/  LOP3.LUT R110, R110, 0xffffffbf, RZ, 0xc0, !PT ;  /* 0xffffffbf6e6e7812 */ /* 0x000fe400078ec0ff */
[----:B------:R-:W-:-:S07]  /*87ec0*/  ISETP.LT.AND P2, PT, R154, UR76, !P0 ;  /* 0x0000004c9a007c0c */ /* 0x000fce000c741270 */
[----:B------:R-:W-:-:S04]  /*87ed0*/  @P1 LOP3.LUT R110, R110, 0x40, RZ, 0xfc, !PT ;  /* 0x000000406e6e1812 */ /* 0x000fc800078efcff */
[----:B------:R-:W-:-:S04]  /*87ee0*/  LOP3.LUT R110, R110, 0xffffffdf, RZ, 0xc0, !PT ;  /* 0xffffffdf6e6e7812 */ /* 0x000fc800078ec0ff */
[----:B------:R-:W-:Y:S02]  /*87ef0*/  @P3 LOP3.LUT R110, R110, 0x20, RZ, 0xfc, !PT ;  /* 0x000000206e6e3812 */ /* 0x000fe400078efcff */
[----:B------:R-:W-:Y:S02]  /*87f00*/  ISETP.LT.AND P1, PT, R153, UR75, !P0 ;  /* 0x0000004b99007c0c */ /* 0x000fe4000c721270 */
[----:B------:R-:W-:-:S04]  /*87f10*/  LOP3.LUT R110, R110, 0xffffffef, RZ, 0xc0, !PT ;  /* 0xffffffef6e6e7812 */ /* 0x000fc800078ec0ff */
[----:B------:R-:W-:Y:S01]  /*87f20*/  @P2 LOP3.LUT R110, R110, 0x10, RZ, 0xfc, !PT ;  /* 0x000000106e6e2812 */ /* 0x000fe200078efcff */
[----:B------:R-:W-:Y:S01]  /*87f30*/  VIADD R139, R139, UR26 ;  /* 0x0000001a8b8b7c36 */ /* 0x000fe20008000000 */
[----:B------:R-:W1:Y:S01]  /*87f40*/  LDCU.64 UR26, c[0x0][0x398] ;  /* 0x00007300ff1a77ac */ /* 0x000e620008000a00 */
[----:B------:R-:W-:Y:S02]  /*87f50*/  ISETP.GE.AND P0, PT, R146, UR19, PT ;  /* 0x0000001392007c0c */ /* 0x000fe4000bf06270 */
[----:B------:R-:W-:-:S04]  /*87f60*/  LOP3.LUT R110, R110, 0xfffffff7, RZ, 0xc0, !PT ;  /* 0xfffffff76e6e7812 */ /* 0x000fc800078ec0ff */
[----:B------:R-:W-:Y:S02]  /*87f70*/  @P1 LOP3.LUT R110, R110, 0x8, RZ, 0xfc, !PT ;  /* 0x000000086e6e1812 */ /* 0x000fe400078efcff */
[----:B------:R-:W-:Y:S02]  /*87f80*/  ISETP.LT.AND P1, PT, R152, UR28, !P0 ;  /* 0x0000001c98007c0c */ /* 0x000fe4000c721270 */
[----:B------:R-:W-:Y:S02]  /*87f90*/  LOP3.LUT R110, R110, 0xfffffffb, RZ, 0xc0, !PT ;  /* 0xfffffffb6e6e7812 */ /* 0x000fe400078ec0ff */
[----:B------:R-:W-:-:S09]  /*87fa0*/  ISETP.LT.AND P3, PT, R155, UR74, !P0 ;  /* 0x0000004a9b007c0c */ /* 0x000fd2000c761270 */
[----:B------:R-:W-:Y:S02]  /*87fb0*/  @P1 LOP3.LUT R110, R110, 0x4, RZ, 0xfc, !PT ;  /* 0x000000046e6e1812 */ /* 0x000fe400078efcff */
[----:B-1----:R-:W-:Y:S02]  /*87fc0*/  ISETP.LT.AND P1, PT, R153, UR26, !P0 ;  /* 0x0000001a99007c0c */ /* 0x002fe4000c721270 */
[----:B------:R-:W-:Y:S02]  /*87fd0*/  ISETP.LT.AND P2, PT, R154, UR73, !P0 ;  /* 0x000000499a007c0c */ /* 0x000fe4000c741270 */
[----:B------:R-:W-:Y:S02]  /*87fe0*/  ISETP.GE.AND P0, PT, R145, UR15, PT ;  /* 0x0000000f91007c0c */ /* 0x000fe4000bf06270 */
[----:B------:R-:W-:-:S07]  /*87ff0*/  LOP3.LUT R110, R110, 0xfffffffd, RZ, 0xc0, !PT ;  /* 0xfffffffd6e6e7812 */ /* 0x000fce00078ec0ff */
[----:B------:R-:W-:Y:S02]  /*88000*/  @P1 LOP3.LUT R109, R109, 0x80000000, RZ, 0xfc, !PT ;  /* 0x800000006d6d1812 */ /* 0x000fe400078efcff */
[----:B------:R-:W-:Y:S02]  /*88010*/  ISETP.LT.AND P1, PT, R152, UR72, !P0 ;  /* 0x0000004898007c0c */ /* 0x000fe4000c721270 */
[----:B------:R-:W-:Y:S02]  /*88020*/  @P3 LOP3.LUT R110, R110, 0x2, RZ, 0xfc, !PT ;  /* 0x000000026e6e3812 */ /* 0x000fe400078efcff */
[----:B------:R-:W-:Y:S02]  /*88030*/  ISETP.LT.AND P3, PT, R155, UR71, !P0 ;  /* 0x000000479b007c0c */ /* 0x000fe4000c761270 */
[----:B------:R-:W-:Y:S02]  /*88040*/  LOP3.LUT R109, R109, 0xbfffffff, RZ, 0xc0, !PT ;  /* 0xbfffffff6d6d7812 */ /* 0x000fe400078ec0ff */
[----:B------:R-:W-:-:S05]  /*88050*/  LOP3.LUT R110, R110, 0xfffffffe, RZ, 0xc0, !PT ;  /* 0xfffffffe6e6e7812 */ /* 0x000fca00078ec0ff */
[----:B------:R-:W-:Y:S02]  /*88060*/  @P1 LOP3.LUT R109, R109, 0x40000000, RZ, 0xfc, !PT ;  /* 0x400000006d6d1812 */ /* 0x000fe400078efcff */
[----:B------:R-:W-:Y:S02]  /*88070*/  @P2 LOP3.LUT R110, R110, 0x1, RZ, 0xfc, !PT ;  /* 0x000000016e6e2812 */ /* 0x000fe400078efcff */
[----:B------:R-:W-:Y:S02]  /*88080*/  ISETP.LT.AND P2, PT, R154, UR65, !P0 ;  /* 0x000000419a007c0c */ /* 0x000fe4000c741270 */
        /* <DEDUP_REMOVED lines=9> */
[----:B------:R-:W-:Y:S02]  /*88120*/  ISETP.LT.AND P3, PT, R155, UR57, !P0 ;  /* 0x000000399b007c0c */ /* 0x000fe4000c761270 */
[----:B------:R-:W-:Y:S02]  /*88130*/  LOP3.LUT R109, R109, 0xfdffffff, RZ, 0xc0, !PT ;  /* 0xfdffffff6d6d7812 */ /* 0x000fe400078ec0ff */
[----:B------:R-:W-:-:S07]  /*88140*/  ISETP.LT.AND P2, PT, R154, UR50, !P0 ;  /* 0x000000329a007c0c */ /* 0x000fce000c741270 */
[----:B------:R-:W-:-:S04]  /*88150*/  @P1 LOP3.LUT R109, R109, 0x2000000, RZ, 0xfc, !PT ;  /* 0x020000006d6d1812 */ /* 0x000fc800078efcff */
[----:B------:R-:W-:-:S04]  /*88160*/  LOP3.LUT R109, R109, 0xfeffffff, RZ, 0xc0, !PT ;  /* 0xfeffffff6d6d7812 */ /* 0x000fc800078ec0ff */
[----:B------:R-:W-:Y:S02]  /*88170*/  @P3 LOP3.LUT R109, R109, 0x1000000, RZ, 0xfc, !PT ;  /* 0x010000006d6d3812 */ /* 0x000fe400078efcff */
[----:B--2---:R-:W-:Y:S02]  /*88180*/  ISETP.LT.AND P1, PT, R153, UR36, !P0 ;  /* 0x0000002499007c0c */ /* 0x004fe4000c721270 */
[----:B------:R-:W-:Y:S01]  /*88190*/  LOP3.LUT R109, R109, 0xff7fffff, RZ, 0xc0, !PT ;  /* 0xff7fffff6d6d7812 */ /* 0x000fe200078ec0ff */
[----:B------:R1:W-:Y:S03]  /*881a0*/  STL [R1+0x3098], R139 ;  /* 0x0030988b01007387 */ /* 0x0003e60000100800 */
[----:B------:R-:W-:Y:S02]  /*881b0*/  @P2 LOP3.LUT R109, R109, 0x800000, RZ, 0xfc, !PT ;  /* 0x008000006d6d2812 */ /* 0x000fe400078efcff */
[----:B------:R-:W-:-:S02]  /*881c0*/  ISETP.GE.AND P0, PT, R143, UR29, PT ;  /* 0x0000001d8f007c0c */ /* 0x000fc4000bf06270 */
[----:B------:R-:W-:Y:S01]  /*881d0*/  LOP3.LUT R109, R109, 0xffbfffff, RZ, 0xc0, !PT ;  /* 0xffbfffff6d6d7812 */ /* 0x000fe200078ec0ff */
[----:B-1----:R-:W-:-:S03]  /*881e0*/  VIADD R139, R139, UR33 ;  /* 0x000000218b8b7c36 */ /* 0x002fc60008000000 */
[----:B------:R-:W-:Y:S01]  /*881f0*/  @P1 LOP3.LUT R109, R109, 0x400000, RZ, 0xfc, !PT ;  /* 0x004000006d6d1812 */ /* 0x000fe200078efcff */
[----:B------:R-:W-:Y:S01]  /*88200*/  VIADD R2, R139, UR32 ;  /* 0x000000208b027c36 */ /* 0x000fe20008000000 */
[----:B------:R-:W-:Y:S01]  /*88210*/  STL [R1+0x3090], R139 ;  /* 0x0030908b01007387 */ /* 0x000fe20000100800 */
[----:B------:R-:W-:Y:S01]  /*88220*/  ISETP.LT.AND P1, PT, R152, UR38, !P0 ;  /* 0x0000002698007c0c */ /* 0x000fe2000c721270 */
[----:B------:R-:W1:Y:S02]  /*88230*/  LDCU.64 UR32, c[0x0][0x398] ;  /* 0x00007300ff2077ac */ /* 0x000e640008000a00 */
[----:B------:R2:W-:Y:S01]  /*88240*/  STL [R1+0x308c], R2 ;  /* 0x00308c0201007387 */ /* 0x0005e20000100800 */
[----:B------:R-:W-:Y:S02]  /*88250*/  ISETP.LT.AND P3, PT, R155, UR59, !P0 ;  /* 0x0000003b9b007c0c */ /* 0x000fe4000c761270 */
[----:B------:R-:W-:Y:S01]  /*88260*/  LOP3.LUT R109, R109, 0xffdfffff, RZ, 0xc0, !PT ;  /* 0xffdfffff6d6d7812 */ /* 0x000fe200078ec0ff */
[----:B--2---:R-:W-:-:S06]  /*88270*/  VIADD R2, R2, UR10 ;  /* 0x0000000a02027c36 */ /* 0x004fcc0008000000 */
[----:B------:R-:W-:Y:S01]  /*88280*/  @P1 LOP3.LUT R109, R109, 0x200000, RZ, 0xfc, !PT ;  /* 0x002000006d6d1812 */ /* 0x000fe200078efcff */
[----:B------:R-:W2:Y:S01]  /*88290*/  LDCU.64 UR10, c[0x0][0x398] ;  /* 0x00007300ff0a77ac */ /* 0x000ea20008000a00 */
[----:B------:R-:W-:Y:S01]  /*882a0*/  VIADD R150, R2, UR55 ;  /* 0x0000003702967c36 */ /* 0x000fe20008000000 */
[----:B------:R-:W-:Y:S04]  /*882b0*/  STL [R1+0x3088], R2 ;  /* 0x0030880201007387 */ /* 0x000fe80000100800 */
[----:B------:R4:W-:Y:S01]  /*882c0*/  STL [R1+0x3080], R150 ;  /* 0x0030809601007387 */ /* 0x0009e20000100800 */
[----:B---3--:R-:W-:Y:S02]  /*882d0*/  ISETP.LT.AND P2, PT, R154, UR58, !P0 ;  /* 0x0000003a9a007c0c */ /* 0x008fe4000c741270 */
[----:B------:R-:W-:Y:S01]  /*882e0*/  LOP3.LUT R109, R109, 0xffefffff, RZ, 0xc0, !PT ;  /* 0xffefffff6d6d7812 */ /* 0x000fe200078ec0ff */
[----:B----4-:R-:W-:-:S03]  /*882f0*/  VIADD R150, R150, UR54 ;  /* 0x0000003696967c36 */ /* 0x010fc60008000000 */
[----:B------:R-:W-:Y:S01]  /*88300*/  @P3 LOP3.LUT R109, R109, 0x100000, RZ, 0xfc, !PT ;  /* 0x001000006d6d3812 */ /* 0x000fe200078efcff */
[----:B------:R-:W-:Y:S01]  /*88310*/  VIADD R140, R252, 0xd3 ;  /* 0x000000d3fc8c7836 */ /* 0x000fe20000000000 */
[----:B------:R-:W-:Y:S01]  /*88320*/  ISETP.LT.AND P1, PT, R153, UR40, !P0 ;  /* 0x0000002899007c0c */ /* 0x000fe2000c721270 */
[----:B------:R-:W3:Y:S01]  /*88330*/  LDCU.64 UR54, c[0x0][0x398] ;  /* 0x00007300ff3677ac */ /* 0x000ee20008000a00 */
[----:B------:R4:W-:Y:S01]  /*88340*/  STL [R1+0x3074], R150 ;  /* 0x0030749601007387 */ /* 0x0009e20000100800 */
[----:B------:R-:W-:Y:S01]  /*88350*/  LOP3.LUT R109, R109, 0xfff7ffff, RZ, 0xc0, !PT ;  /* 0xfff7ffff6d6d7812 */ /* 0x000fe200078ec0ff */
[----:B----4-:R-:W-:-:S03]  /*88360*/  VIADD R150, R150, UR62 ;  /* 0x0000003e96967c36 */ /* 0x010fc60008000000 */
[----:B------:R-:W-:Y:S01]  /*88370*/  @P2 LOP3.LUT R109, R109, 0x80000, RZ, 0xfc, !PT ;  /* 0x000800006d6d2812 */ /* 0x000fe200078efcff */
[----:B------:R-:W-:Y:S01]  /*88380*/  VIADD R139, R252, 0xd2 ;  /* 0x000000d2fc8b7836 */ /* 0x000fe20000000000 */
[----:B------:R-:W-:Y:S01]  /*88390*/  ISETP.GE.AND P0, PT, R142, UR27, PT ;  /* 0x0000001b8e007c0c */ /* 0x000fe2000bf06270 */
[----:B------:R-:W4:Y:S01]  /*883a0*/  LDCU.64 UR62, c[0x0][0x398] ;  /* 0x00007300ff3e77ac */ /* 0x000f220008000a00 */
[----:B------:R1:W-:Y:S01]  /*883b0*/  STL [R1+0x3070], R150 ;  /* 0x0030709601007387 */ /* 0x0003e20000100800 */
[----:B------:R-:W-:Y:S01]  /*883c0*/  LOP3.LUT R109, R109, 0xfffbffff, RZ, 0xc0, !PT ;  /* 0xfffbffff6d6d7812 */ /* 0x000fe200078ec0ff */
[----:B-1----:R-:W-:-:S04]  /*883d0*/  VIADD R150, R150, UR9 ;  /* 0x0000000996967c36 */ /* 0x002fc80008000000 */
[----:B------:R-:W-:-:S04]  /*883e0*/  VIADD R148, R150, UR21 ;  /* 0x0000001596947c36 */ /* 0x000fc80008000000 */
[----:B------:R-:W-:Y:S01]  /*883f0*/  VIADD R147, R148, UR23 ;  /* 0x0000001794937c36 */ /* 0x000fe20008000000 */
[----:B------:R-:W-:-:S03]  /*88400*/  @P1 LOP3.LUT R109, R109, 0x40000, RZ, 0xfc, !PT ;  /* 0x000400006d6d1812 */ /* 0x000fc600078efcff */
[----:B------:R-:W-:Y:S01]  /*88410*/  VIADD R146, R147, UR43 ;  /* 0x0000002b93927c36 */ /* 0x000fe20008000000 */
[----:B------:R-:W-:-:S03]  /*88420*/  ISETP.LT.AND P1, PT, R152, UR32, !P0 ;  /* 0x0000002098007c0c */ /* 0x000fc6000c721270 */
[----:B------:R-:W-:Y:S01]  /*88430*/  VIADD R145, R146, UR45 ;  /* 0x0000002d92917c36 */ /* 0x000fe20008000000 */
[----:B------:R-:W-:Y:S03]  /*88440*/  STL [R1+0x306c], R150 ;  /* 0x00306c9601007387 */ /* 0x000fe60000100800 */
[----:B------:R-:W-:Y:S01]  /*88450*/  VIADD R144, R145, UR47 ;  /* 0x0000002f91907c36 */ /* 0x000fe20008000000 */
[----:B------:R-:W-:Y:S01]  /*88460*/  LOP3.LUT R109, R109, 0xfffdffff, RZ, 0xc0, !PT ;  /* 0xfffdffff6d6d7812 */ /* 0x000fe200078ec0ff */
[----:B------:R-:W-:Y:S02]  /*88470*/  STL [R1+0x3064], R148 ;  /* 0x0030649401007387 */ /* 0x000fe40000100800 */
[----:B------:R-:W-:Y:S02]  /*88480*/  VIADD R143, R144, UR49 ;  /* 0x00000031908f7c36 */ /* 0x000fe40008000000 */
[----:B------:R-:W-:Y:S01]  /*88490*/  STL [R1+0x3060], R147 ;  /* 0x0030609301007387 */ /* 0x000fe20000100800 */
[----:B------:R-:W-:-:S03]  /*884a0*/  @P1 LOP3.LUT R109, R109, 0x20000, RZ, 0xfc, !PT ;  /* 0x000200006d6d1812 */ /* 0x000fc600078efcff */
[----:B------:R-:W-:Y:S01]  /*884b0*/  STL [R1+0x3058], R146 ;  /* 0x0030589201007387 */ /* 0x000fe20000100800 */
[----:B------:R-:W-:Y:S02]  /*884c0*/  ISETP.LT.AND P3, PT, R155, UR60, !P0 ;  /* 0x0000003c9b007c0c */ /* 0x000fe4000c761270 */
[----:B------:R-:W-:Y:S01]  /*884d0*/  ISETP.LT.AND P2, PT, R154, UR51, !P0 ;  /* 0x000000339a007c0c */ /* 0x000fe2000c741270 */
[----:B------:R-:W-:Y:S01]  /*884e0*/  STL [R1+0x3054], R145 ;  /* 0x0030549101007387 */ /* 0x000fe20000100800 */
[----:B------:R-:W-:Y:S02]  /*884f0*/  ISETP.LT.AND P1, PT, R153, UR48, !P0 ;  /* 0x0000003099007c0c */ /* 0x000fe4000c721270 */
[----:B------:R-:W-:Y:S01]  /*88500*/  ISETP.GE.AND P0, PT, R141, UR53, PT ;  /* 0x000000358d007c0c */ /* 0x000fe2000bf06270 */
[----:B------:R-:W-:Y:S04]  /*88510*/  STL [R1+0x3050], R144 ;  /* 0x0030509001007387 */ /* 0x000fe80000100800 */
[----:B------:R-:W-:Y:S04]  /*88520*/  STL [R1+0x3040], R143 ;  /* 0x0030408f01007387 */ /* 0x000fe80000100800 */
[----:B------:R-:W4:Y:S01]  /*88530*/  LDL.LU R141, [R1+0x3b14] ;  /* 0x003b1400018d7983 */ /* 0x000f220000300800 */
[----:B------:R-:W-:-:S04]  /*88540*/  LOP3.LUT R109, R109, 0xfffeffff, RZ, 0xc0, !PT ;  /* 0xfffeffff6d6d7812 */ /* 0x000fc800078ec0ff */
[----:B------:R-:W-:-:S04]  /*88550*/  @P3 LOP3.LUT R109, R109, 0x10000, RZ, 0xfc, !PT ;  /* 0x000100006d6d3812 */ /* 0x000fc800078efcff */
[----:B------:R-:W-:-:S04]  /*88560*/  LOP3.LUT R109, R109, 0xffff7fff, RZ, 0xc0, !PT ;  /* 0xffff7fff6d6d7812 */ /* 0x000fc800078ec0ff */
[----:B------:R-:W-:-:S04]  /*88570*/  @P2 LOP3.LUT R109, R109, 0x8000, RZ, 0xfc, !PT ;  /* 0x000080006d6d2812 */ /* 0x000fc800078efcff */
[----:B------:R-:W-:-:S04]  /*88580*/  LOP3.LUT R109, R109, 0xffffbfff, RZ, 0xc0, !PT ;  /* 0xffffbfff6d6d7812 */ /* 0x000fc800078ec0ff */
[----:B------:R-:W-:Y:S02]  /*88590*/  @P1 LOP3.LUT R109, R109, 0x4000, RZ, 0xfc, !PT ;  /* 0x000040006d6d1812 */ /* 0x000fe400078efcff */
[----:B--2---:R-:W-:Y:S02]  /*885a0*/  ISETP.LT.AND P1, PT, R152, UR10, !P0 ;  /* 0x0000000a98007c0c */ /* 0x004fe4000c721270 */
        /* <DEDUP_REMOVED lines=19> */
[----:B---3--:R-:W-:Y:S02]  /*886e0*/  ISETP.LT.AND P1, PT, R153, UR54, !P0 ;  /* 0x0000003699007c0c */ /* 0x008fe4000c721270 */
        /* <DEDUP_REMOVED lines=12> */
[----:B----4-:R-:W-:Y:S02]  /*887b0*/  ISETP.LT.AND P1, PT, R153, UR62, !P0 ;  /* 0x0000003e99007c0c */ /* 0x010fe4000c721270 */
[----:B------:R-:W-:Y:S01]  /*887c0*/  LOP3.LUT R109, R109, 0xfffffffb, RZ, 0xc0, !PT ;  /* 0xfffffffb6d6d7812 */ /* 0x000fe200078ec0ff */
[----:B------:R-:W-:-:S03]  /*887d0*/  VIADD R142, R143, UR56 ;  /* 0x000000388f8e7c36 */ /* 0x000fc60008000000 */
[----:B------:R-:W-:-:S04]  /*887e0*/  @P2 LOP3.LUT R109, R109, 0x4, RZ, 0xfc, !PT ;  /* 0x000000046d6d2812 */ /* 0x000fc800078efcff */
[----:B------:R-:W-:Y:S01]  /*887f0*/  LOP3.LUT R109, R109, 0xfffffffd, RZ, 0xc0, !PT ;  /* 0xfffffffd6d6d7812 */ /* 0x000fe200078ec0ff */
[----:B------:R1:W-:Y:S03]  /*88800*/  STL [R1+0x303c], R142 ;  /* 0x00303c8e01007387 */ /* 0x0003e60000100800 */
[----:B------:R-:W-:Y:S01]  /*88810*/  @P1 LOP3.LUT R109, R109, 0x2, RZ, 0xfc, !PT ;  /* 0x000000026d6d1812 */ /* 0x000fe200078efcff */
[----:B------:R-:W-:-:S03]  /*88820*/  VIADD R2, R252, 0xd1 ;  /* 0x000000d1fc027836 */ /* 0x000fc60000000000 */
[----:B------:R-:W-:Y:S01]  /*88830*/  LOP3.LUT R109, R109, 0xdfffffff, RZ, 0xc0, !PT ;  /* 0xdfffffff6d6d7812 */ /* 0x000fe200078ec0ff */
[----:B-1----:R-:W-:-:S04]  /*88840*/  VIADD R142, R142, UR66 ;  /* 0x000000428e8e7c36 */ /* 0x002fc80008000000 */
[----:B------:R-:W-:Y:S01]  /*88850*/  VIADD R139, R142, UR67 ;  /* 0x000000438e8b7c36 */ /* 0x000fe20008000000 */
[----:B------:R1:W-:Y:S01]  /*88860*/  STL [R1+0x3038], R142 ;  /* 0x0030388e01007387 */ /* 0x0003e20000100800 */
[----:B------:R-:W-:-:S03]  /*88870*/  ISETP.GE.AND P1, PT, R2, UR11, PT ;  /* 0x0000000b02007c0c */ /* 0x000fc6000bf26270 */
[----:B------:R2:W-:Y:S01]  /*88880*/  STL [R1+0x3120], R139 ;  /* 0x0031208b01007387 */ /* 0x0005e20000100800 */
[----:B------:R-:W-:Y:S02]  /*88890*/  ISETP.LT.AND P5, PT, R152, UR68, !P1 ;  /* 0x0000004498007c0c */ /* 0x000fe4000cfa1270 */
[----:B------:R-:W-:Y:S01]  /*888a0*/  LOP3.LUT R3, R3, 0xbfffffff, RZ, 0xc0, !PT ;  /* 0xbfffffff03037812 */ /* 0x000fe200078ec0ff */
[----:B------:R-:W-:-:S03]  /*888b0*/  VIADD R0, R252, 0xd0 ;  /* 0x000000d0fc007836 */ /* 0x000fc60000000000 */
[----:B------:R-:W-:Y:S02]  /*888c0*/  LOP3.LUT R3, R3, 0x7fffffff, RZ, 0xc0, !PT ;  /* 0x7fffffff03037812 */ /* 0x000fe400078ec0ff */
[----:B------:R-:W-:Y:S02]  /*888d0*/  ISETP.GE.AND P2, PT, R0, UR7, PT ;  /* 0x0000000700007c0c */ /* 0x000fe4000bf46270 */
[----:B------:R-:W-:Y:S02]  /*888e0*/  ISETP.GE.AND P6, PT, R153, UR46, PT ;  /* 0x0000002e99007c0c */ /* 0x000fe4000bfc6270 */
[----:B------:R-:W-:-:S04]  /*888f0*/  ISETP.GE.AND P0, PT, R149, R141, PT ;  /* 0x0000008d9500720c */ /* 0x000fc80003f06270 */
[----:B------:R-:W-:Y:S02]  /*88900*/  ISETP.LT.AND P4, PT, R154, UR44, !P0 ;  /* 0x0000002c9a007c0c */ /* 0x000fe4000c781270 */
[----:B------:R-:W-:-:S11]  /*88910*/  ISETP.LT.AND P3, PT, R153, UR42, !P0 ;  /* 0x0000002a99007c0c */ /* 0x000fd6000c761270 */
[----:B------:R-:W-:Y:S02]  /*88920*/  @P4 LOP3.LUT R109, R109, 0x20000000, RZ, 0xfc, !PT ;  /* 0x200000006d6d4812 */ /* 0x000fe400078efcff */
[----:B------:R-:W-:Y:S02]  /*88930*/  ISETP.LT.AND P4, PT, R155, UR69, !P1 ;  /* 0x000000459b007c0c */ /* 0x000fe4000cf81270 */
[----:B------:R-:W-:-:S04]  /*88940*/  LOP3.LUT R109, R109, 0xfffffeff, RZ, 0xc0, !PT ;  /* 0xfffffeff6d6d7812 */ /* 0x000fc800078ec0ff */
[----:B------:R-:W-:Y:S02]  /*88950*/  @P3 LOP3.LUT R109, R109, 0x100, RZ, 0xfc, !PT ;  /* 0x000001006d6d3812 */ /* 0x000fe400078efcff */
[----:B------:R-:W-:Y:S02]  /*88960*/  ISETP.LT.AND P3, PT, R154, UR70, !P1 ;  /* 0x000000469a007c0c */ /* 0x000fe4000cf61270 */
[----:B------:R-:W-:-:S03]  /*88970*/  LOP3.LUT R109, R109, 0xfffffffe, RZ, 0xc0, !PT ;  /* 0xfffffffe6d6d7812 */ /* 0x000fc600078ec0ff */
[----:B------:R-:W-:Y:S02]  /*88980*/  @P4 LOP3.LUT R3, R3, 0x80000000, RZ, 0xfc, !PT ;  /* 0x8000000003034812 */ /* 0x000fe400078efcff */
[----:B------:R-:W-:-:S06]  /*88990*/  @P5 LOP3.LUT R109, R109, 0x1, RZ, 0xfc, !PT ;  /* 0x000000016d6d5812 */ /* 0x000fcc00078efcff */
[----:B------:R-:W-:Y:S01]  /*889a0*/  @P3 LOP3.LUT R3, R3, 0x40000000, RZ, 0xfc, !PT ;  /* 0x4000000003033812 */ /* 0x000fe200078efcff */
[----:B------:R-:W3:Y:S01]  /*889b0*/  LDL.LU R144, [R1+0xfd0] ;  /* 0x000fd00001907983 */ /* 0x000ee20000300800 */
[----:B------:R-:W-:Y:S01]  /*889c0*/  UIADD3 UR4, UPT, UPT, UR5, UR4, URZ ;  /* 0x0000000405047290 */ /* 0x000fe2000fffe0ff */
[----:B------:R-:W4:Y:S02]  /*889d0*/  LDCU.64 UR20, c[0x0][0x398] ;  /* 0x00007300ff1477ac */ /* 0x000f240008000a00 */
[----:B------:R-:W3:Y:S01]  /*889e0*/  LDL.LU R145, [R1+0xfd8] ;  /* 0x000fd80001917983 */ /* 0x000ee20000300800 */
[----:B------:R-:W1:Y:S03]  /*889f0*/  LDCU UR10, c[0x0][0x398] ;  /* 0x00007300ff0a77ac */ /* 0x000e660008000800 */
[----:B------:R-:W3:Y:S01]  /*88a00*/  LDL.LU R146, [R1+0xfc0] ;  /* 0x000fc00001927983 */ /* 0x000ee20000300800 */
[----:B------:R-:W2:Y:S01]  /*88a10*/  LDCU UR8, c[0x0][0x398] ;  /* 0x00007300ff0877ac */ /* 0x000ea20008000800 */
[----:B------:R-:W2:Y:S01]  /*88a20*/  S2R R150, SR_TID.X ;  /* 0x0000000000967919 */ /* 0x000ea20000002100 */
[----:B------:R-:W2:Y:S01]  /*88a30*/  LDCU UR9, c[0x0][0x398] ;  /* 0x00007300ff0977ac */ /* 0x000ea20008000800 */
[----:B------:R-:W3:Y:S01]  /*88a40*/  LDL.LU R147, [R1+0xfc8] ;  /* 0x000fc80001937983 */ /* 0x000ee20000300800 */
[----:B------:R-:W2:Y:S03]  /*88a50*/  LDCU UR26, c[0x0][0x398] ;  /* 0x00007300ff1a77ac */ /* 0x000ea60008000800 */
[----:B------:R-:W3:Y:S01]  /*88a60*/  LDL.LU R140, [R1+0xf60] ;  /* 0x000f6000018c7983 */ /* 0x000ee20000300800 */
[----:B------:R-:W2:Y:S03]  /*88a70*/  LDCU UR27, c[0x0][0x398] ;  /* 0x00007300ff1b77ac */ /* 0x000ea60008000800 */
[----:B------:R-:W3:Y:S01]  /*88a80*/  LDL.LU R141, [R1+0xf68] ;  /* 0x000f6800018d7983 */ /* 0x000ee20000300800 */
[----:B------:R-:W2:Y:S03]  /*88a90*/  LDCU UR54, c[0x0][0x398] ;  /* 0x00007300ff3677ac */ /* 0x000ea60008000800 */
[----:B-1----:R-:W3:Y:S01]  /*88aa0*/  LDL.LU R142, [R1+0xf20] ;  /* 0x000f2000018e7983 */ /* 0x002ee20000300800 */
[----:B------:R-:W1:Y:S03]  /*88ab0*/  LDCU UR75, c[0x0][0x398] ;  /* 0x00007300ff4b77ac */ /* 0x000e660008000800 */
[----:B------:R-:W3:Y:S01]  /*88ac0*/  LDL.LU R143, [R1+0xf28] ;  /* 0x000f2800018f7983 */ /* 0x000ee20000300800 */
[----:B------:R-:W1:Y:S03]  /*88ad0*/  LDCU UR76, c[0x0][0x398] ;  /* 0x00007300ff4c77ac */ /* 0x000e660008000800 */
[----:B------:R-:W3:Y:S01]  /*88ae0*/  LDL.LU R148, [R1+0xef0] ;  /* 0x000ef00001947983 */ /* 0x000ee20000300800 */
[----:B------:R-:W1:Y:S03]  /*88af0*/  LDCU UR77, c[0x0][0x398] ;  /* 0x00007300ff4d77ac */ /* 0x000e660008000800 */
[----:B------:R-:W3:Y:S01]  /*88b00*/  LDL.LU R149, [R1+0xef8] ;  /* 0x000ef80001957983 */ /* 0x000ee20000300800 */
[----:B------:R-:W1:Y:S01]  /*88b10*/  LDCU UR71, c[0x0][0x398] ;  /* 0x00007300ff4777ac */ /* 0x000e620008000800 */
[----:B--2---:R-:W-:Y:S01]  /*88b20*/  LOP3.LUT R150, R150, 0x1f, RZ, 0xc0, !PT ;  /* 0x0000001f96967812 */ /* 0x004fe200078ec0ff */
[----:B------:R-:W2:Y:S03]  /*88b30*/  LDCU UR72, c[0x0][0x398] ;  /* 0x00007300ff4877ac */ /* 0x000ea60008000800 */
[----:B------:R-:W-:-:S02]  /*88b40*/  LEA R0, R150, UR4, 0x4 ;  /* 0x0000000496007c11 */ /* 0x000fc4000f8e20ff */
[----:B------:R-:W1:Y:S01]  /*88b50*/  S2R R150, SR_TID.X ;  /* 0x0000000000967919 */ /* 0x000e620000002100 */
[----:B------:R-:W1:Y:S01]  /*88b60*/  LDCU UR4, c[0x0][0x398] ;  /* 0x00007300ff0477ac */ /* 0x000e620008000800 */
[----:B------:R-:W1:Y:S01]  /*88b70*/  LDCU UR73, c[0x0][0x398] ;  /* 0x00007300ff4977ac */ /* 0x000e620008000800 */
[----:B------:R-:W1:Y:S01]  /*88b80*/  LDCU UR74, c[0x0][0x398] ;  /* 0x00007300ff4a77ac */ /* 0x000e620008000800 */
[----:B------:R-:W1:Y:S01]  /*88b90*/  LDCU UR68, c[0x0][0x398] ;  /* 0x00007300ff4477ac */ /* 0x000e620008000800 */
[----:B------:R-:W1:Y:S01]  /*88ba0*/  LDCU UR69, c[0x0][0x398] ;  /* 0x00007300ff4577ac */ /* 0x000e620008000800 */
[----:B------:R-:W1:Y:S01]  /*88bb0*/  LDCU UR70, c[0x0][0x398] ;  /* 0x00007300ff4677ac */ /* 0x000e620008000800 */
[----:B------:R-:W1:Y:S01]  /*88bc0*/  LDCU UR24, c[0x0][0x398] ;  /* 0x00007300ff1877ac */ /* 0x000e620008000800 */
[----:B------:R-:W1:Y:S02]  /*88bd0*/  LDCU UR25, c[0x0][0x398] ;  /* 0x00007300ff1977ac */ /* 0x000e640008000800 */
[----:B-1----:R-:W-:Y:S01]  /*88be0*/  LOP3.LUT R139, R150, 0x3f, RZ, 0xc0, !PT ;  /* 0x0000003f968b7812 */ /* 0x002fe200078ec0ff */
[----:B------:R-:W1:Y:S01]  /*88bf0*/  LDCU UR67, c[0x0][0x398] ;  /* 0x00007300ff4377ac */ /* 0x000e620008000800 */
[----:B------:R-:W2:Y:S01]  /*88c00*/  LDL.LU R150, [R1+0xee0] ;  /* 0x000ee00001967983 */ /* 0x000ea20000300800 */
[----:B------:R-:W1:Y:S03]  /*88c10*/  LDCU UR59, c[0x0][0x398] ;  /* 0x00007300ff3b77ac */ /* 0x000e660008000800 */
[----:B------:R-:W2:Y:S01]  /*88c20*/  LDL.LU R151, [R1+0xee8] ;  /* 0x000ee80001977983 */ /* 0x000ea20000300800 */
[----:B------:R-:W-:-:S02]  /*88c30*/  LEA R2, R139, UR5, 0x4 ;  /* 0x000000058b027c11 */ /* 0x000fc4000f8e20ff */
[----:B----4-:R-:W-:Y:S01]  /*88c40*/  ISETP.LT.AND P5, PT, R152, UR20, !P2 ;  /* 0x0000001498007c0c */ /* 0x010fe2000d7a1270 */
[----:B------:R-:W4:Y:S01]  /*88c50*/  LDCU UR5, c[0x0][0x398] ;  /* 0x00007300ff0577ac */ /* 0x000f220008000800 */
        /* <DEDUP_REMOVED lines=45> */
[----:B---3--:R3:W-:Y:S04]  /*88f30*/  STSM.16.M88.4 [R0], R144 ;  /* 0x0000009000007844 */ /* 0x0087e80000000200 */
[----:B------:R-:W-:Y:S01]  /*88f40*/  STSM.16.M88.4 [R0+0x200], R140 ;  /* 0x0002008c00007844 */ /* 0x000fe20000000200 */
[----:B------:R-:W-:Y:S06]  /*88f50*/  BAR.SYNC.DEFER_BLOCKING 0x0 ;  /* 0x0000000000007b1d */ /* 0x000fec0000010000 */
[----:B---3--:R-:W3:Y:S04]  /*88f60*/  LDL.LU R144, [R1+0xe50] ;  /* 0x000e500001907983 */ /* 0x008ee80000300800 */
[----:B------:R-:W3:Y:S04]  /*88f70*/  LDL.LU R145, [R1+0xe58] ;  /* 0x000e580001917983 */ /* 0x000ee80000300800 */
[----:B------:R-:W3:Y:S04]  /*88f80*/  LDL.LU R146, [R1+0xe20] ;  /* 0x000e200001927983 */ /* 0x000ee80000300800 */
[----:B------:R-:W3:Y:S04]  /*88f90*/  LDL.LU R147, [R1+0xe28] ;  /* 0x000e280001937983 */ /* 0x000ee80000300800 */
[----:B------:R-:W1:Y:S04]  /*88fa0*/  LDS.128 R156, [R2] ;  /* 0x00000000029c7984 */ /* 0x000e680000000c00 */
[----:B------:R-:W4:Y:S01]  /*88fb0*/  LDS.128 R140, [R2+0x400] ;  /* 0x00040000028c7984 */ /* 0x000f220000000c00 */
[----:B------:R-:W-:Y:S06]  /*88fc0*/  BAR.SYNC.DEFER_BLOCKING 0x0 ;  /* 0x0000000000007b1d */ /* 0x000fec0000010000 */
[----:B--2---:R2:W-:Y:S04]  /*88fd0*/  STSM.16.M88.4 [R0], R148 ;  /* 0x0000009400007844 */ /* 0x0045e80000000200 */
[----:B-1----:R-:W-:Y:S04]  /*88fe0*/  STL.64 [R1+0x3b0], R156 ;  /* 0x0003b09c01007387 */ /* 0x002fe80000100a00 */
[----:B------:R-:W-:Y:S04]  /*88ff0*/  STL.64 [R1+0x3b8], R158 ;  /* 0x0003b89e01007387 */ /* 0x000fe80000100a00 */
[----:B----4-:R1:W-:Y:S04]  /*89000*/  STL.64 [R1+0x490], R140 ;  /* 0x0004908c01007387 */ /* 0x0103e80000100a00 */
[----:B------:R4:W-:Y:S04]  /*89010*/  STL.64 [R1+0x498], R142 ;  /* 0x0004988e01007387 */ /* 0x0009e80000100a00 */
[----:B--2---:R-:W2:Y:S04]  /*89020*/  LDL.LU R148, [R1+0xc00] ;  /* 0x000c000001947983 */ /* 0x004ea80000300800 */
[----:B------:R-:W2:Y:S04]  /*89030*/  LDL.LU R149, [R1+0xc08] ;  /* 0x000c080001957983 */ /* 0x000ea80000300800 */
[----:B------:R-:W2:Y:S04]  /*89040*/  LDL.LU R150, [R1+0xa20] ;  /* 0x000a200001967983 */ /* 0x000ea80000300800 */
[----:B------:R-:W2:Y:S04]  /*89050*/  LDL.LU R151, [R1+0xa28] ;  /* 0x000a280001977983 */ /* 0x000ea80000300800 */
[----:B-1----:R-:W2:Y:S04]  /*89060*/  LDL.LU R140, [R1+0x230] ;  /* 0x00023000018c7983 */ /* 0x002ea80000300800 */
[----:B------:R-:W2:Y:S01]  /*89070*/  LDL.LU R141, [R1+0x238] ;  /* 0x00023800018d7983 */ /* 0x000ea20000300800 */
[----:B----4-:R-:W-:-:S02]  /*89080*/  IMAD.MOV.U32 R142, RZ, RZ, R100 ;  /* 0x000000ffff8e7224 */ /* 0x010fc400078e0064 */
[----:B------:R-:W-:Y:S01]  /*89090*/  IMAD.MOV.U32 R143, RZ, RZ, R102 ;  /* 0x000000ffff8f7224 */ /* 0x000fe200078e0066 */
[----:B---3--:R-:W-:Y:S01]  /*890a0*/  STSM.16.M88.4 [R0+0x200], R144 ;  /* 0x0002009000007844 */ /* 0x008fe20000000200 */
[----:B------:R-:W-:Y:S06]  /*890b0*/  BAR.SYNC.DEFER_BLOCKING 0x0 ;  /* 0x0000000000007b1d */ /* 0x000fec0000010000 */
[----:B------:R-:W1:Y:S04]  /*890c0*/  LDS.128 R156, [R2] ;  /* 0x00000000029c7984 */ /* 0x000e680000000c00 */
[----:B------:R-:W3:Y:S01]  /*890d0*/  LDS.128 R144, [R2+0x400] ;  /* 0x0004000002907984 */ /* 0x000ee20000000c00 */
[----:B------:R-:W-:Y:S06]  /*890e0*/  BAR.SYNC.DEFER_BLOCKING 0x0 ;  /* 0x0000000000007b1d */ /* 0x000fec0000010000 */
[----:B--2---:R-:W-:Y:S04]  /*890f0*/  STSM.16.M88.4 [R0], R148 ;  /* 0x0000009400007844 */ /* 0x004fe80000000200 */
[----:B------:R-:W-:Y:S01]  /*89100*/  STSM.16.M88.4 [R0+0x200], R140 ;  /* 0x0002008c00007844 */ /* 0x000fe20000000200 */
[----:B------:R-:W-:Y:S06]  /*89110*/  BAR.SYNC.DEFER_BLOCKING 0x0 ;  /* 0x0000000000007b1d */ /* 0x000fec0000010000 */
[----:B-1----:R-:W-:Y:S04]  /*89120*/  STL.64 [R1+0x2f0], R156 ;  /* 0x0002f09c01007387 */ /* 0x002fe80000100a00 */
[----:B------:R-:W-:Y:S04]  /*89130*/  STL.64 [R1+0x2f8], R158 ;  /* 0x0002f89e01007387 */ /* 0x000fe80000100a00 */
[----:B------:R-:W1:Y:S04]  /*89140*/  LDS.128 R156, [R2] ;  /* 0x00000000029c7984 */ /* 0x000e680000000c00 */
[----:B------:R-:W2:Y:S04]  /*89150*/  LDS.128 R140, [R2+0x400] ;  /* 0x00040000028c7984 */ /* 0x000ea80000000c00 */
[----:B---3--:R3:W-:Y:S04]  /*89160*/  STL.64 [R1+0x470], R144 ;  /* 0x0004709001007387 */ /* 0x0087e80000100a00 */
[----:B------:R4:W-:Y:S01]  /*89170*/  STL.64 [R1+0x478], R146 ;  /* 0x0004789201007387 */ /* 0x0009e20000100a00 */
[----:B---3--:R-:W-:-:S02]  /*89180*/  IMAD.MOV.U32 R144, RZ, RZ, R96 ;  /* 0x000000ffff907224 */ /* 0x008fc400078e0060 */
[----:B------:R-:W-:Y:S02]  /*89190*/  IMAD.MOV.U32 R145, RZ, RZ, R98 ;  /* 0x000000ffff917224 */ /* 0x000fe400078e0062 */
[----:B----4-:R-:W-:Y:S02]  /*891a0*/  IMAD.MOV.U32 R146, RZ, RZ, R92 ;  /* 0x000000ffff927224 */ /* 0x010fe400078e005c */
[----:B------:R-:W-:Y:S01]  /*891b0*/  IMAD.MOV.U32 R147, RZ, RZ, R94 ;  /* 0x000000ffff937224 */ /* 0x000fe200078e005e */
[----:B------:R-:W-:Y:S06]  /*891c0*/  BAR.SYNC.DEFER_BLOCKING 0x0 ;  /* 0x0000000000007b1d */ /* 0x000fec0000010000 */
[----:B-1----:R-:W-:Y:S04]  /*891d0*/  STL.64 [R1+0x2e0], R156 ;  /* 0x0002e09c01007387 */ /* 0x002fe80000100a00 */
[----:B------:R-:W-:Y:S04]  /*891e0*/  STL.64 [R1+0x2e8], R158 ;  /* 0x0002e89e01007387 */ /* 0x000fe80000100a00 */
[----:B--2---:R-:W-:Y:S04]  /*891f0*/  STL.64 [R1+0x450], R140 ;  /* 0x0004508c01007387 */ /* 0x004fe80000100a00 */
[----:B------:R1:W-:Y:S04]  /*89200*/  STSM.16.M88.4 [R0], R144 ;  /* 0x0000009000007844 */ /* 0x0003e80000000200 */
[----:B------:R2:W-:Y:S04]  /*89210*/  STL.64 [R1+0x458], R142 ;  /* 0x0004588e01007387 */ /* 0x0005e80000100a00 */
[----:B-1----:R-:W3:Y:S04]  /*89220*/  LDL.LU R144, [R1+0xfd4] ;  /* 0x000fd40001907983 */ /* 0x002ee80000300800 */
[----:B------:R-:W3:Y:S04]  /*89230*/  LDL.LU R145, [R1+0xfdc] ;  /* 0x000fdc0001917983 */ /* 0x000ee80000300800 */
[----:B------:R-:W3:Y:S04]  /*89240*/  LDL.LU R146, [R1+0xfc4] ;  /* 0x000fc40001927983 */ /* 0x000ee80000300800 */
[----:B------:R-:W3:Y:S04]  /*89250*/  LDL.LU R147, [R1+0xfcc] ;  /* 0x000fcc0001937983 */ /* 0x000ee80000300800 */
[----:B------:R-:W4:Y:S04]  /*89260*/  LDL.LU R140, [R1+0xf64] ;  /* 0x000f6400018c7983 */ /* 0x000f280000300800 */
[----:B------:R-:W4:Y:S04]  /*89270*/  LDL.LU R141, [R1+0xf6c] ;  /* 0x000f6c00018d7983 */ /* 0x000f280000300800 */
[----:B--2---:R-:W4:Y:S04]  /*89280*/  LDL.LU R142, [R1+0xf24] ;  /* 0x000f2400018e7983 */ /* 0x004f280000300800 */
[----:B------:R-:W4:Y:S01]  /*89290*/  LDL.LU R143, [R1+0xf2c] ;  /* 0x000f2c00018f7983 */ /* 0x000f220000300800 */
[----:B------:R-:W-:-:S02]  /*892a0*/  IMAD.MOV.U32 R148, RZ, RZ, R88 ;  /* 0x000000ffff947224 */ /* 0x000fc400078e0058 */
[----:B------:R-:W-:Y:S02]  /*892b0*/  IMAD.MOV.U32 R149, RZ, RZ, R90 ;  /* 0x000000ffff957224 */ /* 0x000fe400078e005a */
[----:B------:R-:W-:Y:S02]  /*892c0*/  IMAD.MOV.U32 R150, RZ, RZ, R104 ;  /* 0x000000ffff967224 */ /* 0x000fe400078e0068 */
[----:B------:R-:W-:-:S05]  /*892d0*/  IMAD.MOV.U32 R151, RZ, RZ, R106 ;  /* 0x000000ffff977224 */ /* 0x000fca00078e006a */
[----:B------:R-:W-:Y:S01]  /*892e0*/  STSM.16.M88.4 [R0+0x200], R148 ;  /* 0x0002009400007844 */ /* 0x000fe20000000200 */
[----:B------:R-:W-:Y:S06]  /*892f0*/  BAR.SYNC.DEFER_BLOCKING 0x0 ;  /* 0x0000000000007b1d */ /* 0x000fec0000010000 */
[----:B------:R-:W1:Y:S04]  /*89300*/  LDS.128 R156, [R2] ;  /* 0x00000000029c7984 */ /* 0x000e680000000c00 */
[----:B------:R-:W2:Y:S01]  /*89310*/  LDS.128 R148, [R2+0x400] ;  /* 0x0004000002947984 */ /* 0x000ea20000000c00 */
[----:B------:R-:W-:Y:S06]  /*89320*/  BAR.SYNC.DEFER_BLOCKING 0x0 ;  /* 0x0000000000007b1d */ /* 0x000fec0000010000 */
[----:B-1----:R-:W-:Y:S04]  /*89330*/  STL.64 [R1+0x2d0], R156 ;  /* 0x0002d09c01007387 */ /* 0x002fe80000100a00 */
[----:B------:R-:W-:Y:S04]  /*89340*/  STL.64 [R1+0x2d8], R158 ;  /* 0x0002d89e01007387 */ /* 0x000fe80000100a00 */
[----:B--2---:R-:W-:Y:S04]  /*89350*/  STL.64 [R1+0x430], R148 ;  /* 0x0004309401007387 */ /* 0x004fe80000100a00 */
[----:B------:R-:W-:Y:S04]  /*89360*/  STL.64 [R1+0x438], R150 ;  /* 0x0004389601007387 */ /* 0x000fe80000100a00 */
[----:B---3--:R1:W-:Y:S04]  /*89370*/  STSM.16.M88.4 [R0], R144 ;  /* 0x0000009000007844 */ /* 0x0083e80000000200 */
[----:B-1----:R-:W2:Y:S04]  /*89380*/  LDL.LU R144, [R1+0xef4] ;  /* 0x000ef40001907983 */ /* 0x002ea80000300800 */
[----:B------:R-:W2:Y:S04]  /*89390*/  LDL.LU R145, [R1+0xefc] ;  /* 0x000efc0001917983 */ /* 0x000ea80000300800 */
[----:B------:R-:W2:Y:S04]  /*893a0*/  LDL.LU R146, [R1+0xee4] ;  /* 0x000ee40001927983 */ /* 0x000ea80000300800 */
[----:B----4-:R1:W-:Y:S04]  /*893b0*/  STSM.16.M88.4 [R0+0x200], R140 ;  /* 0x0002008c00007844 */ /* 0x0103e80000000200 */
[----:B------:R-:W2:Y:S01]  /*893c0*/  LDL.LU R147, [R1+0xeec] ;  /* 0x000eec0001937983 */ /* 0x000ea20000300800 */
[----:B------:R-:W-:Y:S06]  /*893d0*/  BAR.SYNC.DEFER_BLOCKING 0x0 ;  /* 0x0000000000007b1d */ /* 0x000fec0000010000 */
[----:B-1----:R-:W3:Y:S04]  /*893e0*/  LDL.LU R140, [R1+0xe54] ;  /* 0x000e5400018c7983 */ /* 0x002ee80000300800 */
[----:B------:R-:W3:Y:S04]  /*893f0*/  LDL.LU R141, [R1+0xe5c] ;  /* 0x000e5c00018d7983 */ /* 0x000ee80000300800 */
[----:B------:R-:W3:Y:S04]  /*89400*/  LDL.LU R142, [R1+0xe24] ;  /* 0x000e2400018e7983 */ /* 0x000ee80000300800 */
[----:B------:R-:W3:Y:S04]  /*89410*/  LDL.LU R143, [R1+0xe2c] ;  /* 0x000e2c00018f7983 */ /* 0x000ee80000300800 */
[----:B------:R-:W1:Y:S04]  /*89420*/  LDS.128 R156, [R2] ;  /* 0x00000000029c7984 */ /* 0x000e680000000c00 */
[----:B------:R-:W4:Y:S01]  /*89430*/  LDS.128 R148, [R2+0x400] ;  /* 0x0004000002947984 */ /* 0x000f220000000c00 */
[----:B------:R-:W-:Y:S06]  /*89440*/  BAR.SYNC.DEFER_BLOCKING 0x0 ;  /* 0x0000000000007b1d */ /* 0x000fec0000010000 */
[----:B-1----:R-:W-:Y:S04]  /*89450*/  STL.64 [R1+0x2c0], R156 ;  /* 0x0002c09c01007387 */ /* 0x002fe80000100a00 */
[----:B------:R-:W-:Y:S04]  /*89460*/  STL.64 [R1+0x2c8], R158 ;  /* 0x0002c89e01007387 */ /* 0x000fe80000100a00 */
[----:B----4-:R-:W-:Y:S04]  /*89470*/  STL.64 [R1+0x410], R148 ;  /* 0x0004109401007387 */ /* 0x010fe80000100a00 */
[----:B------:R-:W-:Y:S04]  /*89480*/  STL.64 [R1+0x418], R150 ;  /* 0x0004189601007387 */ /* 0x000fe80000100a00 */
[----:B--2---:R1:W-:Y:S04]  /*89490*/  STSM.16.M88.4 [R0], R144 ;  /* 0x0000009000007844 */ /* 0x0043e80000000200 */
[----:B-1----:R-:W2:Y:S04]  /*894a0*/  LDL.LU R144, [R1+0xc04] ;  /* 0x000c040001907983 */ /* 0x002ea80000300800 */
[----:B------:R-:W2:Y:S04]  /*894b0*/  LDL.LU R145, [R1+0xc0c] ;  /* 0x000c0c0001917983 */ /* 0x000ea80000300800 */
[----:B------:R-:W2:Y:S04]  /*894c0*/  LDL.LU R146, [R1+0xa24] ;  /* 0x000a240001927983 */ /* 0x000ea80000300800 */
[----:B---3--:R1:W-:Y:S04]  /*894d0*/  STSM.16.M88.4 [R0+0x200], R140 ;  /* 0x0002008c00007844 */ /* 0x0083e80000000200 */
[----:B------:R-:W2:Y:S01]  /*894e0*/  LDL.LU R147, [R1+0xa2c] ;  /* 0x000a2c0001937983 */ /* 0x000ea20000300800 */
[----:B------:R-:W-:Y:S06]  /*894f0*/  BAR.SYNC.DEFER_BLOCKING 0x0 ;  /* 0x0000000000007b1d */ /* 0x000fec0000010000 */
[----:B-1----:R-:W3:Y:S04]  /*89500*/  LDL.LU R140, [R1+0x234] ;  /* 0x00023400018c7983 */ /* 0x002ee80000300800 */
[----:B------:R-:W3:Y:S01]  /*89510*/  LDL.LU R141, [R1+0x23c] ;  /* 0x00023c00018d7983 */ /* 0x000ee20000300800 */
[----:B------:R-:W-:-:S02]  /*89520*/  IMAD.MOV.U32 R142, RZ, RZ, R101 ;  /* 0x000000ffff8e7224 */ /* 0x000fc400078e0065 */
[----:B------:R-:W-:Y:S01]  /*89530*/  IMAD.MOV.U32 R143, RZ, RZ, R103 ;  /* 0x000000ffff8f7224 */ /* 0x000fe200078e0067 */
[----:B------:R-:W1:Y:S04]  /*89540*/  LDS.128 R148, [R2] ;  /* 0x0000000002947984 */ /* 0x000e680000000c00 */
[----:B------:R-:W4:Y:S01]  /*89550*/  LDS.128 R100, [R2+0x400] ;  /* 0x0004000002647984 */ /* 0x000f220000000c00 */
[----:B------:R-:W-:Y:S01]  /*89560*/  BAR.SYNC.DEFER_BLOCKING 0x0 ;  /* 0x0000000000007b1d */ /* 0x000fe20000010000 */
        /* <DEDUP_REMOVED lines=8> */
[----:B-1----:R-:W-:Y:S04]  /*895f0*/  STL.64 [R1+0x230], R148 ;  /* 0x0002309401007387 */ /* 0x002fe80000100a00 */
[----:B------:R-:W-:Y:S04]  /*89600*/  STL.64 [R1+0x238], R150 ;  /* 0x0002389601007387 */ /* 0x000fe80000100a00 */
[----:B----4-:R-:W-:Y:S04]  /*89610*/  STL.64 [R1+0x3f0], R100 ;  /* 0x0003f06401007387 */ /* 0x010fe80000100a00 */
[----:B------:R-:W-:Y:S04]  /*89620*/  STL.64 [R1+0x3f8], R102 ;  /* 0x0003f86601007387 */ /* 0x000fe80000100a00 */
[----:B--2---:R-:W-:Y:S04]  /*89630*/  STSM.16.M88.4 [R0], R144 ;  /* 0x0000009000007844 */ /* 0x004fe80000000200 */
[----:B---3--:R-:W-:Y:S01]  /*89640*/  STSM.16.M88.4 [R0+0x200], R140 ;  /* 0x0002008c00007844 */ /* 0x008fe20000000200 */
[----:B------:R-:W-:Y:S06]  /*89650*/  BAR.SYNC.DEFER_BLOCKING 0x0 ;  /* 0x0000000000007b1d */ /* 0x000fec0000010000 */
[----:B------:R-:W1:Y:S04]  /*89660*/  LDS.128 R88, [R2+0x400] ;  /* 0x0004000002587984 */ /* 0x000e680000000c00 */
[----:B------:R-:W-:Y:S01]  /*89670*/  LDS.128 R244, [R2] ;  /* 0x0000000002f47984 */ /* 0x000fe20000000c00 */
[----:B------:R-:W-:Y:S06]  /*89680*/  BAR.SYNC.DEFER_BLOCKING 0x0 ;  /* 0x0000000000007b1d */ /* 0x000fec0000010000 */
[----:B------:R-:W-:Y:S04]  /*89690*/  STSM.16.M88.4 [R0], R96 ;  /* 0x0000006000007844 */ /* 0x000fe80000000200 */
[----:B-1----:R1:W-:Y:S04]  /*896a0*/  STL.64 [R1+0x3d0], R88 ;  /* 0x0003d05801007387 */ /* 0x0023e80000100a00 */
[----:B------:R2:W-:Y:S04]  /*896b0*/  STL.64 [R1+0x3d8], R90 ;  /* 0x0003d85a01007387 */ /* 0x0005e80000100a00 */
[----:B------:R3:W-:Y:S04]  /*896c0*/  STSM.16.M88.4 [R0+0x200], R92 ;  /* 0x0002005c00007844 */ /* 0x0007e80000000200 */
[----:B-1----:R-:W4:Y:S04]  /*896d0*/  LDL.LU R88, [R1+0x1240] ;  /* 0x0012400001587983 */ /* 0x002f280000300800 */
[----:B------:R-:W4:Y:S04]  /*896e0*/  LDL.LU R89, [R1+0x1248] ;  /* 0x0012480001597983 */ /* 0x000f280000300800 */
[----:B--2---:R-:W4:Y:S04]  /*896f0*/  LDL.LU R90, [R1+0x11f0] ;  /* 0x0011f000015a7983 */ /* 0x004f280000300800 */
[----:B------:R-:W4:Y:S04]  /*89700*/  LDL.LU R91, [R1+0x11f8] ;  /* 0x0011f800015b7983 */ /* 0x000f280000300800 */
[----:B---3--:R-:W2:Y:S04]  /*89710*/  LDL.LU R92, [R1+0x11e0] ;  /* 0x0011e000015c7983 */ /* 0x008ea80000300800 */
[----:B------:R-:W2:Y:S04]  /*89720*/  LDL.LU R93, [R1+0x11e8] ;  /* 0x0011e800015d7983 */ /* 0x000ea80000300800 */
[----:B------:R-:W2:Y:S04]  /*89730*/  LDL.LU R94, [R1+0x11d0] ;  /* 0x0011d000015e7983 */ /* 0x000ea80000300800 */
[----:B------:R-:W2:Y:S01]  /*89740*/  LDL.LU R95, [R1+0x11d8] ;  /* 0x0011d800015f7983 */ /* 0x000ea20000300800 */
[----:B------:R-:W-:Y:S06]  /*89750*/  BAR.SYNC.DEFER_BLOCKING 0x0 ;  /* 0x0000000000007b1d */ /* 0x000fec0000010000 */
[----:B------:R-:W1:Y:S04]  /*89760*/  LDS.128 R96, [R2+0x400] ;  /* 0x0004000002607984 */ /* 0x000e680000000c00 */
[----:B------:R-:W-:Y:S01]  /*89770*/  LDS.128 R236, [R2] ;  /* 0x0000000002ec7984 */ /* 0x000fe20000000c00 */
[----:B------:R-:W-:Y:S06]  /*89780*/  BAR.SYNC.DEFER_BLOCKING 0x0 ;  /* 0x0000000000007b1d */ /* 0x000fec0000010000 */
[----:B-1----:R-:W-:Y:S04]  /*89790*/  STL.64 [R1+0x3c0], R96 ;  /* 0x0003c06001007387 */ /* 0x002fe80000100a00 */
[----:B------:R-:W-:Y:S04]  /*897a0*/  STL.64 [R1+0x3c8], R98 ;  /* 0x0003c86201007387 */ /* 0x000fe80000100a00 */
[----:B----4-:R1:W-:Y:S04]  /*897b0*/  STSM.16.M88.4 [R0], R88 ;  /* 0x0000005800007844 */ /* 0x0103e80000000200 */
[----:B-1----:R-:W3:Y:S04]  /*897c0*/  LDL.LU R88, [R1+0xf50] ;  /* 0x000f500001587983 */ /* 0x002ee80000300800 */
[----:B------:R-:W3:Y:S04]  /*897d0*/  LDL.LU R89, [R1+0xf58] ;  /* 0x000f580001597983 */ /* 0x000ee80000300800 */
[----:B------:R-:W3:Y:S04]  /*897e0*/  LDL.LU R90, [R1+0xf40] ;  /* 0x000f4000015a7983 */ /* 0x000ee80000300800 */
[----:B--2---:R1:W-:Y:S04]  /*897f0*/  STSM.16.M88.4 [R0+0x200], R92 ;  /* 0x0002005c00007844 */ /* 0x0043e80000000200 */
[----:B------:R-:W3:Y:S01]  /*89800*/  LDL.LU R91, [R1+0xf48] ;  /* 0x000f4800015b7983 */ /* 0x000ee20000300800 */
[----:B------:R-:W-:Y:S06]  /*89810*/  BAR.SYNC.DEFER_BLOCKING 0x0 ;  /* 0x0000000000007b1d */ /* 0x000fec0000010000 */
[----:B-1----:R-:W2:Y:S04]  /*89820*/  LDL.LU R92, [R1+0xe60] ;  /* 0x000e6000015c7983 */ /* 0x002ea80000300800 */
[----:B------:R-:W2:Y:S04]  /*89830*/  LDL.LU R93, [R1+0xe68] ;  /* 0x000e6800015d7983 */ /* 0x000ea80000300800 */
[----:B------:R-:W2:Y:S04]  /*89840*/  LDL.LU R94, [R1+0xe30] ;  /* 0x000e3000015e7983 */ /* 0x000ea80000300800 */
[----:B------:R-:W2:Y:S04]  /*89850*/  LDL.LU R95, [R1+0xe38] ;  /* 0x000e3800015f7983 */ /* 0x000ea80000300800 */
[----:B------:R-:W1:Y:S04]  /*89860*/  LDS.128 R100, [R2] ;  /* 0x0000000002647984 */ /* 0x000e680000000c00 */
[----:B------:R-:W4:Y:S01]  /*89870*/  LDS.128 R96, [R2+0x400] ;  /* 0x0004000002607984 */ /* 0x000f220000000c00 */
[----:B------:R-:W-:Y:S06]  /*89880*/  BAR.SYNC.DEFER_BLOCKING 0x0 ;  /* 0x0000000000007b1d */ /* 0x000fec0000010000 */
[----:B-1----:R-:W-:Y:S04]  /*89890*/  STL.64 [R1+0x480], R100 ;  /* 0x0004806401007387 */ /* 0x002fe80000100a00 */
[----:B------:R-:W-:Y:S04]  /*898a0*/  STL.64 [R1+0x488], R102 ;  /* 0x0004886601007387 */ /* 0x000fe80000100a00 */
[----:B----4-:R-:W-:Y:S04]  /*898b0*/  STL.64 [R1+0x570], R96 ;  /* 0x0005706001007387 */ /* 0x010fe80000100a00 */
[----:B------:R-:W-:Y:S04]  /*898c0*/  STL.64 [R1+0x578], R98 ;  /* 0x0005786201007387 */ /* 0x000fe80000100a00 */
[----:B---3--:R1:W-:Y:S04]  /*898d0*/  STSM.16.M88.4 [R0], R88 ;  /* 0x0000005800007844 */ /* 0x0083e80000000200 */
        /* <DEDUP_REMOVED lines=8> */
[----:B------:R-:W1:Y:S04]  /*89960*/  LDS.128 R100, [R2] ;  /* 0x0000000002647984 */ /* 0x000e680000000c00 */
[----:B------:R-:W4:Y:S01]  /*89970*/  LDS.128 R96, [R2+0x400] ;  /* 0x0004000002607984 */ /* 0x000f220000000c00 */
[----:B------:R-:W-:Y:S01]  /*89980*/  BAR.SYNC.DEFER_BLOCKING 0x0 ;  /* 0x0000000000007b1d */ /* 0x000fe20000010000 */
[----:B------:R-:W-:-:S02]  /*89990*/  IMAD.MOV.U32 R94, RZ, RZ, R76 ;  /* 0x000000ffff5e7224 */ /* 0x000fc400078e004c */
[----:B------:R-:W-:-:S03]  /*899a0*/  IMAD.MOV.U32 R95, RZ, RZ, R78 ;  /* 0x000000ffff5f7224 */ /* 0x000fc600078e004e */
[----:B-1----:R-:W-:Y:S04]  /*899b0*/  STL.64 [R1+0x460], R100 ;  /* 0x0004606401007387 */ /* 0x002fe80000100a00 */
[----:B------:R-:W-:Y:S04]  /*899c0*/  STL.64 [R1+0x468], R102 ;  /* 0x0004686601007387 */ /* 0x000fe80000100a00 */
[----:B----4-:R-:W-:Y:S04]  /*899d0*/  STL.64 [R1+0x550], R96 ;  /* 0x0005506001007387 */ /* 0x010fe80000100a00 */
[----:B------:R-:W-:Y:S04]  /*899e0*/  STL.64 [R1+0x558], R98 ;  /* 0x0005586201007387 */ /* 0x000fe80000100a00 */
[----:B---3--:R1:W-:Y:S04]  /*899f0*/  STSM.16.M88.4 [R0], R88 ;  /* 0x0000005800007844 */ /* 0x0083e80000000200 */
[----:B--2---:R-:W-:Y:S01]  /*89a00*/  STSM.16.M88.4 [R0+0x200], R92 ;  /* 0x0002005c00007844 */ /* 0x004fe20000000200 */
[----:B------:R-:W-:Y:S06]  /*89a10*/  BAR.SYNC.DEFER_BLOCKING 0x0 ;  /* 0x0000000000007b1d */ /* 0x000fec0000010000 */
[----:B------:R-:W2:Y:S04]  /*89a20*/  LDS.128 R100, [R2] ;  /* 0x0000000002647984 */ /* 0x000ea80000000c00 */
[----:B------:R-:W3:Y:S01]  /*89a30*/  LDS.128 R92, [R2+0x400] ;  /* 0x00040000025c7984 */ /* 0x000ee20000000c00 */
[----:B-1----:R-:W-:-:S02]  /*89a40*/  IMAD.MOV.U32 R88, RZ, RZ, R68 ;  /* 0x000000ffff587224 */ /* 0x002fc400078e0044 */
[----:B------:R-:W-:Y:S02]  /*89a50*/  IMAD.MOV.U32 R89, RZ, RZ, R70 ;  /* 0x000000ffff597224 */ /* 0x000fe400078e0046 */
[----:B------:R-:W-:Y:S02]  /*89a60*/  IMAD.MOV.U32 R90, RZ, RZ, R60 ;  /* 0x000000ffff5a7224 */ /* 0x000fe400078e003c */
[----:B------:R-:W-:Y:S01]  /*89a70*/  IMAD.MOV.U32 R91, RZ, RZ, R62 ;  /* 0x000000ffff5b7224 */ /* 0x000fe200078e003e */
[----:B------:R-:W-:Y:S06]  /*89a80*/  BAR.SYNC.DEFER_BLOCKING 0x0 ;  /* 0x0000000000007b1d */ /* 0x000fec0000010000 */
[----:B--2---:R-:W-:Y:S04]  /*89a90*/  STL.64 [R1+0x440], R100 ;  /* 0x0004406401007387 */ /* 0x004fe80000100a00 */
[----:B------:R-:W-:Y:S04]  /*89aa0*/  STL.64 [R1+0x448], R102 ;  /* 0x0004486601007387 */ /* 0x000fe80000100a00 */
[----:B---3--:R1:W-:Y:S04]  /*89ab0*/  STL.64 [R1+0x530], R92 ;  /* 0x0005305c01007387 */ /* 0x0083e80000100a00 */
[----:B------:R2:W-:Y:S04]  /*89ac0*/  STL.64 [R1+0x538], R94 ;  /* 0x0005385e01007387 */ /* 0x0005e80000100a00 */
[----:B------:R3:W-:Y:S04]  /*89ad0*/  STSM.16.M88.4 [R0], R88 ;  /* 0x0000005800007844 */ /* 0x0007e80000000200 */
        /* <DEDUP_REMOVED lines=8> */
[----:B------:R-:W-:-:S02]  /*89b60*/  IMAD.MOV.U32 R96, RZ, RZ, R52 ;  /* 0x000000ffff607224 */ /* 0x000fc400078e0034 */
[----:B------:R-:W-:Y:S02]  /*89b70*/  IMAD.MOV.U32 R97, RZ, RZ, R54 ;  /* 0x000000ffff617224 */ /* 0x000fe400078e0036 */
[----:B------:R-:W-:Y:S02]  /*89b80*/  IMAD.MOV.U32 R98, RZ, RZ, R80 ;  /* 0x000000ffff627224 */ /* 0x000fe400078e0050 */
[----:B------:R-:W-:-:S05]  /*89b90*/  IMAD.MOV.U32 R99, RZ, RZ, R82 ;  /* 0x000000ffff637224 */ /* 0x000fca00078e0052 */
[----:B------:R-:W-:Y:S01]  /*89ba0*/  STSM.16.M88.4 [R0+0x200], R96 ;  /* 0x0002006000007844 */ /* 0x000fe20000000200 */
[----:B------:R-:W-:Y:S06]  /*89bb0*/  BAR.SYNC.DEFER_BLOCKING 0x0 ;  /* 0x0000000000007b1d */ /* 0x000fec0000010000 */
[----:B------:R-:W1:Y:S04]  /*89bc0*/  LDS.128 R100, [R2] ;  /* 0x0000000002647984 */ /* 0x000e680000000c00 */
[----:B------:R-:W3:Y:S01]  /*89bd0*/  LDS.128 R96, [R2+0x400] ;  /* 0x0004000002607984 */ /* 0x000ee20000000c00 */
[----:B------:R-:W-:Y:S06]  /*89be0*/  BAR.SYNC.DEFER_BLOCKING 0x0 ;  /* 0x0000000000007b1d */ /* 0x000fec0000010000 */
[----:B-1----:R-:W-:Y:S04]  /*89bf0*/  STL.64 [R1+0x420], R100 ;  /* 0x0004206401007387 */ /* 0x002fe80000100a00 */
[----:B------:R-:W-:Y:S04]  /*89c00*/  STL.64 [R1+0x428], R102 ;  /* 0x0004286601007387 */ /* 0x000fe80000100a00 */
[----:B---3--:R-:W-:Y:S04]  /*89c10*/  STL.64 [R1+0x510], R96 ;  /* 0x0005106001007387 */ /* 0x008fe80000100a00 */
        /* <DEDUP_REMOVED lines=27> */
[----:B------:R-:W2:Y:S01]  /*89dd0*/  LDL.LU R89, [R1+0x27c] ;  /* 0x00027c0001597983 */ /* 0x000ea20000300800 */
[----:B------:R-:W-:-:S02]  /*89de0*/  IMAD.MOV.U32 R90, RZ, RZ, R77 ;  /* 0x000000ffff5a7224 */ /* 0x000fc400078e004d */
[----:B------:R-:W-:Y:S01]  /*89df0*/  IMAD.MOV.U32 R91, RZ, RZ, R79 ;  /* 0x000000ffff5b7224 */ /* 0x000fe200078e004f */
[----:B------:R-:W1:Y:S04]  /*89e00*/  LDS.128 R96, [R2] ;  /* 0x0000000002607984 */ /* 0x000e680000000c00 */
[----:B------:R-:W4:Y:S01]  /*89e10*/  LDS.128 R76, [R2+0x400] ;  /* 0x00040000024c7984 */ /* 0x000f220000000c00 */
[----:B------:R-:W-:Y:S01]  /*89e20*/  BAR.SYNC.DEFER_BLOCKING 0x0 ;  /* 0x0000000000007b1d */ /* 0x000fe20000010000 */
[----:B------:R-:W-:Y:S02]  /*89e30*/  IMAD.MOV.U32 R70, RZ, RZ, R61 ;  /* 0x000000ffff467224 */ /* 0x000fe400078e003d */
[----:B------:R-:W-:Y:S02]  /*89e40*/  IMAD.MOV.U32 R60, RZ, RZ, R53 ;  /* 0x000000ffff3c7224 */ /* 0x000fe400078e0035 */
[----:B------:R-:W-:Y:S01]  /*89e50*/  IMAD.MOV.U32 R61, RZ, RZ, R55 ;  /* 0x000000ffff3d7224 */ /* 0x000fe200078e0037 */
[----:B-1----:R-:W-:Y:S04]  /*89e60*/  STL.64 [R1+0x3e0], R96 ;  /* 0x0003e06001007387 */ /* 0x002fe80000100a00 */
[----:B------:R-:W-:Y:S04]  /*89e70*/  STL.64 [R1+0x3e8], R98 ;  /* 0x0003e86201007387 */ /* 0x000fe80000100a00 */
[----:B----4-:R-:W-:Y:S04]  /*89e80*/  STL.64 [R1+0x4d0], R76 ;  /* 0x0004d04c01007387 */ /* 0x010fe80000100a00 */
[----:B------:R-:W-:Y:S01]  /*89e90*/  STL.64 [R1+0x4d8], R78 ;  /* 0x0004d84e01007387 */ /* 0x000fe20000100a00 */
[----:B------:R-:W-:-:S02]  /*89ea0*/  IMAD.MOV.U32 R68, RZ, RZ, R69 ;  /* 0x000000ffff447224 */ /* 0x000fc400078e0045 */
[----:B------:R-:W-:Y:S02]  /*89eb0*/  IMAD.MOV.U32 R69, RZ, RZ, R71 ;  /* 0x000000ffff457224 */ /* 0x000fe400078e0047 */
[----:B------:R-:W-:Y:S02]  /*89ec0*/  IMAD.MOV.U32 R71, RZ, RZ, R63 ;  /* 0x000000ffff477224 */ /* 0x000fe400078e003f */
[----:B------:R-:W-:Y:S02]  /*89ed0*/  IMAD.MOV.U32 R62, RZ, RZ, R81 ;  /* 0x000000ffff3e7224 */ /* 0x000fe400078e0051 */
[----:B------:R-:W-:Y:S01]  /*89ee0*/  IMAD.MOV.U32 R63, RZ, RZ, R83 ;  /* 0x000000ffff3f7224 */ /* 0x000fe200078e0053 */
[----:B---3--:R-:W-:Y:S04]  /*89ef0*/  STSM.16.M88.4 [R0], R92 ;  /* 0x0000005c00007844 */ /* 0x008fe80000000200 */
[----:B--2---:R-:W-:Y:S01]  /*89f00*/  STSM.16.M88.4 [R0+0x200], R88 ;  /* 0x0002005800007844 */ /* 0x004fe20000000200 */
[----:B------:R-:W-:Y:S06]  /*89f10*/  BAR.SYNC.DEFER_BLOCKING 0x0 ;  /* 0x0000000000007b1d */ /* 0x000fec0000010000 */
[----:B------:R-:W1:Y:S04]  /*89f20*/  LDS.128 R76, [R2] ;  /* 0x00000000024c7984 */ /* 0x000e680000000c00 */
[----:B------:R-:W2:Y:S01]  /*89f30*/  LDS.128 R52, [R2+0x400] ;  /* 0x0004000002347984 */ /* 0x000ea20000000c00 */
[----:B------:R-:W-:Y:S06]  /*89f40*/  BAR.SYNC.DEFER_BLOCKING 0x0 ;  /* 0x0000000000007b1d */ /* 0x000fec0000010000 */
[----:B------:R-:W-:Y:S04]  /*89f50*/  STSM.16.M88.4 [R0], R68 ;  /* 0x0000004400007844 */ /* 0x000fe80000000200 */
[----:B-1----:R-:W-:Y:S04]  /*89f60*/  STL.64 [R1+0x3a0], R76 ;  /* 0x0003a04c01007387 */ /* 0x002fe80000100a00 */
[----:B------:R-:W-:Y:S04]  /*89f70*/  STL.64 [R1+0x3a8], R78 ;  /* 0x0003a84e01007387 */ /* 0x000fe80000100a00 */
[----:B--2---:R1:W-:Y:S04]  /*89f80*/  STL.64 [R1+0x4b0], R52 ;  /* 0x0004b03401007387 */ /* 0x0043e80000100a00 */
        /* <DEDUP_REMOVED lines=118> */
[----:B------:R-:W-:Y:S02]  /*8a6f0*/  IMAD.MOV.U32 R55, RZ, RZ, R75 ;  /* 0x000000ffff377224 */ /* 0x000fe400078e004b */
        /* <DEDUP_REMOVED lines=8> */
[----:B--2---:R2:W-:Y:S01]  /*8a780*/  STSM.16.M88.4 [R0+0x200], R52 ;  /* 0x0002003400007844 */ /* 0x0045e20000000200 */
[----:B-1----:R-:W-:-:S02]  /*8a790*/  IMAD.MOV.U32 R62, RZ, RZ, R57 ;  /* 0x000000ffff3e7224 */ /* 0x002fc400078e0039 */
[----:B------:R-:W-:Y:S01]  /*8a7a0*/  IMAD.MOV.U32 R63, RZ, RZ, R59 ;  /* 0x000000ffff3f7224 */ /* 0x000fe200078e003b */
[----:B------:R-:W-:Y:S01]  /*8a7b0*/  BAR.SYNC.DEFER_BLOCKING 0x0 ;  /* 0x0000000000007b1d */ /* 0x000fe20000010000 */
[----:B--2---:R-:W-:Y:S02]  /*8a7c0*/  IMAD.MOV.U32 R52, RZ, RZ, R49 ;  /* 0x000000ffff347224 */ /* 0x004fe400078e0031 */
[----:B------:R-:W-:-:S03]  /*8a7d0*/  IMAD.MOV.U32 R53, RZ, RZ, R51 ;  /* 0x000000ffff357224 */ /* 0x000fc600078e0033 */
[----:B------:R-:W1:Y:S04]  /*8a7e0*/  LDS.128 R56, [R2] ;  /* 0x0000000002387984 */ /* 0x000e680000000c00 */
[----:B------:R-:W2:Y:S04]  /*8a7f0*/  LDS.128 R48, [R2+0x400] ;  /* 0x0004000002307984 */ /* 0x000ea80000000c00 */
[----:B-1----:R-:W-:Y:S04]  /*8a800*/  STL.64 [R1+0x390], R56 ;  /* 0x0003903801007387 */ /* 0x002fe80000100a00 */
[----:B------:R-:W-:Y:S04]  /*8a810*/  STL.64 [R1+0x398], R58 ;  /* 0x0003983a01007387 */ /* 0x000fe80000100a00 */
[----:B--2---:R1:W-:Y:S04]  /*8a820*/  STL.64 [R1+0x590], R48 ;  /* 0x0005903001007387 */ /* 0x0043e80000100a00 */
[----:B------:R2:W-:Y:S01]  /*8a830*/  STL.64 [R1+0x598], R50 ;  /* 0x0005983201007387 */ /* 0x0005e20000100a00 */
[----:B------:R-:W-:Y:S06]  /*8a840*/  BAR.SYNC.DEFER_BLOCKING 0x0 ;  /* 0x0000000000007b1d */ /* 0x000fec0000010000 */
[----:B-1----:R-:W3:Y:S04]  /*8a850*/  LDL.LU R48, [R1+0x1390] ;  /* 0x0013900001307983 */ /* 0x002ee80000300800 */
[----:B------:R-:W3:Y:S04]  /*8a860*/  LDL.LU R49, [R1+0x1398] ;  /* 0x0013980001317983 */ /* 0x000ee80000300800 */
[----:B--2---:R-:W3:Y:S04]  /*8a870*/  LDL.LU R50, [R1+0x1380] ;  /* 0x0013800001327983 */ /* 0x004ee80000300800 */
[----:B------:R-:W3:Y:S01]  /*8a880*/  LDL.LU R51, [R1+0x1388] ;  /* 0x0013880001337983 */ /* 0x000ee20000300800 */
[----:B------:R-:W-:-:S02]  /*8a890*/  IMAD.MOV.U32 R60, RZ, RZ, R65 ;  /* 0x000000ffff3c7224 */ /* 0x000fc400078e0041 */
[----:B------:R-:W-:Y:S02]  /*8a8a0*/  IMAD.MOV.U32 R61, RZ, RZ, R67 ;  /* 0x000000ffff3d7224 */ /* 0x000fe400078e0043 */
[----:B------:R-:W-:Y:S02]  /*8a8b0*/  IMAD.MOV.U32 R54, RZ, RZ, R85 ;  /* 0x000000ffff367224 */ /* 0x000fe400078e0055 */
[----:B------:R-:W-:Y:S01]  /*8a8c0*/  IMAD.MOV.U32 R55, RZ, RZ, R87 ;  /* 0x000000ffff377224 */ /* 0x000fe200078e0057 */
[----:B------:R-:W-:Y:S04]  /*8a8d0*/  STSM.16.M88.4 [R0], R60 ;  /* 0x0000003c00007844 */ /* 0x000fe80000000200 */
[----:B------:R1:W-:Y:S01]  /*8a8e0*/  STSM.16.M88.4 [R0+0x200], R52 ;  /* 0x0002003400007844 */ /* 0x0003e20000000200 */
        /* <DEDUP_REMOVED lines=16> */
[----:B------:R-:W3:Y:S04]  /*8a9f0*/  LDL.LU R51, [R1+0x1088] ;  /* 0x0010880001337983 */ /* 0x000ee80000300800 */
[----:B--2---:R1:W-:Y:S01]  /*8aa00*/  STSM.16.M88.4 [R0+0x200], R52 ;  /* 0x0002003400007844 */ /* 0x0043e20000000200 */
        /* <DEDUP_REMOVED lines=33> */
[----:B--2---:R-:W-:Y:S01]  /*8ac20*/  STSM.16.M88.4 [R0+0x200], R52 ;  /* 0x0002003400007844 */ /* 0x004fe20000000200 */
[----:B------:R-:W-:Y:S06]  /*8ac30*/  BAR.SYNC.DEFER_BLOCKING 0x0 ;  /* 0x0000000000007b1d */ /* 0x000fec0000010000 */
[----:B------:R-:W1:Y:S04]  /*8ac40*/  LDS.128 R60, [R2] ;  /* 0x00000000023c7984 */ /* 0x000e680000000c00 */
[----:B------:R-:W2:Y:S01]  /*8ac50*/  LDS.128 R52, [R2+0x400] ;  /* 0x0004000002347984 */ /* 0x000ea20000000c00 */
[----:B------:R-:W-:-:S02]  /*8ac60*/  IMAD.MOV.U32 R50, RZ, RZ, R248 ;  /* 0x000000ffff327224 */ /* 0x000fc400078e00f8 */
[----:B------:R-:W-:Y:S01]  /*8ac70*/  IMAD.MOV.U32 R51, RZ, RZ, R250 ;  /* 0x000000ffff337224 */ /* 0x000fe200078e00fa */
[----:B------:R-:W-:Y:S06]  /*8ac80*/  BAR.SYNC.DEFER_BLOCKING 0x0 ;  /* 0x0000000000007b1d */ /* 0x000fec0000010000 */
[----:B-1----:R-:W-:Y:S04]  /*8ac90*/  STL.64 [R1+0x5f0], R60 ;  /* 0x0005f03c01007387 */ /* 0x002fe80000100a00 */
[----:B------:R-:W-:Y:S04]  /*8aca0*/  STL.64 [R1+0x5f8], R62 ;  /* 0x0005f83e01007387 */ /* 0x000fe80000100a00 */
[----:B--2---:R1:W-:Y:S04]  /*8acb0*/  STL.64 [R1+0x6b0], R52 ;  /* 0x0006b03401007387 */ /* 0x0043e80000100a00 */
[----:B------:R2:W-:Y:S04]  /*8acc0*/  STL.64 [R1+0x6b8], R54 ;  /* 0x0006b83601007387 */ /* 0x0005e80000100a00 */
[----:B-1----:R-:W4:Y:S04]  /*8acd0*/  LDL.LU R52, [R1+0x1394] ;  /* 0x0013940001347983 */ /* 0x002f280000300800 */
[----:B------:R-:W4:Y:S04]  /*8ace0*/  LDL.LU R53, [R1+0x139c] ;  /* 0x00139c0001357983 */ /* 0x000f280000300800 */
[----:B--2---:R-:W4:Y:S04]  /*8acf0*/  LDL.LU R54, [R1+0x1384] ;  /* 0x0013840001367983 */ /* 0x004f280000300800 */
[----:B------:R-:W4:Y:S04]  /*8ad00*/  LDL.LU R55, [R1+0x138c] ;  /* 0x00138c0001377983 */ /* 0x000f280000300800 */
[----:B---3--:R1:W-:Y:S04]  /*8ad10*/  STSM.16.M88.4 [R0], R48 ;  /* 0x0000003000007844 */ /* 0x0083e80000000200 */
[----:B-1----:R-:W2:Y:S04]  /*8ad20*/  LDL.LU R48, [R1+0x1374] ;  /* 0x0013740001307983 */ /* 0x002ea80000300800 */
        /* <DEDUP_REMOVED lines=15> */
[----:B----4-:R1:W-:Y:S04]  /*8ae20*/  STSM.16.M88.4 [R0], R52 ;  /* 0x0000003400007844 */ /* 0x0103e80000000200 */
[----:B------:R-:W-:Y:S04]  /*8ae30*/  STL.64 [R1+0x698], R58 ;  /* 0x0006983a01007387 */ /* 0x000fe80000100a00 */
        /* <DEDUP_REMOVED lines=38> */
[----:B--2---:R1:W-:Y:S02]  /*8b0a0*/  STSM.16.M88.4 [R0+0x200], R48 ;  /* 0x0002003000007844 */ /* 0x0043e40000000200 */
[----:B-1----:R-:W-:-:S02]  /*8b0b0*/  IMAD.MOV.U32 R50, RZ, RZ, R41 ;  /* 0x000000ffff327224 */ /* 0x002fc400078e0029 */
[----:B------:R-:W-:Y:S01]  /*8b0c0*/  IMAD.MOV.U32 R51, RZ, RZ, R43 ;  /* 0x000000ffff337224 */ /* 0x000fe200078e002b */
[----:B------:R-:W-:Y:S01]  /*8b0d0*/  BAR.SYNC.DEFER_BLOCKING 0x0 ;  /* 0x0000000000007b1d */ /* 0x000fe20000010000 */
[----:B------:R-:W-:Y:S02]  /*8b0e0*/  IMAD.MOV.U32 R48, RZ, RZ, R37 ;  /* 0x000000ffff307224 */ /* 0x000fe400078e0025 */
[----:B------:R-:W-:-:S03]  /*8b0f0*/  IMAD.MOV.U32 R49, RZ, RZ, R39 ;  /* 0x000000ffff317224 */ /* 0x000fc600078e0027 */
[----:B------:R-:W1:Y:S04]  /*8b100*/  LDS.128 R40, [R2] ;  /* 0x0000000002287984 */ /* 0x000e680000000c00 */
[----:B------:R-:W2:Y:S04]  /*8b110*/  LDS.128 R36, [R2+0x400] ;  /* 0x0004000002247984 */ /* 0x000ea80000000c00 */
[----:B-1----:R-:W-:Y:S04]  /*8b120*/  STL.64 [R1+0x30], R40 ;  /* 0x0000302801007387 */ /* 0x002fe80000100a00 */
[----:B------:R-:W-:Y:S04]  /*8b130*/  STL.64 [R1+0x38], R42 ;  /* 0x0000382a01007387 */ /* 0x000fe80000100a00 */
[----:B--2---:R1:W-:Y:S04]  /*8b140*/  STL.64 [R1+0x650], R36 ;  /* 0x0006502401007387 */ /* 0x0043e80000100a00 */
[----:B------:R2:W-:Y:S04]  /*8b150*/  STL.64 [R1+0x658], R38 ;  /* 0x0006582601007387 */ /* 0x0005e80000100a00 */
[----:B-1----:R-:W4:Y:S04]  /*8b160*/  LDL.LU R36, [R1+0x1410] ;  /* 0x0014100001247983 */ /* 0x002f280000300800 */
[----:B------:R-:W4:Y:S04]  /*8b170*/  LDL.LU R37, [R1+0x1418] ;  /* 0x0014180001257983 */ /* 0x000f280000300800 */
[----:B--2---:R-:W4:Y:S04]  /*8b180*/  LDL.LU R38, [R1+0x1400] ;  /* 0x0014000001267983 */ /* 0x004f280000300800 */
[----:B------:R-:W4:Y:S01]  /*8b190*/  LDL.LU R39, [R1+0x1408] ;  /* 0x0014080001277983 */ /* 0x000f220000300800 */
[----:B------:R-:W-:Y:S01]  /*8b1a0*/  BAR.SYNC.DEFER_BLOCKING 0x0 ;  /* 0x0000000000007b1d */ /* 0x000fe20000010000 */
[----:B------:R-:W-:-:S02]  /*8b1b0*/  IMAD.MOV.U32 R54, RZ, RZ, R249 ;  /* 0x000000ffff367224 */ /* 0x000fc400078e00f9 */
[----:B------:R-:W-:-:S03]  /*8b1c0*/  IMAD.MOV.U32 R55, RZ, RZ, R251 ;  /* 0x000000ffff377224 */ /* 0x000fc600078e00fb */
[----:B------:R-:W2:Y:S04]  /*8b1d0*/  LDL.LU R40, [R1+0x13f0] ;  /* 0x0013f00001287983 */ /* 0x000ea80000300800 */
[----:B------:R-:W2:Y:S04]  /*8b1e0*/  LDL.LU R41, [R1+0x13f8] ;  /* 0x0013f80001297983 */ /* 0x000ea80000300800 */
[----:B------:R-:W2:Y:S04]  /*8b1f0*/  LDL.LU R42, [R1+0x13a0] ;  /* 0x0013a000012a7983 */ /* 0x000ea80000300800 */
[----:B------:R-:W2:Y:S04]  /*8b200*/  LDL.LU R43, [R1+0x13a8] ;  /* 0x0013a800012b7983 */ /* 0x000ea80000300800 */
[----:B---3--:R-:W-:Y:S04]  /*8b210*/  STSM.16.M88.4 [R0], R52 ;  /* 0x0000003400007844 */ /* 0x008fe80000000200 */
        /* <DEDUP_REMOVED lines=46> */
[----:B-1----:R-:W3:Y:S04]  /*8b500*/  LDL.LU R36, [R1] ;  /* 0x0000000001247983 */ /* 0x002ee80000300800 */
        /* <DEDUP_REMOVED lines=86> */
[----:B-1----:R-:W4:Y:S04]  /*8ba70*/  LDL.LU R32, [R1+0x1470] ;  /* 0x0014700001207983 */ /* 0x002f280000300800 */
[----:B------:R-:W4:Y:S04]  /*8ba80*/  LDL.LU R33, [R1+0x1478] ;  /* 0x0014780001217983 */ /* 0x000f280000300800 */
[----:B--2---:R-:W4:Y:S04]  /*8ba90*/  LDL.LU R34, [R1+0x1460] ;  /* 0x0014600001227983 */ /* 0x004f280000300800 */
[----:B------:R-:W4:Y:S01]  /*8baa0*/  LDL.LU R35, [R1+0x1468] ;  /* 0x0014680001237983 */ /* 0x000f220000300800 */
[----:B------:R-:W-:-:S02]  /*8bab0*/  IMAD.MOV.U32 R42, RZ, RZ, R241 ;  /* 0x000000ffff2a7224 */ /* 0x000fc400078e00f1 */
[----:B------:R-:W-:-:S05]  /*8bac0*/  IMAD.MOV.U32 R43, RZ, RZ, R243 ;  /* 0x000000ffff2b7224 */ /* 0x000fca00078e00f3 */
[----:B---3--:R-:W-:Y:S04]  /*8bad0*/  STSM.16.M88.4 [R0], R40 ;  /* 0x0000002800007844 */ /* 0x008fe80000000200 */
[----:B------:R1:W-:Y:S01]  /*8bae0*/  STSM.16.M88.4 [R0+0x200], R36 ;  /* 0x0002002400007844 */ /* 0x0003e20000000200 */
[----:B------:R-:W-:Y:S06]  /*8baf0*/  BAR.SYNC.DEFER_BLOCKING 0x0 ;  /* 0x0000000000007b1d */ /* 0x000fec0000010000 */
[----:B-1----:R-:W2:Y:S04]  /*8bb00*/  LDL.LU R36, [R1+0x1450] ;  /* 0x0014500001247983 */ /* 0x002ea80000300800 */
[----:B------:R-:W2:Y:S04]  /*8bb10*/  LDL.LU R37, [R1+0x1458] ;  /* 0x0014580001257983 */ /* 0x000ea80000300800 */
[----:B------:R-:W2:Y:S04]  /*8bb20*/  LDL.LU R38, [R1+0x1420] ;  /* 0x0014200001267983 */ /* 0x000ea80000300800 */
[----:B------:R-:W2:Y:S04]  /*8bb30*/  LDL.LU R39, [R1+0x1428] ;  /* 0x0014280001277983 */ /* 0x000ea80000300800 */
[----:B------:R-:W1:Y:S04]  /*8bb40*/  LDS.128 R44, [R2] ;  /* 0x00000000022c7984 */ /* 0x000e680000000c00 */
[----:B------:R-:W3:Y:S01]  /*8bb50*/  LDS.128 R40, [R2+0x400] ;  /* 0x0004000002287984 */ /* 0x000ee20000000c00 */
[----:B------:R-:W-:Y:S06]  /*8bb60*/  BAR.SYNC.DEFER_BLOCKING 0x0 ;  /* 0x0000000000007b1d */ /* 0x000fec0000010000 */
[----:B-1----:R-:W-:Y:S04]  /*8bb70*/  STL.64 [R1], R44 ;  /* 0x0000002c01007387 */ /* 0x002fe80000100a00 */
        /* <DEDUP_REMOVED lines=59> */
[----:B------:R-:W3:Y:S01]  /*8bf30*/  LDL.LU R35, [R1+0x146c] ;  /* 0x00146c0001237983 */ /* 0x000ee20000300800 */
[----:B------:R-:W-:-:S02]  /*8bf40*/  IMAD.MOV.U32 R38, RZ, RZ, R28 ;  /* 0x000000ffff267224 */ /* 0x000fc400078e001c */
[----:B------:R-:W-:-:S05]  /*8bf50*/  IMAD.MOV.U32 R39, RZ, RZ, R30 ;  /* 0x000000ffff277224 */ /* 0x000fca00078e001e */
        /* <DEDUP_REMOVED lines=684> */
[----:B------:R-:W4:Y:S04]  /*8ea20*/  LDL.LU R40, [R1+0x2a0] ;  /* 0x0002a00001287983 */ /* 0x000f280000300800 */
[----:B--2---:R-:W-:Y:S01]  /*8ea30*/  STSM.16.M88.4 [R0+0x200], R36 ;  /* 0x0002002400007844 */ /* 0x004fe20000000200 */
[----:B------:R-:W-:Y:S06]  /*8ea40*/  BAR.SYNC.DEFER_BLOCKING 0x0 ;  /* 0x0000000000007b1d */ /* 0x000fec0000010000 */
[----:B------:R-:W4:Y:S04]  /*8ea50*/  LDL.LU R41, [R1+0x2a8] ;  /* 0x0002a80001297983 */ /* 0x000f280000300800 */
[----:B------:R-:W4:Y:S04]  /*8ea60*/  LDL.LU R42, [R1+0x1e0] ;  /* 0x0001e000012a7983 */ /* 0x000f280000300800 */
[----:B------:R-:W4:Y:S04]  /*8ea70*/  LDL.LU R43, [R1+0x1e8] ;  /* 0x0001e800012b7983 */ /* 0x000f280000300800 */
[----:B------:R-:W1:Y:S04]  /*8ea80*/  LDS.128 R44, [R2] ;  /* 0x00000000022c7984 */ /* 0x000e680000000c00 */
[----:B------:R-:W2:Y:S01]  /*8ea90*/  LDS.128 R36, [R2+0x400] ;  /* 0x0004000002247984 */ /* 0x000ea20000000c00 */
[----:B------:R-:W-:Y:S06]  /*8eaa0*/  BAR.SYNC.DEFER_BLOCKING 0x0 ;  /* 0x0000000000007b1d */ /* 0x000fec0000010000 */
[----:B-1----:R-:W-:Y:S04]  /*8eab0*/  STL.64 [R1+0xae0], R44 ;  /* 0x000ae02c01007387 */ /* 0x002fe80000100a00 */
[----:B------:R-:W-:Y:S04]  /*8eac0*/  STL.64 [R1+0xae8], R46 ;  /* 0x000ae82e01007387 */ /* 0x000fe80000100a00 */
[----:B--2---:R1:W-:Y:S04]  /*8ead0*/  STL.64 [R1+0xb90], R36 ;  /* 0x000b902401007387 */ /* 0x0043e80000100a00 */
[----:B------:R2:W-:Y:S04]  /*8eae0*/  STL.64 [R1+0xb98], R38 ;  /* 0x000b982601007387 */ /* 0x0005e80000100a00 */
[----:B-1----:R-:W4:Y:S04]  /*8eaf0*/  LDL.LU R36, [R1+0x1b0] ;  /* 0x0001b00001247983 */ /* 0x002f280000300800 */
[----:B------:R-:W4:Y:S04]  /*8eb00*/  LDL.LU R37, [R1+0x1b8] ;  /* 0x0001b80001257983 */ /* 0x000f280000300800 */
[----:B--2---:R-:W2:Y:S04]  /*8eb10*/  LDL.LU R38, [R1+0x180] ;  /* 0x0001800001267983 */ /* 0x004ea80000300800 */
[----:B------:R-:W2:Y:S04]  /*8eb20*/  LDL.LU R39, [R1+0x188] ;  /* 0x0001880001277983 */ /* 0x000ea80000300800 */
[----:B---3--:R1:W-:Y:S04]  /*8eb30*/  STSM.16.M88.4 [R0], R32 ;  /* 0x0000002000007844 */ /* 0x0083e80000000200 */
[----:B-1----:R-:W3:Y:S04]  /*8eb40*/  LDL.LU R32, [R1+0x150] ;  /* 0x0001500001207983 */ /* 0x002ee80000300800 */
[----:B------:R-:W3:Y:S04]  /*8eb50*/  LDL.LU R33, [R1+0x158] ;  /* 0x0001580001217983 */ /* 0x000ee80000300800 */
[----:B----4-:R-:W-:Y:S01]  /*8eb60*/  STSM.16.M88.4 [R0+0x200], R40 ;  /* 0x0002002800007844 */ /* 0x010fe20000000200 */
[----:B------:R-:W-:Y:S06]  /*8eb70*/  BAR.SYNC.DEFER_BLOCKING 0x0 ;  /* 0x0000000000007b1d */ /* 0x000fec0000010000 */
        /* <DEDUP_REMOVED lines=8> */
[----:B--2---:R1:W-:Y:S04]  /*8ec00*/  STSM.16.M88.4 [R0], R36 ;  /* 0x0000002400007844 */ /* 0x0043e80000000200 */
[----:B------:R-:W-:Y:S04]  /*8ec10*/  STL.64 [R1+0xb78], R42 ;  /* 0x000b782a01007387 */ /* 0x000fe80000100a00 */
[----:B-1----:R-:W2:Y:S04]  /*8ec20*/  LDL.LU R36, [R1+0x2304] ;  /* 0x0023040001247983 */ /* 0x002ea80000300800 */
[----:B------:R-:W2:Y:S04]  /*8ec30*/  LDL.LU R37, [R1+0x230c] ;  /* 0x00230c0001257983 */ /* 0x000ea80000300800 */
[----:B------:R-:W2:Y:S04]  /*8ec40*/  LDL.LU R38, [R1+0x1f44] ;  /* 0x001f440001267983 */ /* 0x000ea80000300800 */
[----:B------:R-:W2:Y:S04]  /*8ec50*/  LDL.LU R39, [R1+0x1f4c] ;  /* 0x001f4c0001277983 */ /* 0x000ea80000300800 */
[----:B---3--:R1:W-:Y:S01]  /*8ec60*/  STSM.16.M88.4 [R0+0x200], R32 ;  /* 0x0002002000007844 */ /* 0x0083e20000000200 */
        /* <DEDUP_REMOVED lines=294> */
[----:B-1----:R-:W-:Y:S04]  /*8fed0*/  STL.64 [R1+0xc50], R40 ;  /* 0x000c502801007387 */ /* 0x002fe80000100a00 */
[----:B------:R-:W-:Y:S04]  /*8fee0*/  STL.64 [R1+0xc58], R42 ;  /* 0x000c582a01007387 */ /* 0x000fe80000100a00 */
[----:B------:R-:W1:Y:S01]  /*8fef0*/  LDS.128 R40, [R2+0x400] ;  /* 0x0004000002287984 */ /* 0x000e620000000c00 */
[----:B------:R-:W-:Y:S06]  /*8ff00*/  BAR.SYNC.DEFER_BLOCKING 0x0 ;  /* 0x0000000000007b1d */ /* 0x000fec0000010000 */
[----:B-1----:R-:W-:Y:S04]  /*8ff10*/  STL.64 [R1+0xd60], R40 ;  /* 0x000d602801007387 */ /* 0x002fe80000100a00 */
        /* <DEDUP_REMOVED lines=203> */
[----:B------:R-:W2:Y:S01]  /*90bd0*/  LDL.LU R39, [R1+0x26f8] ;  /* 0x0026f80001277983 */ /* 0x000ea20000300800 */
[----:B------:R-:W-:-:S02]  /*90be0*/  ISETP.LT.AND P4, PT, R155, UR4, !P2 ;  /* 0x000000049b007c0c */ /* 0x000fc4000d781270 */
[----:B------:R-:W-:-:S04]  /*90bf0*/  LOP3.LUT R3, R3, 0xdfffffff, RZ, 0xc0, !PT ;  /* 0xdfffffff03037812 */ /* 0x000fc800078ec0ff */
[----:B------:R-:W-:Y:S02]  /*90c00*/  @P5 LOP3.LUT R3, R3, 0x20000000, RZ, 0xfc, !PT ;  /* 0x2000000003035812 */ /* 0x000fe400078efcff */
[----:B------:R-:W-:Y:S01]  /*90c10*/  ISETP.LT.AND P3, PT, R154, UR10, !P2 ;  /* 0x0000000a9a007c0c */ /* 0x000fe2000d761270 */
[----:B------:R-:W1:Y:S01]  /*90c20*/  LDCU.64 UR10, c[0x0][0x398] ;  /* 0x00007300ff0a77ac */ /* 0x000e620008000a00 */
[----:B------:R-:W-:-:S04]  /*90c30*/  LOP3.LUT R3, R3, 0xefffffff, RZ, 0xc0, !PT ;  /* 0xefffffff03037812 */ /* 0x000fc800078ec0ff */
[----:B------:R-:W-:Y:S02]  /*90c40*/  @P4 LOP3.LUT R3, R3, 0x10000000, RZ, 0xfc, !PT ;  /* 0x1000000003034812 */ /* 0x000fe400078efcff */
[----:B------:R-:W-:Y:S01]  /*90c50*/  ISETP.LT.AND P2, PT, R153, UR5, !P2 ;  /* 0x0000000599007c0c */ /* 0x000fe2000d741270 */
[----:B------:R-:W-:Y:S01]  /*90c60*/  VIADD R29, R252, 0xcf ;  /* 0x000000cffc1d7836 */ /* 0x000fe20000000000 */
[----:B------:R-:W-:Y:S01]  /*90c70*/  LOP3.LUT R3, R3, 0xf7ffffff, RZ, 0xc0, !PT ;  /* 0xf7ffffff03037812 */ /* 0x000fe200078ec0ff */
[----:B------:R-:W4:Y:S03]  /*90c80*/  LDCU.64 UR4, c[0x0][0x398] ;  /* 0x00007300ff0477ac */ /* 0x000f260008000a00 */
[----:B------:R-:W-:-:S04]  /*90c90*/  @P3 LOP3.LUT R3, R3, 0x8000000, RZ, 0xfc, !PT ;  /* 0x0800000003033812 */ /* 0x000fc800078efcff */
[----:B------:R-:W-:Y:S01]  /*90ca0*/  LOP3.LUT R3, R3, 0xfbffffff, RZ, 0xc0, !PT ;  /* 0xfbffffff03037812 */ /* 0x000fe200078ec0ff */
[----:B---3--:R3:W-:Y:S03]  /*90cb0*/  STSM.16.M88.4 [R0+0x200], R32 ;  /* 0x0002002000007844 */ /* 0x0087e60000000200 */
[----:B------:R-:W-:Y:S01]  /*90cc0*/  @P2 LOP3.LUT R3, R3, 0x4000000, RZ, 0xfc, !PT ;  /* 0x0400000003032812 */ /* 0x000fe200078efcff */
[----:B---3--:R-:W3:Y:S04]  /*90cd0*/  LDL.LU R32, [R1+0x25a0] ;  /* 0x0025a00001207983 */ /* 0x008ee80000300800 */
[----:B------:R-:W3:Y:S04]  /*90ce0*/  LDL.LU R33, [R1+0x25a8] ;  /* 0x0025a80001217983 */ /* 0x000ee80000300800 */
[----:B------:R-:W3:Y:S04]  /*90cf0*/  LDL.LU R34, [R1+0x2450] ;  /* 0x0024500001227983 */ /* 0x000ee80000300800 */
[----:B------:R-:W3:Y:S01]  /*90d00*/  LDL.LU R35, [R1+0x2458] ;  /* 0x0024580001237983 */ /* 0x000ee20000300800 */
[----:B------:R-:W-:-:S02]  /*90d10*/  ISETP.GE.AND P2, PT, R29, UR55, PT ;  /* 0x000000371d007c0c */ /* 0x000fc4000bf46270 */
[----:B------:R-:W-:Y:S01]  /*90d20*/  LOP3.LUT R3, R3, 0xfdffffff, RZ, 0xc0, !PT ;  /* 0xfdffffff03037812 */ /* 0x000fe200078ec0ff */
[----:B------:R-:W-:Y:S01]  /*90d30*/  VIADD R29, R252, 0xce ;  /* 0x000000cefc1d7836 */ /* 0x000fe20000000000 */
[----:B-1----:R-:W-:Y:S01]  /*90d40*/  ISETP.LT.AND P5, PT, R152, UR10, !P2 ;  /* 0x0000000a98007c0c */ /* 0x002fe2000d7a1270 */
[----:B------:R-:W-:Y:S01]  /*90d50*/  BAR.SYNC.DEFER_BLOCKING 0x0 ;  /* 0x0000000000007b1d */ /* 0x000fe20000010000 */
[----:B------:R-:W-:Y:S02]  /*90d60*/  ISETP.LT.AND P4, PT, R155, UR8, !P2 ;  /* 0x000000089b007c0c */ /* 0x000fe4000d781270 */
[----:B------:R-:W-:Y:S02]  /*90d70*/  ISETP.LT.AND P3, PT, R154, UR9, !P2 ;  /* 0x000000099a007c0c */ /* 0x000fe4000d761270 */
[----:B------:R-:W-:Y:S01]  /*90d80*/  LOP3.LUT R4, R4, 0x7fffffff, RZ, 0xc0, !PT ;  /* 0x7fffffff04047812 */ /* 0x000fe200078ec0ff */
[----:B------:R-:W1:Y:S01]  /*90d90*/  LDCU.64 UR8, c[0x0][0x398] ;  /* 0x00007300ff0877ac */ /* 0x000e620008000a00 */
[----:B------:R-:W-:Y:S01]  /*90da0*/  LOP3.LUT R5, R5, 0x7fffffff, RZ, 0xc0, !PT ;  /* 0x7fffffff05057812 */ /* 0x000fe200078ec0ff */
[----:B------:R-:W-:-:S02]  /*90db0*/  VIADD R30, R252, 0xbd ;  /* 0x000000bdfc1e7836 */ /* 0x000fc40000000000 */
[----:B------:R-:W-:Y:S01]  /*90dc0*/  VIADD R31, R252, 0xbc ;  /* 0x000000bcfc1f7836 */ /* 0x000fe20000000000 */
[----:B------:R-:W-:Y:S01]  /*90dd0*/  LOP3.LUT R7, R7, 0x7fffffff, RZ, 0xc0, !PT ;  /* 0x7fffffff07077812 */ /* 0x000fe200078ec0ff */
[----:B------:R-:W1:Y:S01]  /*90de0*/  LDCU UR55, c[0x0][0x398] ;  /* 0x00007300ff3777ac */ /* 0x000e620008000800 */
[----:B------:R-:W-:-:S04]  /*90df0*/  @P5 LOP3.LUT R3, R3, 0x2000000, RZ, 0xfc, !PT ;  /* 0x0200000003035812 */ /* 0x000fc800078efcff */
[----:B------:R-:W-:-:S04]  /*90e00*/  LOP3.LUT R3, R3, 0xfeffffff, RZ, 0xc0, !PT ;  /* 0xfeffffff03037812 */ /* 0x000fc800078ec0ff */
[----:B------:R-:W-:Y:S02]  /*90e10*/  @P4 LOP3.LUT R3, R3, 0x1000000, RZ, 0xfc, !PT ;  /* 0x0100000003034812 */ /* 0x000fe400078efcff */
[----:B----4-:R-:W-:Y:S01]  /*90e20*/  ISETP.LT.AND P2, PT, R153, UR4, !P2 ;  /* 0x0000000499007c0c */ /* 0x010fe2000d741270 */
[----:B------:R-:W4:Y:S01]  /*90e30*/  LDS.128 R44, [R2] ;  /* 0x00000000022c7984 */ /* 0x000f220000000c00 */
[----:B------:R-:W-:-:S03]  /*90e40*/  LOP3.LUT R3, R3, 0xff7fffff, RZ, 0xc0, !PT ;  /* 0xff7fffff03037812 */ /* 0x000fc600078ec0ff */
[----:B------:R-:W2:Y:S01]  /*90e50*/  LDS.128 R40, [R2+0x400] ;  /* 0x0004000002287984 */ /* 0x000ea20000000c00 */
[----:B------:R-:W-:Y:S01]  /*90e60*/  @P3 LOP3.LUT R3, R3, 0x800000, RZ, 0xfc, !PT ;  /* 0x0080000003033812 */ /* 0x000fe200078efcff */
[----:B------:R-:W-:Y:S03]  /*90e70*/  BAR.SYNC.DEFER_BLOCKING 0x0 ;  /* 0x0000000000007b1d */ /* 0x000fe60000010000 */
        /* <DEDUP_REMOVED lines=23> */
[----:B----4-:R-:W-:Y:S01]  /*90ff0*/  STL.64 [R1+0xcd0], R44 ;  /* 0x000cd02c01007387 */ /* 0x010fe20000100a00 */
[----:B------:R-:W-:Y:S01]  /*91000*/  ISETP.LT.AND P4, PT, R155, UR76, !P2 ;  /* 0x0000004c9b007c0c */ /* 0x000fe2000d781270 */
[----:B------:R-:W1:Y:S01]  /*91010*/  LDCU.64 UR20, c[0x0][0x398] ;  /* 0x00007300ff1477ac */ /* 0x000e620008000a00 */
[----:B------:R-:W-:Y:S01]  /*91020*/  ISETP.LT.AND P3, PT, R154, UR77, !P2 ;  /* 0x0000004d9a007c0c */ /* 0x000fe2000d761270 */
[----:B------:R-:W4:Y:S08]  /*91030*/  LDCU UR75, c[0x0][0x398] ;  /* 0x00007300ff4b77ac */ /* 0x000f300008000800 */
[----:B------:R-:W-:Y:S01]  /*91040*/  @P5 LOP3.LUT R3, R3, 0x20000, RZ, 0xfc, !PT ;  /* 0x0002000003035812 */ /* 0x000fe200078efcff */
[----:B------:R-:W-:Y:S01]  /*91050*/  STL.64 [R1+0xcd8], R46 ;  /* 0x000cd82e01007387 */ /* 0x000fe20000100a00 */
[----:B------:R-:W1:Y:S02]  /*91060*/  LDCU UR77, c[0x0][0x398] ;  /* 0x00007300ff4d77ac */ /* 0x000e640008000800 */
        /* <DEDUP_REMOVED lines=14> */
[----:B--2---:R-:W-:Y:S01]  /*91150*/  STL.64 [R1+0xde0], R40 ;  /* 0x000de02801007387 */ /* 0x004fe20000100a00 */
[----:B------:R-:W-:Y:S01]  /*91160*/  ISETP.LT.AND P3, PT, R154, UR73, !P2 ;  /* 0x000000499a007c0c */ /* 0x000fe2000d761270 */
[----:B------:R-:W2:Y:S06]  /*91170*/  LDCU UR71, c[0x0][0x398] ;  /* 0x00007300ff4777ac */ /* 0x000eac0008000800 */
[----:B------:R-:W-:Y:S01]  /*91180*/  @P5 LOP3.LUT R3, R3, 0x2000, RZ, 0xfc, !PT ;  /* 0x0000200003035812 */ /* 0x000fe200078efcff */
[----:B------:R1:W-:Y:S01]  /*91190*/  STSM.16.M88.4 [R0], R36 ;  /* 0x0000002400007844 */ /* 0x0003e20000000200 */
[----:B------:R-:W2:Y:S02]  /*911a0*/  LDCU UR72, c[0x0][0x398] ;  /* 0x00007300ff4877ac */ /* 0x000ea40008000800 */
[----:B------:R-:W-:Y:S01]  /*911b0*/  LOP3.LUT R3, R3, 0xffffefff, RZ, 0xc0, !PT ;  /* 0xffffefff03037812 */ /* 0x000fe200078ec0ff */
[----:B------:R-:W-:Y:S01]  /*911c0*/  STL.64 [R1+0xde8], R42 ;  /* 0x000de82a01007387 */ /* 0x000fe20000100a00 */
[----:B------:R-:W2:Y:S02]  /*911d0*/  LDCU UR73, c[0x0][0x398] ;  /* 0x00007300ff4977ac */ /* 0x000ea40008000800 */
[----:B------:R-:W-:-:S02]  /*911e0*/  @P4 LOP3.LUT R3, R3, 0x1000, RZ, 0xfc, !PT ;  /* 0x0000100003034812 */ /* 0x000fc400078efcff */
[----:B------:R-:W-:Y:S01]  /*911f0*/  ISETP.LT.AND P2, PT, R153, UR74, !P2 ;  /* 0x0000004a99007c0c */ /* 0x000fe2000d741270 */
[----:B------:R-:W2:Y:S01]  /*91200*/  LDCU UR74, c[0x0][0x398] ;  /* 0x00007300ff4a77ac */ /* 0x000ea20008000800 */
[----:B------:R-:W-:-:S04]  /*91210*/  LOP3.LUT R3, R3, 0xfffff7ff, RZ, 0xc0, !PT ;  /* 0xfffff7ff03037812 */ /* 0x000fc800078ec0ff */
[----:B------:R-:W-:Y:S01]  /*91220*/  @P3 LOP3.LUT R3, R3, 0x800, RZ, 0xfc, !PT ;  /* 0x0000080003033812 */ /* 0x000fe200078efcff */
[----:B-1----:R-:W2:Y:S03]  /*91230*/  LDL.LU R36, [R1+0x22f0] ;  /* 0x0022f00001247983 */ /* 0x002ea60000300800 */
[----:B------:R-:W-:Y:S01]  /*91240*/  LOP3.LUT R3, R3, 0xfffffbff, RZ, 0xc0, !PT ;  /* 0xfffffbff03037812 */ /* 0x000fe200078ec0ff */
[----:B------:R-:W2:Y:S03]  /*91250*/  LDL.LU R37, [R1+0x22f8] ;  /* 0x0022f80001257983 */ /* 0x000ea60000300800 */
[----:B------:R-:W-:Y:S01]  /*91260*/  @P2 LOP3.LUT R3, R3, 0x400, RZ, 0xfc, !PT ;  /* 0x0000040003032812 */ /* 0x000fe200078efcff */
[----:B------:R-:W2:Y:S01]  /*91270*/  LDL.LU R38, [R1+0x2130] ;  /* 0x0021300001267983 */ /* 0x000ea20000300800 */
[----:B------:R-:W-:-:S03]  /*91280*/  ISETP.GE.AND P2, PT, R29, UR5, PT ;  /* 0x000000051d007c0c */ /* 0x000fc6000bf46270 */
[----:B------:R-:W2:Y:S01]  /*91290*/  LDL.LU R39, [R1+0x2138] ;  /* 0x0021380001277983 */ /* 0x000ea20000300800 */
[----:B------:R-:W-:Y:S02]  /*912a0*/  ISETP.LT.AND P5, PT, R152, UR10, !P2 ;  /* 0x0000000a98007c0c */ /* 0x000fe4000d7a1270 */
[----:B------:R-:W-:Y:S01]  /*912b0*/  LOP3.LUT R3, R3, 0xfffffdff, RZ, 0xc0, !PT ;  /* 0xfffffdff03037812 */ /* 0x000fe200078ec0ff */
[----:B------:R-:W-:Y:S01]  /*912c0*/  VIADD R29, R252, 0xca ;  /* 0x000000cafc1d7836 */ /* 0x000fe20000000000 */
[----:B------:R-:W-:Y:S01]  /*912d0*/  ISETP.LT.AND P4, PT, R155, UR68, !P2 ;  /* 0x000000449b007c0c */ /* 0x000fe2000d781270 */
[----:B------:R-:W1:Y:S01]  /*912e0*/  LDCU.64 UR4, c[0x0][0x398] ;  /* 0x00007300ff0477ac */ /* 0x000e620008000a00 */
        /* <DEDUP_REMOVED lines=21> */
[----:B---3--:R3:W-:Y:S03]  /*91440*/  STSM.16.M88.4 [R0+0x200], R32 ;  /* 0x0002002000007844 */ /* 0x0087e60000000200 */
[----:B------:R-:W-:-:S02]  /*91450*/  LOP3.LUT R3, R3, 0xffffffef, RZ, 0xc0, !PT ;  /* 0xffffffef03037812 */ /* 0x000fc400078ec0ff */
[----:B-1----:R-:W-:Y:S01]  /*91460*/  ISETP.LT.AND P2, PT, R153, UR4, !P2 ;  /* 0x0000000499007c0c */ /* 0x002fe2000d741270 */
[----:B------:R-:W-:Y:S06]  /*91470*/  BAR.SYNC.DEFER_BLOCKING 0x0 ;  /* 0x0000000000007b1d */ /* 0x000fec0000010000 */
[----:B---3--:R-:W3:Y:S04]  /*91480*/  LDL.LU R32, [R1+0x1f60] ;  /* 0x001f600001207983 */ /* 0x008ee80000300800 */
[----:B------:R-:W3:Y:S04]  /*91490*/  LDL.LU R33, [R1+0x1f68] ;  /* 0x001f680001217983 */ /* 0x000ee80000300800 */
[----:B------:R-:W3:Y:S04]  /*914a0*/  LDL.LU R34, [R1+0x1f00] ;  /* 0x001f000001227983 */ /* 0x000ee80000300800 */
[----:B------:R-:W3:Y:S01]  /*914b0*/  LDL.LU R35, [R1+0x1f08] ;  /* 0x001f080001237983 */ /* 0x000ee20000300800 */
[----:B------:R-:W-:-:S03]  /*914c0*/  @P4 LOP3.LUT R3, R3, 0x10, RZ, 0xfc, !PT ;  /* 0x0000001003034812 */ /* 0x000fc600078efcff */
[----:B------:R-:W1:Y:S01]  /*914d0*/  LDS.128 R40, [R2] ;  /* 0x0000000002287984 */ /* 0x000e620000000c00 */
        /* <DEDUP_REMOVED lines=16> */
[----:B------:R-:W-:Y:S02]  /*915e0*/  @P3 LOP3.LUT R4, R4, 0x80000000, RZ, 0xfc, !PT ;  /* 0x8000000004043812 */ /* 0x000fe400078efcff */
[----:B------:R-:W-:Y:S01]  /*915f0*/  LOP3.LUT R9, R9, 0x7fffffff, RZ, 0xc0, !PT ;  /* 0x7fffffff09097812 */ /* 0x000fe200078ec0ff */
[----:B------:R-:W1:Y:S01]  /*91600*/  LDCU UR67, c[0x0][0x398] ;  /* 0x00007300ff4377ac */ /* 0x000e620008000800 */
[----:B------:R-:W-:-:S04]  /*91610*/  LOP3.LUT R4, R4, 0xbfffffff, RZ, 0xc0, !PT ;  /* 0xbfffffff04047812 */ /* 0x000fc800078ec0ff */
[----:B------:R-:W-:Y:S02]  /*91620*/  @P2 LOP3.LUT R4, R4, 0x40000000, RZ, 0xfc, !PT ;  /* 0x4000000004042812 */ /* 0x000fe400078efcff */
[----:B------:R-:W-:Y:S02]  /*91630*/  ISETP.GE.AND P2, PT, R29, UR11, PT ;  /* 0x0000000b1d007c0c */ /* 0x000fe4000bf46270 */
[----:B------:R-:W-:Y:S02]  /*91640*/  @P5 LOP3.LUT R3, R3, 0x2, RZ, 0xfc, !PT ;  /* 0x0000000203035812 */ /* 0x000fe400078efcff */
[----:B------:R-:W-:Y:S01]  /*91650*/  LOP3.LUT R4, R4, 0xdfffffff, RZ, 0xc0, !PT ;  /* 0xdfffffff04047812 */ /* 0x000fe200078ec0ff */
[----:B------:R-:W-:Y:S01]  /*91660*/  VIADD R29, R252, 0xc7 ;  /* 0x000000c7fc1d7836 */ /* 0x000fe20000000000 */
[----:B------:R-:W-:Y:S01]  /*91670*/  ISETP.LT.AND P5, PT, R152, UR57, !P2 ;  /* 0x0000003998007c0c */ /* 0x000fe2000d7a1270 */
[----:B------:R-:W2:Y:S01]  /*91680*/  LDCU.64 UR10, c[0x0][0x398] ;  /* 0x00007300ff0a77ac */ /* 0x000ea20008000a00 */
[----:B------:R-:W-:-:S02]  /*91690*/  LOP3.LUT R3, R3, 0xfffffffe, RZ, 0xc0, !PT ;  /* 0xfffffffe03037812 */ /* 0x000fc400078ec0ff */
[----:B------:R-:W-:Y:S01]  /*916a0*/  ISETP.LT.AND P3, PT, R154, UR60, !P2 ;  /* 0x0000003c9a007c0c */ /* 0x000fe2000d761270 */
[----:B-1----:R-:W-:Y:S01]  /*916b0*/  STL.64 [R1+0xec0], R40 ;  /* 0x000ec02801007387 */ /* 0x002fe20000100a00 */
[----:B------:R-:W-:Y:S01]  /*916c0*/  @P4 LOP3.LUT R3, R3, 0x1, RZ, 0xfc, !PT ;  /* 0x0000000103034812 */ /* 0x000fe200078efcff */
[----:B------:R-:W1:Y:S01]  /*916d0*/  LDCU UR60, c[0x0][0x398] ;  /* 0x00007300ff3c77ac */ /* 0x000e620008000800 */
[----:B------:R-:W-:Y:S02]  /*916e0*/  ISETP.LT.AND P4, PT, R155, UR58, !P2 ;  /* 0x0000003a9b007c0c */ /* 0x000fe4000d781270 */
[----:B------:R-:W-:Y:S01]  /*916f0*/  LOP3.LUT R8, R8, 0x7fffffff, RZ, 0xc0, !PT ;  /* 0x7fffffff08087812 */ /* 0x000fe200078ec0ff */
[----:B------:R-:W1:Y:S02]  /*91700*/  LDCU UR57, c[0x0][0x398] ;  /* 0x00007300ff3977ac */ /* 0x000e640008000800 */
[----:B------:R-:W-:Y:S01]  /*91710*/  @P5 LOP3.LUT R4, R4, 0x20000000, RZ, 0xfc, !PT ;  /* 0x2000000004045812 */ /* 0x000fe200078efcff */
[----:B------:R-:W-:Y:S01]  /*91720*/  STL.64 [R1+0xec8], R42 ;  /* 0x000ec82a01007387 */ /* 0x000fe20000100a00 */
[----:B------:R-:W1:Y:S02]  /*91730*/  LDCU UR58, c[0x0][0x398] ;  /* 0x00007300ff3a77ac */ /* 0x000e640008000800 */
[----:B------:R-:W-:Y:S01]  /*91740*/  LOP3.LUT R4, R4, 0xefffffff, RZ, 0xc0, !PT ;  /* 0xefffffff04047812 */ /* 0x000fe200078ec0ff */
[----:B------:R-:W1:Y:S03]  /*91750*/  LDS.128 R40, [R2+0x400] ;  /* 0x0004000002287984 */ /* 0x000e660000000c00 */
[----:B------:R-:W-:Y:S01]  /*91760*/  @P4 LOP3.LUT R4, R4, 0x10000000, RZ, 0xfc, !PT ;  /* 0x1000000004044812 */ /* 0x000fe200078efcff */
[----:B------:R-:W-:Y:S01]  /*91770*/  BAR.SYNC.DEFER_BLOCKING 0x0 ;  /* 0x0000000000007b1d */ /* 0x000fe20000010000 */
[----:B------:R-:W-:-:S02]  /*91780*/  ISETP.LT.AND P2, PT, R153, UR8, !P2 ;  /* 0x0000000899007c0c */ /* 0x000fc4000d741270 */
        /* <DEDUP_REMOVED lines=10> */
[----:B------:R-:W2:Y:S01]  /*91830*/  LDCU UR61, c[0x0][0x398] ;  /* 0x00007300ff3d77ac */ /* 0x000ea20008000800 */
[----:B------:R-:W-:-:S07]  /*91840*/  ISETP.LT.AND P3, PT, R154, UR64, !P2 ;  /* 0x000000409a007c0c */ /* 0x000fce000d761270 */
[----:B------:R-:W-:Y:S01]  /*91850*/  @P5 LOP3.LUT R4, R4, 0x2000000, RZ, 0xfc, !PT ;  /* 0x0200000004045812 */ /* 0x000fe200078efcff */
[----:B------:R-:W2:Y:S03]  /*91860*/  LDCU UR64, c[0x0][0x398] ;  /* 0x00007300ff4077ac */ /* 0x000ea60008000800 */
[----:B------:R-:W-:Y:S01]  /*91870*/  LOP3.LUT R4, R4, 0xfeffffff, RZ, 0xc0, !PT ;  /* 0xfeffffff04047812 */ /* 0x000fe200078ec0ff */
[----:B-1----:R-:W-:Y:S01]  /*91880*/  STL.64 [R1+0xfd0], R40 ;  /* 0x000fd02801007387 */ /* 0x002fe20000100a00 */
[----:B------:R-:W1:Y:S02]  /*91890*/  LDCU UR62, c[0x0][0x398] ;  /* 0x00007300ff3e77ac */ /* 0x000e640008000800 */
[----:B------:R-:W-:Y:S02]  /*918a0*/  @P4 LOP3.LUT R4, R4, 0x1000000, RZ, 0xfc, !PT ;  /* 0x0100000004044812 */ /* 0x000fe400078efcff */
[----:B------:R-:W-:Y:S01]  /*918b0*/  ISETP.LT.AND P2, PT, R153, UR65, !P2 ;  /* 0x0000004199007c0c */ /* 0x000fe2000d741270 */
[----:B------:R-:W-:Y:S01]  /*918c0*/  STL.64 [R1+0xfd8], R42 ;  /* 0x000fd82a01007387 */ /* 0x000fe20000100a00 */
[----:B------:R-:W-:Y:S01]  /*918d0*/  LOP3.LUT R4, R4, 0xff7fffff, RZ, 0xc0, !PT ;  /* 0xff7fffff04047812 */ /* 0x000fe200078ec0ff */
[----:B------:R-:W1:Y:S03]  /*918e0*/  LDCU UR65, c[0x0][0x398] ;  /* 0x00007300ff4177ac */ /* 0x000e660008000800 */
        /* <DEDUP_REMOVED lines=13> */
[----:B--2---:R2:W-:Y:S01]  /*919c0*/  STSM.16.M88.4 [R0], R36 ;  /* 0x0000002400007844 */ /* 0x0045e20000000200 */
[----:B------:R-:W1:Y:S02]  /*919d0*/  LDCU UR36, c[0x0][0x398] ;  /* 0x00007300ff2477ac */ /* 0x000e640008000800 */
[----:B------:R-:W-:-:S04]  /*919e0*/  LOP3.LUT R4, R4, 0xffefffff, RZ, 0xc0, !PT ;  /* 0xffefffff04047812 */ /* 0x000fc800078ec0ff */
[----:B------:R-:W-:Y:S02]  /*919f0*/  @P4 LOP3.LUT R4, R4, 0x100000, RZ, 0xfc, !PT ;  /* 0x0010000004044812 */ /* 0x000fe400078efcff */
[----:B------:R-:W-:Y:S01]  /*91a00*/  ISETP.LT.AND P2, PT, R153, UR56, !P2 ;  /* 0x0000003899007c0c */ /* 0x000fe2000d741270 */
[----:B------:R-:W1:Y:S01]  /*91a10*/  LDCU UR56, c[0x0][0x398] ;  /* 0x00007300ff3877ac */ /* 0x000e620008000800 */
[----:B------:R-:W-:-:S04]  /*91a20*/  LOP3.LUT R4, R4, 0xfff7ffff, RZ, 0xc0, !PT ;  /* 0xfff7ffff04047812 */ /* 0x000fc800078ec0ff */
[----:B------:R-:W-:Y:S01]  /*91a30*/  @P3 LOP3.LUT R4, R4, 0x80000, RZ, 0xfc, !PT ;  /* 0x0008000004043812 */ /* 0x000fe200078efcff */
[----:B--2---:R-:W2:Y:S03]  /*91a40*/  LDL.LU R36, [R1+0x1da0] ;  /* 0x001da00001247983 */ /* 0x004ea60000300800 */
[----:B------:R-:W-:Y:S01]  /*91a50*/  LOP3.LUT R4, R4, 0xfffbffff, RZ, 0xc0, !PT ;  /* 0xfffbffff04047812 */ /* 0x000fe200078ec0ff */
[----:B------:R-:W2:Y:S03]  /*91a60*/  LDL.LU R37, [R1+0x1da8] ;  /* 0x001da80001257983 */ /* 0x000ea60000300800 */
[----:B------:R-:W-:Y:S01]  /*91a70*/  @P2 LOP3.LUT R4, R4, 0x40000, RZ, 0xfc, !PT ;  /* 0x0004000004042812 */ /* 0x000fe200078efcff */
[----:B------:R-:W2:Y:S01]  /*91a80*/  LDL.LU R38, [R1+0x1c80] ;  /* 0x001c800001267983 */ /* 0x000ea20000300800 */
[----:B------:R-:W-:-:S02]  /*91a90*/  ISETP.GE.AND P2, PT, R29, UR25, PT ;  /* 0x000000191d007c0c */ /* 0x000fc4000bf46270 */
[----:B------:R-:W-:Y:S01]  /*91aa0*/  LOP3.LUT R4, R4, 0xfffdffff, RZ, 0xc0, !PT ;  /* 0xfffdffff04047812 */ /* 0x000fe200078ec0ff */
[----:B------:R-:W-:Y:S01]  /*91ab0*/  VIADD R29, R252, 0xc4 ;  /* 0x000000c4fc1d7836 */ /* 0x000fe20000000000 */
[----:B------:R-:W-:Y:S01]  /*91ac0*/  ISETP.LT.AND P5, PT, R152, UR10, !P2 ;  /* 0x0000000a98007c0c */ /* 0x000fe2000d7a1270 */
[----:B------:R-:W2:Y:S01]  /*91ad0*/  LDL.LU R39, [R1+0x1c88] ;  /* 0x001c880001277983 */ /* 0x000ea20000300800 */
[----:B------:R-:W-:Y:S01]  /*91ae0*/  ISETP.LT.AND P4, PT, R155, UR30, !P2 ;  /* 0x0000001e9b007c0c */ /* 0x000fe2000d781270 */
[----:B------:R-:W1:Y:S01]  /*91af0*/  LDCU UR30, c[0x0][0x398] ;  /* 0x00007300ff1e77ac */ /* 0x000e620008000800 */
[----:B------:R-:W-:Y:S01]  /*91b00*/  ISETP.LT.AND P3, PT, R154, UR33, !P2 ;  /* 0x000000219a007c0c */ /* 0x000fe2000d761270 */
[----:B------:R-:W1:Y:S08]  /*91b10*/  LDCU UR25, c[0x0][0x398] ;  /* 0x00007300ff1977ac */ /* 0x000e700008000800 */
        /* <DEDUP_REMOVED lines=29> */
[----:B---3--:R3:W-:Y:S01]  /*91cf0*/  STSM.16.M88.4 [R0+0x200], R32 ;  /* 0x0002002000007844 */ /* 0x0087e20000000200 */
[----:B------:R-:W-:Y:S01]  /*91d00*/  ISETP.LT.AND P5, PT, R152, UR22, !P2 ;  /* 0x0000001698007c0c */ /* 0x000fe2000d7a1270 */
[----:B------:R-:W-:Y:S01]  /*91d10*/  VIADD R29, R252, 0xc2 ;  /* 0x000000c2fc1d7836 */ /* 0x000fe20000000000 */
[----:B------:R-:W-:Y:S01]  /*91d20*/  ISETP.LT.AND P4, PT, R155, UR50, !P2 ;  /* 0x000000329b007c0c */ /* 0x000fe2000d781270 */
[----:B------:R-:W-:Y:S01]  /*91d30*/  BAR.SYNC.DEFER_BLOCKING 0x0 ;  /* 0x0000000000007b1d */ /* 0x000fe20000010000 */
[----:B------:R-:W-:-:S05]  /*91d40*/  ISETP.LT.AND P3, PT, R154, UR51, !P2 ;  /* 0x000000339a007c0c */ /* 0x000fca000d761270 */
[----:B------:R-:W1:Y:S01]  /*91d50*/  LDCU UR22, c[0x0][0x398] ;  /* 0x00007300ff1677ac */ /* 0x000e620008000800 */
[----:B------:R-:W1:Y:S01]  /*91d60*/  LDCU UR21, c[0x0][0x398] ;  /* 0x00007300ff1577ac */ /* 0x000e620008000800 */
[----:B---3--:R-:W3:Y:S02]  /*91d70*/  LDL.LU R32, [R1+0x1a60] ;  /* 0x001a600001207983 */ /* 0x008ee40000300800 */
[----:B------:R-:W-:Y:S01]  /*91d80*/  @P5 LOP3.LUT R4, R4, 0x200, RZ, 0xfc, !PT ;  /* 0x0000020004045812 */ /* 0x000fe200078efcff */
[----:B------:R-:W2:Y:S01]  /*91d90*/  LDCU UR51, c[0x0][0x398] ;  /* 0x00007300ff3377ac */ /* 0x000ea20008000800 */
[----:B------:R-:W3:Y:S01]  /*91da0*/  LDL.LU R33, [R1+0x1a68] ;  /* 0x001a680001217983 */ /* 0x000ee20000300800 */
[----:B------:R-:W2:Y:S03]  /*91db0*/  LDCU UR50, c[0x0][0x398] ;  /* 0x00007300ff3277ac */ /* 0x000ea60008000800 */
[----:B------:R-:W3:Y:S04]  /*91dc0*/  LDL.LU R34, [R1+0x1920] ;  /* 0x0019200001227983 */ /* 0x000ee80000300800 */
[----:B------:R-:W3:Y:S01]  /*91dd0*/  LDL.LU R35, [R1+0x1928] ;  /* 0x0019280001237983 */ /* 0x000ee20000300800 */
[----:B------:R-:W-:-:S03]  /*91de0*/  LOP3.LUT R4, R4, 0xfffffeff, RZ, 0xc0, !PT ;  /* 0xfffffeff04047812 */ /* 0x000fc600078ec0ff */
[----:B------:R-:W4:Y:S01]  /*91df0*/  LDS.128 R44, [R2] ;  /* 0x00000000022c7984 */ /* 0x000f220000000c00 */
[----:B------:R-:W-:Y:S02]  /*91e00*/  @P4 LOP3.LUT R4, R4, 0x100, RZ, 0xfc, !PT ;  /* 0x0000010004044812 */ /* 0x000fe400078efcff */
[----:B-1----:R-:W-:Y:S01]  /*91e10*/  ISETP.LT.AND P2, PT, R153, UR8, !P2 ;  /* 0x0000000899007c0c */ /* 0x002fe2000d741270 */
[----:B------:R-:W1:Y:S01]  /*91e20*/  LDS.128 R40, [R2+0x400] ;  /* 0x0004000002287984 */ /* 0x000e620000000c00 */
[----:B------:R-:W-:Y:S01]  /*91e30*/  LOP3.LUT R4, R4, 0xffffff7f, RZ, 0xc0, !PT ;  /* 0xffffff7f04047812 */ /* 0x000fe200078ec0ff */
[----:B------:R-:W1:Y:S01]  /*91e40*/  LDCU UR8, c[0x0][0x398] ;  /* 0x00007300ff0877ac */ /* 0x000e620008000800 */
[----:B------:R-:W-:Y:S02]  /*91e50*/  BAR.SYNC.DEFER_BLOCKING 0x0 ;  /* 0x0000000000007b1d */ /* 0x000fe40000010000 */
        /* <DEDUP_REMOVED lines=11> */
[----:B------:R-:W-:Y:S01]  /*91f10*/  @P5 LOP3.LUT R4, R4, 0x20, RZ, 0xfc, !PT ;  /* 0x0000002004045812 */ /* 0x000fe200078efcff */
[----:B------:R-:W1:Y:S03]  /*91f20*/  LDCU UR48, c[0x0][0x398] ;  /* 0x00007300ff3077ac */ /* 0x000e660008000800 */
[----:B------:R-:W-:-:S04]  /*91f30*/  LOP3.LUT R4, R4, 0xffffffef, RZ, 0xc0, !PT ;  /* 0xffffffef04047812 */ /* 0x000fc800078ec0ff */
[----:B------:R-:W-:Y:S02]  /*91f40*/  @P4 LOP3.LUT R4, R4, 0x10, RZ, 0xfc, !PT ;  /* 0x0000001004044812 */ /* 0x000fe400078efcff */
[----:B------:R-:W-:Y:S01]  /*91f50*/  ISETP.LT.AND P2, PT, R153, UR49, !P2 ;  /* 0x0000003199007c0c */ /* 0x000fe2000d741270 */
[----:B----4-:R-:W-:Y:S01]  /*91f60*/  STL.64 [R1+0xea0], R44 ;  /* 0x000ea02c01007387 */ /* 0x010fe20000100a00 */
[----:B------:R-:W-:Y:S01]  /*91f70*/  LOP3.LUT R4, R4, 0xfffffff7, RZ, 0xc0, !PT ;  /* 0xfffffff704047812 */ /* 0x000fe200078ec0ff */
[----:B------:R-:W4:Y:S03]  /*91f80*/  LDCU UR49, c[0x0][0x398] ;  /* 0x00007300ff3177ac */ /* 0x000f260008000800 */
[----:B------:R-:W-:-:S04]  /*91f90*/  @P3 LOP3.LUT R4, R4, 0x8, RZ, 0xfc, !PT ;  /* 0x0000000804043812 */ /* 0x000fc800078efcff */
[----:B------:R-:W-:-:S04]  /*91fa0*/  LOP3.LUT R4, R4, 0xfffffffb, RZ, 0xc0, !PT ;  /* 0xfffffffb04047812 */ /* 0x000fc800078ec0ff */
[----:B------:R-:W-:Y:S02]  /*91fb0*/  @P2 LOP3.LUT R4, R4, 0x4, RZ, 0xfc, !PT ;  /* 0x0000000404042812 */ /* 0x000fe400078efcff */
[----:B------:R-:W-:Y:S01]  /*91fc0*/  ISETP.GE.AND P2, PT, R29, UR5, PT ;  /* 0x000000051d007c0c */ /* 0x000fe2000bf46270 */
[----:B------:R-:W4:Y:S03]  /*91fd0*/  LDCU.64 UR4, c[0x0][0x398] ;  /* 0x00007300ff0477ac */ /* 0x000f260008000a00 */
[----:B------:R-:W-:Y:S01]  /*91fe0*/  ISETP.LT.AND P3, PT, R154, UR16, !P2 ;  /* 0x000000109a007c0c */ /* 0x000fe2000d761270 */
[----:B------:R-:W-:Y:S01]  /*91ff0*/  VIADD R29, R252, 0xc0 ;  /* 0x000000c0fc1d7836 */ /* 0x000fe20000000000 */
[----:B-1----:R-:W-:Y:S01]  /*92000*/  ISETP.LT.AND P5, PT, R152, UR10, !P2 ;  /* 0x0000000a98007c0c */ /* 0x002fe2000d7a1270 */
[----:B------:R-:W-:Y:S01]  /*92010*/  STL.64 [R1+0xea8], R46 ;  /* 0x000ea82e01007387 */ /* 0x000fe20000100a00 */
[----:B------:R-:W-:Y:S01]  /*92020*/  ISETP.LT.AND P4, PT, R155, UR29, !P2 ;  /* 0x0000001d9b007c0c */ /* 0x000fe2000d781270 */
[----:B------:R-:W1:Y:S01]  /*92030*/  LDCU UR16, c[0x0][0x398] ;  /* 0x00007300ff1077ac */ /* 0x000e620008000800 */
[----:B------:R-:W-:-:S07]  /*92040*/  ISETP.LT.AND P2, PT, R153, UR14, !P2 ;  /* 0x0000000e99007c0c */ /* 0x000fce000d741270 */
[----:B------:R-:W-:Y:S02]  /*92050*/  @P3 LOP3.LUT R5, R5, 0x80000000, RZ, 0xfc, !PT ;  /* 0x8000000005053812 */ /* 0x000fe400078efcff */
[----:B------:R-:W-:Y:S01]  /*92060*/  LOP3.LUT R4, R4, 0xfffffffd, RZ, 0xc0, !PT ;  /* 0xfffffffd04047812 */ /* 0x000fe200078ec0ff */
[----:B------:R-:W-:Y:S01]  /*92070*/  STL.64 [R1+0xfb0], R40 ;  /* 0x000fb02801007387 */ /* 0x000fe20000100a00 */
[----:B------:R-:W-:Y:S01]  /*92080*/  LOP3.LUT R5, R5, 0xbfffffff, RZ, 0xc0, !PT ;  /* 0xbfffffff05057812 */ /* 0x000fe200078ec0ff */
[----:B------:R-:W1:Y:S03]  /*92090*/  LDCU UR14, c[0x0][0x398] ;  /* 0x00007300ff0e77ac */ /* 0x000e660008000800 */
[----:B------:R-:W-:Y:S01]  /*920a0*/  @P2 LOP3.LUT R5, R5, 0x40000000, RZ, 0xfc, !PT ;  /* 0x4000000005052812 */ /* 0x000fe200078efcff */
[----:B------:R-:W1:Y:S01]  /*920b0*/  LDCU UR10, c[0x0][0x398] ;  /* 0x00007300ff0a77ac */ /* 0x000e620008000800 */
[----:B------:R-:W-:-:S02]  /*920c0*/  ISETP.GE.AND P2, PT, R29, UR27, PT ;  /* 0x0000001b1d007c0c */ /* 0x000fc4000bf46270 */
[----:B------:R-:W-:Y:S02]  /*920d0*/  @P5 LOP3.LUT R4, R4, 0x2, RZ, 0xfc, !PT ;  /* 0x0000000204045812 */ /* 0x000fe400078efcff */
[----:B------:R-:W-:Y:S01]  /*920e0*/  LOP3.LUT R5, R5, 0xdfffffff, RZ, 0xc0, !PT ;  /* 0xdfffffff05057812 */ /* 0x000fe200078ec0ff */
[----:B------:R-:W-:Y:S01]  /*920f0*/  VIADD R29, R252, 0xbf ;  /* 0x000000bffc1d7836 */ /* 0x000fe20000000000 */
[----:B----4-:R-:W-:Y:S01]  /*92100*/  ISETP.LT.AND P5, PT, R152, UR4, !P2 ;  /* 0x0000000498007c0c */ /* 0x010fe2000d7a1270 */
[----:B------:R-:W4:Y:S01]  /*92110*/  LDCU.64 UR26, c[0x0][0x398] ;  /* 0x00007300ff1a77ac */ /* 0x000f220008000a00 */
[----:B------:R-:W-:Y:S02]  /*92120*/  LOP3.LUT R4, R4, 0xfffffffe, RZ, 0xc0, !PT ;  /* 0xfffffffe04047812 */ /* 0x000fe400078ec0ff */
[----:B------:R-:W-:Y:S01]  /*92130*/  ISETP.LT.AND P3, PT, R154, UR7, !P2 ;  /* 0x000000079a007c0c */ /* 0x000fe2000d761270 */
[----:B------:R-:W-:Y:S01]  /*92140*/  STL.64 [R1+0xfb8], R42 ;  /* 0x000fb82a01007387 */ /* 0x000fe20000100a00 */
[----:B------:R-:W-:Y:S01]  /*92150*/  @P4 LOP3.LUT R4, R4, 0x1, RZ, 0xfc, !PT ;  /* 0x0000000104044812 */ /* 0x000fe200078efcff */
[----:B------:R-:W1:Y:S01]  /*92160*/  LDCU UR7, c[0x0][0x398] ;  /* 0x00007300ff0777ac */ /* 0x000e620008000800 */
[----:B------:R-:W-:Y:S01]  /*92170*/  ISETP.LT.AND P4, PT, R155, UR13, !P2 ;  /* 0x0000000d9b007c0c */ /* 0x000fe2000d781270 */
[----:B------:R-:W1:Y:S04]  /*92180*/  LDCU UR4, c[0x0][0x398] ;  /* 0x00007300ff0477ac */ /* 0x000e680008000800 */
        /* <DEDUP_REMOVED lines=19> */
[----:B--2---:R2:W-:Y:S01]  /*922c0*/  STSM.16.M88.4 [R0], R36 ;  /* 0x0000002400007844 */ /* 0x0045e20000000200 */
[----:B------:R-:W1:Y:S02]  /*922d0*/  LDCU UR12, c[0x0][0x398] ;  /* 0x00007300ff0c77ac */ /* 0x000e640008000800 */
[----:B------:R-:W-:-:S04]  /*922e0*/  LOP3.LUT R5, R5, 0xfeffffff, RZ, 0xc0, !PT ;  /* 0xfeffffff05057812 */ /* 0x000fc800078ec0ff */
[----:B------:R-:W-:Y:S02]  /*922f0*/  @P4 LOP3.LUT R5, R5, 0x1000000, RZ, 0xfc, !PT ;  /* 0x0100000005054812 */ /* 0x000fe400078efcff */
[----:B----4-:R-:W-:Y:S01]  /*92300*/  ISETP.LT.AND P2, PT, R153, UR26, !P2 ;  /* 0x0000001a99007c0c */ /* 0x010fe2000d741270 */
[----:B------:R-:W4:Y:S01]  /*92310*/  LDCU UR26, c[0x0][0x398] ;  /* 0x00007300ff1a77ac */ /* 0x000f220008000800 */
        /* <DEDUP_REMOVED lines=9> */
[----:B------:R-:W2:Y:S01]  /*923b0*/  LDL.LU R39, [R1+0x1748] ;  /* 0x0017480001277983 */ /* 0x000ea20000300800 */
[----:B------:R-:W-:Y:S01]  /*923c0*/  ISETP.LT.AND P5, PT, R152, UR18, !P2 ;  /* 0x0000001298007c0c */ /* 0x000fe2000d7a1270 */
[----:B------:R-:W-:Y:S01]  /*923d0*/  VIADD R29, R252, 0xbb ;  /* 0x000000bbfc1d7836 */ /* 0x000fe20000000000 */
        /* <DEDUP_REMOVED lines=20> */
[----:B------:R-:W1:Y:S01]  /*92520*/  LDCU.64 UR46, c[0x0][0x398] ;  /* 0x00007300ff2e77ac */ /* 0x000e620008000a00 */
[----:B------:R-:W-:Y:S01]  /*92530*/  ISETP.LT.AND P3, PT, R154, UR6, !P2 ;  /* 0x000000069a007c0c */ /* 0x000fe2000d761270 */
[----:B------:R-:W-:Y:S06]  /*92540*/  BAR.SYNC.DEFER_BLOCKING 0x0 ;  /* 0x0000000000007b1d */ /* 0x000fec0000010000 */
[----:B------:R-:W1:Y:S02]  /*92550*/  LDCU UR5, c[0x0][0x398] ;  /* 0x00007300ff0577ac */ /* 0x000e640008000800 */
[----:B------:R-:W-:Y:S01]  /*92560*/  @P5 LOP3.LUT R5, R5, 0x20000, RZ, 0xfc, !PT ;  /* 0x0002000005055812 */ /* 0x000fe200078efcff */
[----:B---3--:R-:W3:Y:S01]  /*92570*/  LDL.LU R32, [R1+0x1510] ;  /* 0x0015100001207983 */ /* 0x008ee20000300800 */
[----:B------:R-:W1:Y:S02]  /*92580*/  LDCU UR6, c[0x0][0x398] ;  /* 0x00007300ff0677ac */ /* 0x000e640008000800 */
[----:B------:R-:W-:-:S02]  /*92590*/  LOP3.LUT R5, R5, 0xfffeffff, RZ, 0xc0, !PT ;  /* 0xfffeffff05057812 */ /* 0x000fc400078ec0ff */
[----:B------:R-:W-:Y:S01]  /*925a0*/  ISETP.LT.AND P2, PT, R153, UR17, !P2 ;  /* 0x0000001199007c0c */ /* 0x000fe2000d741270 */
[----:B------:R-:W3:Y:S01]  /*925b0*/  LDL.LU R33, [R1+0x1518] ;  /* 0x0015180001217983 */ /* 0x000ee20000300800 */
[----:B------:R-:W-:Y:S01]  /*925c0*/  @P4 LOP3.LUT R5, R5, 0x10000, RZ, 0xfc, !PT ;  /* 0x0001000005054812 */ /* 0x000fe200078efcff */
[----:B------:R-:W1:Y:S02]  /*925d0*/  LDCU UR17, c[0x0][0x398] ;  /* 0x00007300ff1177ac */ /* 0x000e640008000800 */
[----:B------:R-:W3:Y:S01]  /*925e0*/  LDL.LU R34, [R1+0x1360] ;  /* 0x0013600001227983 */ /* 0x000ee20000300800 */
[----:B------:R-:W-:-:S03]  /*925f0*/  LOP3.LUT R5, R5, 0xffff7fff, RZ, 0xc0, !PT ;  /* 0xffff7fff05057812 */ /* 0x000fc600078ec0ff */
[----:B------:R-:W3:Y:S01]  /*92600*/  LDL.LU R35, [R1+0x1368] ;  /* 0x0013680001237983 */ /* 0x000ee20000300800 */
[----:B------:R-:W-:-:S03]  /*92610*/  @P3 LOP3.LUT R5, R5, 0x8000, RZ, 0xfc, !PT ;  /* 0x0000800005053812 */ /* 0x000fc600078efcff */
[----:B------:R-:W4:Y:S01]  /*92620*/  LDS.128 R44, [R2] ;  /* 0x00000000022c7984 */ /* 0x000f220000000c00 */
[----:B------:R-:W-:-:S03]  /*92630*/  LOP3.LUT R5, R5, 0xffffbfff, RZ, 0xc0, !PT ;  /* 0xffffbfff05057812 */ /* 0x000fc600078ec0ff */
[----:B------:R-:W2:Y:S01]  /*92640*/  LDS.128 R40, [R2+0x400] ;  /* 0x0004000002287984 */ /* 0x000ea20000000c00 */
[----:B------:R-:W-:Y:S02]  /*92650*/  @P2 LOP3.LUT R5, R5, 0x4000, RZ, 0xfc, !PT ;  /* 0x0000400005052812 */ /* 0x000fe400078efcff */
[----:B------:R-:W-:Y:S01]  /*92660*/  ISETP.GE.AND P2, PT, R31, UR43, PT ;  /* 0x0000002b1f007c0c */ /* 0x000fe2000bf46270 */
[----:B------:R-:W4:Y:S01]  /*92670*/  LDCU.64 UR42, c[0x0][0x398] ;  /* 0x00007300ff2a77ac */ /* 0x000f220008000a00 */
[----:B------:R-:W-:Y:S02]  /*92680*/  BAR.SYNC.DEFER_BLOCKING 0x0 ;  /* 0x0000000000007b1d */ /* 0x000fe40000010000 */
[----:B-1----:R-:W-:Y:S02]  /*92690*/  ISETP.LT.AND P5, PT, R152, UR46, !P2 ;  /* 0x0000002e98007c0c */ /* 0x002fe4000d7a1270 */
[----:B------:R-:W-:Y:S02]  /*926a0*/  ISETP.LT.AND P4, PT, R155, UR41, !P2 ;  /* 0x000000299b007c0c */ /* 0x000fe4000d781270 */
[----:B------:R-:W-:-:S02]  /*926b0*/  LOP3.LUT R5, R5, 0xffffdfff, RZ, 0xc0, !PT ;  /* 0xffffdfff05057812 */ /* 0x000fc400078ec0ff */
[----:B------:R-:W-:Y:S01]  /*926c0*/  ISETP.LT.AND P3, PT, R154, UR44, !P2 ;  /* 0x0000002c9a007c0c */ /* 0x000fe2000d761270 */
[----:B------:R-:W1:Y:S06]  /*926d0*/  LDCU.64 UR44, c[0x0][0x398] ;  /* 0x00007300ff2c77ac */ /* 0x000e6c0008000a00 */
[----:B------:R-:W-:-:S04]  /*926e0*/  @P5 LOP3.LUT R5, R5, 0x2000, RZ, 0xfc, !PT ;  /* 0x0000200005055812 */ /* 0x000fc800078efcff */
        /* <DEDUP_REMOVED lines=9> */
[----:B------:R-:W-:Y:S02]  /*92780*/  ISETP.GE.AND P2, PT, R29, UR27, PT ;  /* 0x0000001b1d007c0c */ /* 0x000fe4000bf46270 */
[----:B------:R-:W-:Y:S01]  /*92790*/  LOP3.LUT R5, R5, 0xfffffdff, RZ, 0xc0, !PT ;  /* 0xfffffdff05057812 */ /* 0x000fe200078ec0ff */
[----:B------:R-:W-:Y:S01]  /*927a0*/  VIADD R29, R252, 0xba ;  /* 0x000000bafc1d7836 */ /* 0x000fe20000000000 */
[----:B-1----:R-:W-:Y:S01]  /*927b0*/  ISETP.LT.AND P5, PT, R152, UR44, !P2 ;  /* 0x0000002c98007c0c */ /* 0x002fe2000d7a1270 */
[----:B----4-:R-:W-:Y:S01]  /*927c0*/  STL.64 [R1+0xe80], R44 ;  /* 0x000e802c01007387 */ /* 0x010fe20000100a00 */
[----:B------:R-:W-:Y:S01]  /*927d0*/  ISETP.LT.AND P4, PT, R155, UR38, !P2 ;  /* 0x000000269b007c0c */ /* 0x000fe2000d781270 */
[----:B------:R-:W1:Y:S01]  /*927e0*/  LDCU UR27, c[0x0][0x398] ;  /* 0x00007300ff1b77ac */ /* 0x000e620008000800 */
[----:B------:R-:W-:-:S09]  /*927f0*/  ISETP.LT.AND P3, PT, R154, UR39, !P2 ;  /* 0x000000279a007c0c */ /* 0x000fd2000d761270 */
[----:B------:R-:W-:Y:S01]  /*92800*/  @P5 LOP3.LUT R5, R5, 0x200, RZ, 0xfc, !PT ;  /* 0x0000020005055812 */ /* 0x000fe200078efcff */
[----:B------:R-:W4:Y:S03]  /*92810*/  LDCU.64 UR38, c[0x0][0x398] ;  /* 0x00007300ff2677ac */ /* 0x000f260008000a00 */
        /* <DEDUP_REMOVED lines=15> */
[----:B------:R-:W-:Y:S01]  /*92910*/  STL.64 [R1+0xe88], R46 ;  /* 0x000e882e01007387 */ /* 0x000fe20000100a00 */
[----:B------:R-:W1:Y:S06]  /*92920*/  LDCU UR29, c[0x0][0x398] ;  /* 0x00007300ff1d77ac */ /* 0x000e6c0008000800 */
[----:B------:R-:W-:Y:S01]  /*92930*/  @P5 LOP3.LUT R5, R5, 0x20, RZ, 0xfc, !PT ;  /* 0x0000002005055812 */ /* 0x000fe200078efcff */
[----:B------:R-:W1:Y:S03]  /*92940*/  LDCU UR37, c[0x0][0x398] ;  /* 0x00007300ff2577ac */ /* 0x000e660008000800 */
[----:B------:R-:W-:-:S04]  /*92950*/  LOP3.LUT R5, R5, 0xffffffef, RZ, 0xc0, !PT ;  /* 0xffffffef05057812 */ /* 0x000fc800078ec0ff */
[----:B------:R-:W-:Y:S02]  /*92960*/  @P4 LOP3.LUT R5, R5, 0x10, RZ, 0xfc, !PT ;  /* 0x0000001005054812 */ /* 0x000fe400078efcff */
[----:B----4-:R-:W-:Y:S02]  /*92970*/  ISETP.LT.AND P2, PT, R153, UR38, !P2 ;  /* 0x0000002699007c0c */ /* 0x010fe4000d741270 */
[----:B------:R-:W-:-:S04]  /*92980*/  LOP3.LUT R5, R5, 0xfffffff7, RZ, 0xc0, !PT ;  /* 0xfffffff705057812 */ /* 0x000fc800078ec0ff */
[----:B------:R-:W-:-:S04]  /*92990*/  @P3 LOP3.LUT R5, R5, 0x8, RZ, 0xfc, !PT ;  /* 0x0000000805053812 */ /* 0x000fc800078efcff */
[----:B------:R-:W-:-:S04]  /*929a0*/  LOP3.LUT R5, R5, 0xfffffffb, RZ, 0xc0, !PT ;  /* 0xfffffffb05057812 */ /* 0x000fc800078ec0ff */
[----:B------:R-:W-:Y:S02]  /*929b0*/  @P2 LOP3.LUT R5, R5, 0x4, RZ, 0xfc, !PT ;  /* 0x0000000405052812 */ /* 0x000fe400078efcff */
[----:B------:R-:W-:Y:S01]  /*929c0*/  ISETP.GE.AND P2, PT, R29, UR47, PT ;  /* 0x0000002f1d007c0c */ /* 0x000fe2000bf46270 */
[----:B------:R-:W4:Y:S03]  /*929d0*/  LDCU.64 UR46, c[0x0][0x398] ;  /* 0x00007300ff2e77ac */ /* 0x000f260008000a00 */
[----:B-1----:R-:W-:Y:S01]  /*929e0*/  ISETP.LT.AND P3, PT, R154, UR68, !P2 ;  /* 0x000000449a007c0c */ /* 0x002fe2000d761270 */
[----:B------:R-:W1:Y:S01]  /*929f0*/  LDCU UR68, c[0x0][0x398] ;  /* 0x00007300ff4477ac */ /* 0x000e620008000800 */
[----:B------:R-:W-:Y:S02]  /*92a00*/  ISETP.LT.AND P5, PT, R152, UR66, !P2 ;  /* 0x0000004298007c0c */ /* 0x000fe4000d7a1270 */
[----:B------:R-:W-:Y:S01]  /*92a10*/  ISETP.LT.AND P4, PT, R155, UR70, !P2 ;  /* 0x000000469b007c0c */ /* 0x000fe2000d781270 */
[----:B------:R-:W1:Y:S01]  /*92a20*/  LDCU UR66, c[0x0][0x398] ;  /* 0x00007300ff4277ac */ /* 0x000e620008000800 */
[----:B------:R-:W-:Y:S01]  /*92a30*/  ISETP.LT.AND P2, PT, R153, UR40, !P2 ;  /* 0x0000002899007c0c */ /* 0x000fe2000d741270 */
[----:B------:R-:W1:Y:S06]  /*92a40*/  LDCU UR70, c[0x0][0x398] ;  /* 0x00007300ff4677ac */ /* 0x000e6c0008000800 */
[----:B------:R-:W-:-:S04]  /*92a50*/  @P3 LOP3.LUT R7, R7, 0x80000000, RZ, 0xfc, !PT ;  /* 0x8000000007073812 */ /* 0x000fc800078efcff */
[----:B------:R-:W-:Y:S02]  /*92a60*/  LOP3.LUT R7, R7, 0xbfffffff, RZ, 0xc0, !PT ;  /* 0xbfffffff07077812 */ /* 0x000fe400078ec0ff */
[----:B------:R-:W-:Y:S02]  /*92a70*/  LOP3.LUT R5, R5, 0xfffffffd, RZ, 0xc0, !PT ;  /* 0xfffffffd05057812 */ /* 0x000fe400078ec0ff */
[----:B------:R-:W-:Y:S02]  /*92a80*/  @P2 LOP3.LUT R7, R7, 0x40000000, RZ, 0xfc, !PT ;  /* 0x4000000007072812 */ /* 0x000fe400078efcff */
[----:B------:R-:W-:Y:S01]  /*92a90*/  ISETP.GE.AND P2, PT, R30, UR45, PT ;  /* 0x0000002d1e007c0c */ /* 0x000fe2000bf46270 */
[----:B------:R-:W4:Y:S01]  /*92aa0*/  LDCU.64 UR44, c[0x0][0x398] ;  /* 0x00007300ff2c77ac */ /* 0x000f220008000a00 */
[----:B------:R-:W-:Y:S02]  /*92ab0*/  @P5 LOP3.LUT R5, R5, 0x2, RZ, 0xfc, !PT ;  /* 0x0000000205055812 */ /* 0x000fe400078efcff */
[----:B-1----:R-:W-:-:S02]  /*92ac0*/  ISETP.LT.AND P5, PT, R152, UR66, !P2 ;  /* 0x0000004298007c0c */ /* 0x002fc4000d7a1270 */
[----:B------:R-:W-:Y:S01]  /*92ad0*/  LOP3.LUT R7, R7, 0xdfffffff, RZ, 0xc0, !PT ;  /* 0xdfffffff07077812 */ /* 0x000fe200078ec0ff */
[----:B------:R-:W-:Y:S01]  /*92ae0*/  VIADD R29, R252, 0xb6 ;  /* 0x000000b6fc1d7836 */ /* 0x000fe20000000000 */
[----:B------:R-:W-:Y:S01]  /*92af0*/  LOP3.LUT R5, R5, 0xfffffffe, RZ, 0xc0, !PT ;  /* 0xfffffffe05057812 */ /* 0x000fe200078ec0ff */
[----:B--2---:R-:W-:Y:S01]  /*92b00*/  STL.64 [R1+0xf90], R40 ;  /* 0x000f902801007387 */ /* 0x004fe20000100a00 */
[----:B------:R-:W-:Y:S01]  /*92b10*/  ISETP.LT.AND P3, PT, R154, UR68, !P2 ;  /* 0x000000449a007c0c */ /* 0x000fe2000d761270 */
[----:B------:R-:W1:Y:S01]  /*92b20*/  LDCU UR68, c[0x0][0x398] ;  /* 0x00007300ff4477ac */ /* 0x000e620008000800 */
[----:B------:R-:W-:Y:S02]  /*92b30*/  @P4 LOP3.LUT R5, R5, 0x1, RZ, 0xfc, !PT ;  /* 0x0000000105054812 */ /* 0x000fe400078efcff */
[----:B------:R-:W-:Y:S01]  /*92b40*/  ISETP.LT.AND P4, PT, R155, UR70, !P2 ;  /* 0x000000469b007c0c */ /* 0x000fe2000d781270 */
[----:B------:R-:W2:Y:S02]  /*92b50*/  LDCU UR70, c[0x0][0x398] ;  /* 0x00007300ff4677ac */ /* 0x000ea40008000800 */
[----:B------:R-:W-:Y:S01]  /*92b60*/  @P5 LOP3.LUT R7, R7, 0x20000000, RZ, 0xfc, !PT ;  /* 0x2000000007075812 */ /* 0x000fe200078efcff */
[----:B------:R1:W-:Y:S01]  /*92b70*/  STSM.16.M88.4 [R0], R36 ;  /* 0x0000002400007844 */ /* 0x0003e20000000200 */
[----:B------:R-:W-:Y:S01]  /*92b80*/  VIADD R30, R252, 0xb3 ;  /* 0x000000b3fc1e7836 */ /* 0x000fe20000000000 */
[----:B------:R-:W2:Y:S01]  /*92b90*/  LDCU UR66, c[0x0][0x398] ;  /* 0x00007300ff4277ac */ /* 0x000ea20008000800 */
[----:B------:R-:W-:-:S02]  /*92ba0*/  LOP3.LUT R7, R7, 0xefffffff, RZ, 0xc0, !PT ;  /* 0xefffffff07077812 */ /* 0x000fc400078ec0ff */
[----:B------:R-:W-:Y:S01]  /*92bb0*/  ISETP.LT.AND P2, PT, R153, UR54, !P2 ;  /* 0x0000003699007c0c */ /* 0x000fe2000d741270 */
[----:B------:R-:W-:Y:S01]  /*92bc0*/  STL.64 [R1+0xf98], R42 ;  /* 0x000f982a01007387 */ /* 0x000fe20000100a00 */
[----:B------:R-:W2:Y:S02]  /*92bd0*/  LDCU UR54, c[0x0][0x398] ;  /* 0x00007300ff3677ac */ /* 0x000ea40008000800 */
[----:B------:R-:W-:-:S04]  /*92be0*/  @P4 LOP3.LUT R7, R7, 0x10000000, RZ, 0xfc, !PT ;  /* 0x1000000007074812 */ /* 0x000fc800078efcff */
[----:B------:R-:W-:Y:S01]  /*92bf0*/  LOP3.LUT R7, R7, 0xf7ffffff, RZ, 0xc0, !PT ;  /* 0xf7ffffff07077812 */ /* 0x000fe200078ec0ff */
[----:B-1----:R-:W3:Y:S03]  /*92c00*/  LDL.LU R36, [R1+0x2834] ;  /* 0x0028340001247983 */ /* 0x002ee60000300800 */
[----:B------:R-:W-:Y:S01]  /*92c10*/  @P3 LOP3.LUT R7, R7, 0x8000000, RZ, 0xfc, !PT ;  /* 0x0800000007073812 */ /* 0x000fe200078efcff */
[----:B------:R-:W3:Y:S03]  /*92c20*/  LDL.LU R37, [R1+0x283c] ;  /* 0x00283c0001257983 */ /* 0x000ee60000300800 */
[----:B------:R-:W-:Y:S01]  /*92c30*/  LOP3.LUT R7, R7, 0xfbffffff, RZ, 0xc0, !PT ;  /* 0xfbffffff07077812 */ /* 0x000fe200078ec0ff */
[----:B------:R-:W3:Y:S03]  /*92c40*/  LDL.LU R38, [R1+0x26f4] ;  /* 0x0026f40001267983 */ /* 0x000ee60000300800 */
[----:B------:R-:W-:-:S02]  /*92c50*/  @P2 LOP3.LUT R7, R7, 0x4000000, RZ, 0xfc, !PT ;  /* 0x0400000007072812 */ /* 0x000fc400078efcff */
[----:B------:R-:W-:Y:S01]  /*92c60*/  ISETP.GE.AND P2, PT, R31, UR43, PT ;  /* 0x0000002b1f007c0c */ /* 0x000fe2000bf46270 */
[----:B------:R-:W1:Y:S01]  /*92c70*/  LDCU.64 UR42, c[0x0][0x398] ;  /* 0x00007300ff2a77ac */ /* 0x000e620008000a00 */
[----:B------:R-:W3:Y:S02]  /*92c80*/  LDL.LU R39, [R1+0x26fc] ;  /* 0x0026fc0001277983 */ /* 0x000ee40000300800 */
[----:B----4-:R-:W-:Y:S01]  /*92c90*/  ISETP.LT.AND P5, PT, R152, UR44, !P2 ;  /* 0x0000002c98007c0c */ /* 0x010fe2000d7a1270 */
[----:B------:R-:W4:Y:S01]  /*92ca0*/  LDCU UR44, c[0x0][0x398] ;  /* 0x00007300ff2c77ac */ /* 0x000f220008000800 */
[----:B--2---:R-:W-:Y:S02]  /*92cb0*/  ISETP.LT.AND P4, PT, R155, UR70, !P2 ;  /* 0x000000469b007c0c */ /* 0x004fe4000d781270 */
[----:B------:R-:W-:Y:S01]  /*92cc0*/  LOP3.LUT R7, R7, 0xfdffffff, RZ, 0xc0, !PT ;  /* 0xfdffffff07077812 */ /* 0x000fe200078ec0ff */
[----:B------:R-:W2:Y:S01]  /*92cd0*/  LDCU UR70, c[0x0][0x398] ;  /* 0x00007300ff4677ac */ /* 0x000ea20008000800 */
[----:B------:R-:W-:-:S07]  /*92ce0*/  ISETP.LT.AND P3, PT, R154, UR68, !P2 ;  /* 0x000000449a007c0c */ /* 0x000fce000d761270 */
[----:B------:R-:W-:Y:S01]  /*92cf0*/  @P5 LOP3.LUT R7, R7, 0x2000000, RZ, 0xfc, !PT ;  /* 0x0200000007075812 */ /* 0x000fe200078efcff */
[----:B------:R-:W1:Y:S03]  /*92d00*/  LDCU UR68, c[0x0][0x398] ;  /* 0x00007300ff4477ac */ /* 0x000e660008000800 */
[----:B------:R-:W-:-:S04]  /*92d10*/  LOP3.LUT R7, R7, 0xfeffffff, RZ, 0xc0, !PT ;  /* 0xfeffffff07077812 */ /* 0x000fc800078ec0ff */
[----:B------:R-:W-:Y:S02]  /*92d20*/  @P4 LOP3.LUT R7, R7, 0x1000000, RZ, 0xfc, !PT ;  /* 0x0100000007074812 */ /* 0x000fe400078efcff */
[----:B------:R-:W-:Y:S01]  /*92d30*/  ISETP.LT.AND P2, PT, R153, UR55, !P2 ;  /* 0x0000003799007c0c */ /* 0x000fe2000d741270 */
[----:B---3--:R3:W-:Y:S01]  /*92d40*/  STSM.16.M88.4 [R0+0x200], R32 ;  /* 0x0002002000007844 */ /* 0x0087e20000000200 */
[----:B------:R-:W-:Y:S01]  /*92d50*/  LOP3.LUT R7, R7, 0xff7fffff, RZ, 0xc0, !PT ;  /* 0xff7fffff07077812 */ /* 0x000fe200078ec0ff */
[----:B------:R-:W-:Y:S01]  /*92d60*/  VIADD R31, R252, 0xb2 ;  /* 0x000000b2fc1f7836 */ /* 0x000fe20000000000 */
[----:B------:R-:W1:Y:S01]  /*92d70*/  LDCU UR55, c[0x0][0x398] ;  /* 0x00007300ff3777ac */ /* 0x000e620008000800 */
[----:B------:R-:W-:Y:S01]  /*92d80*/  BAR.SYNC.DEFER_BLOCKING 0x0 ;  /* 0x0000000000007b1d */ /* 0x000fe20000010000 */
[----:B------:R-:W-:-:S04]  /*92d90*/  @P3 LOP3.LUT R7, R7, 0x800000, RZ, 0xfc, !PT ;  /* 0x0080000007073812 */ /* 0x000fc800078efcff */
[----:B------:R-:W-:-:S04]  /*92da0*/  LOP3.LUT R7, R7, 0xffbfffff, RZ, 0xc0, !PT ;  /* 0xffbfffff07077812 */ /* 0x000fc800078ec0ff */
[----:B------:R-:W-:Y:S02]  /*92db0*/  @P2 LOP3.LUT R7, R7, 0x400000, RZ, 0xfc, !PT ;  /* 0x0040000007072812 */ /* 0x000fe400078efcff */
[----:B------:R-:W-:Y:S01]  /*92dc0*/  ISETP.GE.AND P2, PT, R29, UR39, PT ;  /* 0x000000271d007c0c */ /* 0x000fe2000bf46270 */
[----:B---3--:R-:W3:Y:S01]  /*92dd0*/  LDL.LU R32, [R1+0x25a4] ;  /* 0x0025a40001207983 */ /* 0x008ee20000300800 */
[----:B------:R-:W-:Y:S01]  /*92de0*/  LOP3.LUT R7, R7, 0xffdfffff, RZ, 0xc0, !PT ;  /* 0xffdfffff07077812 */ /* 0x000fe200078ec0ff */
[----:B------:R-:W-:Y:S01]  /*92df0*/  VIADD R29, R252, 0xb5 ;  /* 0x000000b5fc1d7836 */ /* 0x000fe20000000000 */
[----:B------:R-:W-:Y:S01]  /*92e00*/  ISETP.LT.AND P5, PT, R152, UR46, !P2 ;  /* 0x0000002e98007c0c */ /* 0x000fe2000d7a1270 */
[----:B------:R-:W4:Y:S01]  /*92e10*/  LDCU.64 UR38, c[0x0][0x398] ;  /* 0x00007300ff2677ac */ /* 0x000f220008000a00 */
[----:B--2---:R-:W-:Y:S01]  /*92e20*/  ISETP.LT.AND P4, PT, R155, UR70, !P2 ;  /* 0x000000469b007c0c */ /* 0x004fe2000d781270 */
[----:B------:R-:W3:Y:S01]  /*92e30*/  LDL.LU R33, [R1+0x25ac] ;  /* 0x0025ac0001217983 */ /* 0x000ee20000300800 */
[----:B-1----:R-:W-:Y:S01]  /*92e40*/  ISETP.LT.AND P3, PT, R154, UR68, !P2 ;  /* 0x000000449a007c0c */ /* 0x002fe2000d761270 */
[----:B------:R-:W1:Y:S02]  /*92e50*/  LDCU UR70, c[0x0][0x398] ;  /* 0x00007300ff4677ac */ /* 0x000e640008000800 */
[----:B------:R-:W2:Y:S06]  /*92e60*/  LDS.128 R44, [R2] ;  /* 0x00000000022c7984 */ /* 0x000eac0000000c00 */
[----:B------:R-:W-:Y:S01]  /*92e70*/  @P5 LOP3.LUT R7, R7, 0x200000, RZ, 0xfc, !PT ;  /* 0x0020000007075812 */ /* 0x000fe200078efcff */
[----:B------:R-:W1:Y:S01]  /*92e80*/  LDCU UR68, c[0x0][0x398] ;  /* 0x00007300ff4477ac */ /* 0x000e620008000800 */
[----:B------:R-:W3:Y:S02]  /*92e90*/  LDL.LU R34, [R1+0x2454] ;  /* 0x0024540001227983 */ /* 0x000ee40000300800 */
[----:B------:R-:W-:-:S02]  /*92ea0*/  LOP3.LUT R7, R7, 0xffefffff, RZ, 0xc0, !PT ;  /* 0xffefffff07077812 */ /* 0x000fc400078ec0ff */
[----:B------:R-:W-:Y:S01]  /*92eb0*/  ISETP.LT.AND P2, PT, R153, UR42, !P2 ;  /* 0x0000002a99007c0c */ /* 0x000fe2000d741270 */
[----:B------:R-:W3:Y:S01]  /*92ec0*/  LDL.LU R35, [R1+0x245c] ;  /* 0x00245c0001237983 */ /* 0x000ee20000300800 */
[----:B------:R-:W-:-:S03]  /*92ed0*/  @P4 LOP3.LUT R7, R7, 0x100000, RZ, 0xfc, !PT ;  /* 0x0010000007074812 */ /* 0x000fc600078efcff */
[----:B------:R-:W4:Y:S01]  /*92ee0*/  LDS.128 R40, [R2+0x400] ;  /* 0x0004000002287984 */ /* 0x000f220000000c00 */
[----:B------:R-:W-:Y:S01]  /*92ef0*/  LOP3.LUT R7, R7, 0xfff7ffff, RZ, 0xc0, !PT ;  /* 0xfff7ffff07077812 */ /* 0x000fe200078ec0ff */
[----:B------:R-:W-:Y:S03]  /*92f00*/  BAR.SYNC.DEFER_BLOCKING 0x0 ;  /* 0x0000000000007b1d */ /* 0x000fe60000010000 */
        /* <DEDUP_REMOVED lines=11> */
[----:B------:R-:W-:Y:S01]  /*92fc0*/  @P5 LOP3.LUT R7, R7, 0x20000, RZ, 0xfc, !PT ;  /* 0x0002000007075812 */ /* 0x000fe200078efcff */
[----:B--2---:R-:W-:Y:S01]  /*92fd0*/  STL.64 [R1+0xe60], R44 ;  /* 0x000e602c01007387 */ /* 0x004fe20000100a00 */
[----:B------:R-:W2:Y:S02]  /*92fe0*/  LDCU UR68, c[0x0][0x398] ;  /* 0x00007300ff4477ac */ /* 0x000ea40008000800 */
[----:B------:R-:W-:Y:S01]  /*92ff0*/  LOP3.LUT R7, R7, 0xfffeffff, RZ, 0xc0, !PT ;  /* 0xfffeffff07077812 */ /* 0x000fe200078ec0ff */
[----:B------:R-:W1:Y:S03]  /*93000*/  LDCU UR71, c[0x0][0x398] ;  /* 0x00007300ff4777ac */ /* 0x000e660008000800 */
[----:B------:R-:W-:-:S02]  /*93010*/  @P4 LOP3.LUT R7, R7, 0x10000, RZ, 0xfc, !PT ;  /* 0x0001000007074812 */ /* 0x000fc400078efcff */
[----:B----4-:R-:W-:Y:S02]  /*93020*/  ISETP.LT.AND P2, PT, R153, UR38, !P2 ;  /* 0x0000002699007c0c */ /* 0x010fe4000d741270 */
[----:B------:R-:W-:-:S04]  /*93030*/  LOP3.LUT R7, R7, 0xffff7fff, RZ, 0xc0, !PT ;  /* 0xffff7fff07077812 */ /* 0x000fc800078ec0ff */
[----:B------:R-:W-:-:S04]  /*93040*/  @P3 LOP3.LUT R7, R7, 0x8000, RZ, 0xfc, !PT ;  /* 0x0000800007073812 */ /* 0x000fc800078efcff */
[----:B------:R-:W-:-:S04]  /*93050*/  LOP3.LUT R7, R7, 0xffffbfff, RZ, 0xc0, !PT ;  /* 0xffffbfff07077812 */ /* 0x000fc800078ec0ff */
[----:B------:R-:W-:Y:S02]  /*93060*/  @P2 LOP3.LUT R7, R7, 0x4000, RZ, 0xfc, !PT ;  /* 0x0000400007072812 */ /* 0x000fe400078efcff */
[----:B------:R-:W-:-:S04]  /*93070*/  ISETP.GE.AND P2, PT, R29, UR45, PT ;  /* 0x0000002d1d007c0c */ /* 0x000fc8000bf46270 */
[----:B------:R-:W-:Y:S01]  /*93080*/  ISETP.LT.AND P5, PT, R152, UR44, !P2 ;  /* 0x0000002c98007c0c */ /* 0x000fe2000d7a1270 */
[----:B------:R-:W4:Y:S01]  /*93090*/  LDCU UR44, c[0x0][0x398] ;  /* 0x00007300ff2c77ac */ /* 0x000f220008000800 */
[----:B-1----:R-:W-:Y:S02]  /*930a0*/  ISETP.LT.AND P4, PT, R155, UR70, !P2 ;  /* 0x000000469b007c0c */ /* 0x002fe4000d781270 */
[----:B------:R-:W-:Y:S01]  /*930b0*/  LOP3.LUT R7, R7, 0xffffdfff, RZ, 0xc0, !PT ;  /* 0xffffdfff07077812 */ /* 0x000fe200078ec0ff */
[----:B------:R-:W-:Y:S01]  /*930c0*/  VIADD R29, R252, 0xb1 ;  /* 0x000000b1fc1d7836 */ /* 0x000fe20000000000 */
[----:B------:R-:W-:Y:S01]  /*930d0*/  ISETP.LT.AND P3, PT, R154, UR69, !P2 ;  /* 0x000000459a007c0c */ /* 0x000fe2000d761270 */
[----:B------:R-:W-:Y:S01]  /*930e0*/  STL.64 [R1+0xe68], R46 ;  /* 0x000e682e01007387 */ /* 0x000fe20000100a00 */
[----:B------:R-:W1:Y:S05]  /*930f0*/  LDCU UR70, c[0x0][0x398] ;  /* 0x00007300ff4677ac */ /* 0x000e6a0008000800 */
        /* <DEDUP_REMOVED lines=12> */
[----:B----4-:R-:W-:Y:S01]  /*931c0*/  ISETP.LT.AND P5, PT, R152, UR44, !P2 ;  /* 0x0000002c98007c0c */ /* 0x010fe2000d7a1270 */
[----:B------:R-:W4:Y:S01]  /*931d0*/  LDCU.64 UR44, c[0x0][0x398] ;  /* 0x00007300ff2c77ac */ /* 0x000f220008000a00 */
[----:B------:R-:W-:Y:S02]  /*931e0*/  ISETP.LT.AND P4, PT, R155, UR77, !P2 ;  /* 0x0000004d9b007c0c */ /* 0x000fe4000d781270 */
        /* <DEDUP_REMOVED lines=17> */
[----:B----4-:R-:W-:Y:S02]  /*93300*/  ISETP.LT.AND P5, PT, R152, UR44, !P2 ;  /* 0x0000002c98007c0c */ /* 0x010fe4000d7a1270 */
[----:B------:R-:W-:Y:S01]  /*93310*/  LOP3.LUT R7, R7, 0xffffffdf, RZ, 0xc0, !PT ;  /* 0xffffffdf07077812 */ /* 0x000fe200078ec0ff */
[----:B------:R-:W-:Y:S01]  /*93320*/  VIADD R31, R252, 0xad ;  /* 0x000000adfc1f7836 */ /* 0x000fe20000000000 */
[----:B------:R-:W-:Y:S01]  /*93330*/  ISETP.LT.AND P4, PT, R155, UR74, !P2 ;  /* 0x0000004a9b007c0c */ /* 0x000fe2000d781270 */
[----:B------:R-:W-:Y:S01]  /*93340*/  STL.64 [R1+0xf78], R42 ;  /* 0x000f782a01007387 */ /* 0x000fe20000100a00 */
[----:B------:R-:W-:Y:S01]  /*93350*/  ISETP.LT.AND P3, PT, R154, UR73, !P2 ;  /* 0x000000499a007c0c */ /* 0x000fe2000d761270 */
[----:B------:R-:W4:Y:S01]  /*93360*/  LDCU UR74, c[0x0][0x398] ;  /* 0x00007300ff4a77ac */ /* 0x000f220008000800 */
[----:B------:R-:W2:Y:S05]  /*93370*/  LDCU UR44, c[0x0][0x398] ;  /* 0x00007300ff2c77ac */ /* 0x000eaa0008000800 */
[----:B------:R-:W-:Y:S01]  /*93380*/  @P5 LOP3.LUT R7, R7, 0x20, RZ, 0xfc, !PT ;  /* 0x0000002007075812 */ /* 0x000fe200078efcff */
[----:B------:R-:W2:Y:S03]  /*93390*/  LDCU UR73, c[0x0][0x398] ;  /* 0x00007300ff4977ac */ /* 0x000ea60008000800 */
[----:B------:R-:W-:-:S04]  /*933a0*/  LOP3.LUT R7, R7, 0xffffffef, RZ, 0xc0, !PT ;  /* 0xffffffef07077812 */ /* 0x000fc800078ec0ff */
[----:B------:R-:W-:Y:S02]  /*933b0*/  @P4 LOP3.LUT R7, R7, 0x10, RZ, 0xfc, !PT ;  /* 0x0000001007074812 */ /* 0x000fe400078efcff */
[----:B-1----:R-:W-:Y:S01]  /*933c0*/  ISETP.LT.AND P2, PT, R153, UR46, !P2 ;  /* 0x0000002e99007c0c */ /* 0x002fe2000d741270 */
[----:B------:R1:W-:Y:S01]  /*933d0*/  STSM.16.M88.4 [R0], R36 ;  /* 0x0000002400007844 */ /* 0x0003e20000000200 */
[----:B------:R-:W-:Y:S01]  /*933e0*/  LOP3.LUT R7, R7, 0xfffffff7, RZ, 0xc0, !PT ;  /* 0xfffffff707077812 */ /* 0x000fe200078ec0ff */
[----:B------:R-:W1:Y:S03]  /*933f0*/  LDCU UR46, c[0x0][0x398] ;  /* 0x00007300ff2e77ac */ /* 0x000e660008000800 */
[----:B------:R-:W-:-:S04]  /*93400*/  @P3 LOP3.LUT R7, R7, 0x8, RZ, 0xfc, !PT ;  /* 0x0000000807073812 */ /* 0x000fc800078efcff */
[----:B------:R-:W-:-:S04]  /*93410*/  LOP3.LUT R7, R7, 0xfffffffb, RZ, 0xc0, !PT ;  /* 0xfffffffb07077812 */ /* 0x000fc800078ec0ff */
[----:B------:R-:W-:Y:S02]  /*93420*/  @P2 LOP3.LUT R7, R7, 0x4, RZ, 0xfc, !PT ;  /* 0x0000000407072812 */ /* 0x000fe400078efcff */
[----:B------:R-:W-:Y:S01]  /*93430*/  ISETP.GE.AND P2, PT, R29, UR39, PT ;  /* 0x000000271d007c0c */ /* 0x000fe2000bf46270 */
[----:B------:R-:W-:Y:S01]  /*93440*/  VIADD R29, R252, 0xb0 ;  /* 0x000000b0fc1d7836 */ /* 0x000fe20000000000 */
[----:B------:R-:W-:Y:S01]  /*93450*/  LOP3.LUT R7, R7, 0xfffffffd, RZ, 0xc0, !PT ;  /* 0xfffffffd07077812 */ /* 0x000fe200078ec0ff */
[----:B------:R-:W2:Y:S01]  /*93460*/  LDCU.64 UR38, c[0x0][0x398] ;  /* 0x00007300ff2677ac */ /* 0x000ea20008000a00 */
[----:B------:R-:W-:Y:S01]  /*93470*/  ISETP.LT.AND P3, PT, R154, UR63, !P2 ;  /* 0x0000003f9a007c0c */ /* 0x000fe2000d761270 */
[----:B-1----:R-:W4:Y:S01]  /*93480*/  LDL.LU R36, [R1+0x22f4] ;  /* 0x0022f40001247983 */ /* 0x002f220000300800 */
[----:B------:R-:W-:Y:S01]  /*93490*/  ISETP.LT.AND P5, PT, R152, UR76, !P2 ;  /* 0x0000004c98007c0c */ /* 0x000fe2000d7a1270 */
[----:B------:R-:W1:Y:S01]  /*934a0*/  LDCU UR76, c[0x0][0x398] ;  /* 0x00007300ff4c77ac */ /* 0x000e620008000800 */
[----:B------:R-:W-:Y:S01]  /*934b0*/  ISETP.LT.AND P4, PT, R155, UR75, !P2 ;  /* 0x0000004b9b007c0c */ /* 0x000fe2000d781270 */
[----:B------:R-:W4:Y:S01]  /*934c0*/  LDL.LU R37, [R1+0x22fc] ;  /* 0x0022fc0001257983 */ /* 0x000f220000300800 */
[----:B------:R-:W-:Y:S01]  /*934d0*/  ISETP.LT.AND P2, PT, R153, UR42, !P2 ;  /* 0x0000002a99007c0c */ /* 0x000fe2000d741270 */
[----:B------:R-:W1:Y:S02]  /*934e0*/  LDCU UR75, c[0x0][0x398] ;  /* 0x00007300ff4b77ac */ /* 0x000e640008000800 */
[----:B------:R-:W4:Y:S01]  /*934f0*/  LDL.LU R38, [R1+0x2134] ;  /* 0x0021340001267983 */ /* 0x000f220000300800 */
[----:B------:R-:W-:Y:S01]  /*93500*/  LOP3.LUT R10, R10, 0x7fffffff, RZ, 0xc0, !PT ;  /* 0x7fffffff0a0a7812 */ /* 0x000fe200078ec0ff */
[----:B------:R-:W1:Y:S02]  /*93510*/  LDCU UR63, c[0x0][0x398] ;  /* 0x00007300ff3f77ac */ /* 0x000e640008000800 */
[----:B------:R-:W-:Y:S01]  /*93520*/  @P3 LOP3.LUT R6, R6, 0x80000000, RZ, 0xfc, !PT ;  /* 0x8000000006063812 */ /* 0x000fe200078efcff */
[----:B------:R-:W4:Y:S03]  /*93530*/  LDL.LU R39, [R1+0x213c] ;  /* 0x00213c0001277983 */ /* 0x000f260000300800 */
[----:B------:R-:W-:-:S04]  /*93540*/  LOP3.LUT R6, R6, 0xbfffffff, RZ, 0xc0, !PT ;  /* 0xbfffffff06067812 */ /* 0x000fc800078ec0ff */
[----:B------:R-:W-:Y:S02]  /*93550*/  @P2 LOP3.LUT R6, R6, 0x40000000, RZ, 0xfc, !PT ;  /* 0x4000000006062812 */ /* 0x000fe400078efcff */
[----:B------:R-:W-:Y:S02]  /*93560*/  ISETP.GE.AND P2, PT, R29, UR41, PT ;  /* 0x000000291d007c0c */ /* 0x000fe4000bf46270 */
[----:B------:R-:W-:Y:S02]  /*93570*/  @P5 LOP3.LUT R7, R7, 0x2, RZ, 0xfc, !PT ;  /* 0x0000000207075812 */ /* 0x000fe400078efcff */
[----:B------:R-:W-:Y:S01]  /*93580*/  ISETP.LT.AND P5, PT, R152, UR59, !P2 ;  /* 0x0000003b98007c0c */ /* 0x000fe2000d7a1270 */
[----:B------:R-:W1:Y:S01]  /*93590*/  LDCU UR59, c[0x0][0x398] ;  /* 0x00007300ff3b77ac */ /* 0x000e620008000800 */
[----:B------:R-:W-:Y:S02]  /*935a0*/  LOP3.LUT R7, R7, 0xfffffffe, RZ, 0xc0, !PT ;  /* 0xfffffffe07077812 */ /* 0x000fe400078ec0ff */
[----:B------:R-:W-:-:S02]  /*935b0*/  LOP3.LUT R6, R6, 0xdfffffff, RZ, 0xc0, !PT ;  /* 0xdfffffff06067812 */ /* 0x000fc400078ec0ff */
[----:B------:R-:W-:Y:S02]  /*935c0*/  @P4 LOP3.LUT R7, R7, 0x1, RZ, 0xfc, !PT ;  /* 0x0000000107074812 */ /* 0x000fe400078efcff */
[----:B------:R-:W-:Y:S01]  /*935d0*/  ISETP.LT.AND P4, PT, R155, UR40, !P2 ;  /* 0x000000289b007c0c */ /* 0x000fe2000d781270 */
[----:B------:R-:W-:Y:S01]  /*935e0*/  VIADD R29, R252, 0xaf ;  /* 0x000000affc1d7836 */ /* 0x000fe20000000000 */
[----:B------:R-:W-:Y:S01]  /*935f0*/  ISETP.LT.AND P3, PT, R154, UR61, !P2 ;  /* 0x0000003d9a007c0c */ /* 0x000fe2000d761270 */
[----:B------:R-:W1:Y:S02]  /*93600*/  LDCU.64 UR40, c[0x0][0x398] ;  /* 0x00007300ff2877ac */ /* 0x000e640008000a00 */
[----:B------:R-:W-:Y:S02]  /*93610*/  @P5 LOP3.LUT R6, R6, 0x20000000, RZ, 0xfc, !PT ;  /* 0x2000000006065812 */ /* 0x000fe400078efcff */
[----:B------:R-:W-:Y:S01]  /*93620*/  LOP3.LUT R12, R12, 0x7fffffff, RZ, 0xc0, !PT ;  /* 0x7fffffff0c0c7812 */ /* 0x000fe200078ec0ff */
        /* <DEDUP_REMOVED lines=15> */
[----:B------:R-:W2:Y:S01]  /*93720*/  LDCU UR59, c[0x0][0x398] ;  /* 0x00007300ff3b77ac */ /* 0x000ea20008000800 */
        /* <DEDUP_REMOVED lines=10> */
[----:B---3--:R3:W-:Y:S01]  /*937d0*/  STSM.16.M88.4 [R0+0x200], R32 ;  /* 0x0002002000007844 */ /* 0x0087e20000000200 */
[----:B------:R-:W-:Y:S01]  /*937e0*/  LOP3.LUT R6, R6, 0xffdfffff, RZ, 0xc0, !PT ;  /* 0xffdfffff06067812 */ /* 0x000fe200078ec0ff */
[----:B------:R-:W1:Y:S01]  /*937f0*/  LDCU UR47, c[0x0][0x398] ;  /* 0x00007300ff2f77ac */ /* 0x000e620008000800 */
[----:B------:R-:W-:Y:S01]  /*93800*/  ISETP.LT.AND P5, PT, R152, UR36, !P2 ;  /* 0x0000002498007c0c */ /* 0x000fe2000d7a1270 */
[----:B------:R-:W-:Y:S01]  /*93810*/  BAR.SYNC.DEFER_BLOCKING 0x0 ;  /* 0x0000000000007b1d */ /* 0x000fe20000010000 */
[----:B------:R-:W-:Y:S02]  /*93820*/  ISETP.LT.AND P4, PT, R155, UR33, !P2 ;  /* 0x000000219b007c0c */ /* 0x000fe4000d781270 */
[----:B------:R-:W-:-:S09]  /*93830*/  ISETP.LT.AND P3, PT, R154, UR30, !P2 ;  /* 0x0000001e9a007c0c */ /* 0x000fd2000d761270 */
[----:B------:R-:W-:Y:S01]  /*93840*/  @P5 LOP3.LUT R6, R6, 0x200000, RZ, 0xfc, !PT ;  /* 0x0020000006065812 */ /* 0x000fe200078efcff */
[----:B------:R-:W1:Y:S01]  /*93850*/  LDCU.64 UR30, c[0x0][0x398] ;  /* 0x00007300ff1e77ac */ /* 0x000e620008000a00 */
[----:B---3--:R-:W3:Y:S02]  /*93860*/  LDL.LU R32, [R1+0x1f64] ;  /* 0x001f640001207983 */ /* 0x008ee40000300800 */
[----:B------:R-:W-:Y:S02]  /*93870*/  LOP3.LUT R6, R6, 0xffefffff, RZ, 0xc0, !PT ;  /* 0xffefffff06067812 */ /* 0x000fe400078ec0ff */
[----:B------:R-:W-:Y:S01]  /*93880*/  ISETP.LT.AND P2, PT, R153, UR32, !P2 ;  /* 0x0000002099007c0c */ /* 0x000fe2000d741270 */
[----:B------:R-:W1:Y:S01]  /*93890*/  LDCU.64 UR32, c[0x0][0x398] ;  /* 0x00007300ff2077ac */ /* 0x000e620008000a00 */
[----:B------:R-:W-:Y:S01]  /*938a0*/  @P4 LOP3.LUT R6, R6, 0x100000, RZ, 0xfc, !PT ;  /* 0x0010000006064812 */ /* 0x000fe200078efcff */
[----:B------:R-:W3:Y:S03]  /*938b0*/  LDL.LU R33, [R1+0x1f6c] ;  /* 0x001f6c0001217983 */ /* 0x000ee60000300800 */
[----:B------:R-:W-:Y:S01]  /*938c0*/  LOP3.LUT R6, R6, 0xfff7ffff, RZ, 0xc0, !PT ;  /* 0xfff7ffff06067812 */ /* 0x000fe200078ec0ff */
[----:B------:R-:W3:Y:S03]  /*938d0*/  LDL.LU R34, [R1+0x1f04] ;  /* 0x001f040001227983 */ /* 0x000ee60000300800 */
[----:B------:R-:W-:Y:S01]  /*938e0*/  @P3 LOP3.LUT R6, R6, 0x80000, RZ, 0xfc, !PT ;  /* 0x0008000006063812 */ /* 0x000fe200078efcff */
[----:B------:R-:W3:Y:S03]  /*938f0*/  LDL.LU R35, [R1+0x1f0c] ;  /* 0x001f0c0001237983 */ /* 0x000ee60000300800 */
[----:B------:R-:W-:Y:S01]  /*93900*/  LOP3.LUT R6, R6, 0xfffbffff, RZ, 0xc0, !PT ;  /* 0xfffbffff06067812 */ /* 0x000fe200078ec0ff */
[----:B------:R-:W2:Y:S03]  /*93910*/  LDS.128 R44, [R2] ;  /* 0x00000000022c7984 */ /* 0x000ea60000000c00 */
[----:B------:R-:W-:Y:S01]  /*93920*/  @P2 LOP3.LUT R6, R6, 0x40000, RZ, 0xfc, !PT ;  /* 0x0004000006062812 */ /* 0x000fe200078efcff */
[----:B------:R-:W2:Y:S01]  /*93930*/  LDS.128 R40, [R2+0x400] ;  /* 0x0004000002287984 */ /* 0x000ea20000000c00 */
[----:B------:R-:W-:Y:S01]  /*93940*/  ISETP.GE.AND P2, PT, R31, UR43, PT ;  /* 0x0000002b1f007c0c */ /* 0x000fe2000bf46270 */
[----:B------:R-:W2:Y:S01]  /*93950*/  LDCU.64 UR42, c[0x0][0x398] ;  /* 0x00007300ff2a77ac */ /* 0x000ea20008000a00 */
[----:B------:R-:W-:Y:S01]  /*93960*/  LOP3.LUT R6, R6, 0xfffdffff, RZ, 0xc0, !PT ;  /* 0xfffdffff06067812 */ /* 0x000fe200078ec0ff */
[----:B------:R-:W-:Y:S01]  /*93970*/  BAR.SYNC.DEFER_BLOCKING 0x0 ;  /* 0x0000000000007b1d */ /* 0x000fe20000010000 */
[----:B-1----:R-:W-:-:S02]  /*93980*/  ISETP.LT.AND P5, PT, R152, UR30, !P2 ;  /* 0x0000001e98007c0c */ /* 0x002fc4000d7a1270 */
[----:B------:R-:W-:Y:S02]  /*93990*/  ISETP.LT.AND P4, PT, R155, UR25, !P2 ;  /* 0x000000199b007c0c */ /* 0x000fe4000d781270 */
[----:B------:R-:W-:Y:S01]  /*939a0*/  ISETP.LT.AND P3, PT, R154, UR24, !P2 ;  /* 0x000000189a007c0c */ /* 0x000fe2000d761270 */
[----:B------:R-:W1:Y:S08]  /*939b0*/  LDCU.64 UR24, c[0x0][0x398] ;  /* 0x00007300ff1877ac */ /* 0x000e700008000a00 */
        /* <DEDUP_REMOVED lines=16> */
[----:B------:R-:W-:-:S04]  /*93ac0*/  @P5 LOP3.LUT R6, R6, 0x2000, RZ, 0xfc, !PT ;  /* 0x0000200006065812 */ /* 0x000fc800078efcff */
[----:B------:R-:W-:-:S04]  /*93ad0*/  LOP3.LUT R6, R6, 0xffffefff, RZ, 0xc0, !PT ;  /* 0xffffefff06067812 */ /* 0x000fc800078ec0ff */
[----:B------:R-:W-:Y:S02]  /*93ae0*/  @P4 LOP3.LUT R6, R6, 0x1000, RZ, 0xfc, !PT ;  /* 0x0000100006064812 */ /* 0x000fe400078efcff */
[----:B-1----:R-:W-:Y:S01]  /*93af0*/  ISETP.LT.AND P2, PT, R153, UR24, !P2 ;  /* 0x0000001899007c0c */ /* 0x002fe2000d741270 */
[----:B--2---:R-:W-:Y:S01]  /*93b00*/  STL.64 [R1+0xe30], R44 ;  /* 0x000e302c01007387 */ /* 0x004fe20000100a00 */
[----:B------:R-:W-:Y:S01]  /*93b10*/  LOP3.LUT R6, R6, 0xfffff7ff, RZ, 0xc0, !PT ;  /* 0xfffff7ff06067812 */ /* 0x000fe200078ec0ff */
[C---:B------:R-:W-:Y:S01]  /*93b20*/  VIADD R30, R252.reuse, 0x95 ;  /* 0x00000095fc1e7836 */ /* 0x040fe20000000000 */
[----:B------:R-:W-:Y:S01]  /*93b30*/  LOP3.LUT R11, R11, 0x7fffffff, RZ, 0xc0, !PT ;  /* 0x7fffffff0b0b7812 */ /* 0x000fe200078ec0ff */
[----:B------:R-:W-:Y:S01]  /*93b40*/  VIADD R31, R252, 0x94 ;  /* 0x00000094fc1f7836 */ /* 0x000fe20000000000 */
[----:B------:R-:W-:Y:S01]  /*93b50*/  @P3 LOP3.LUT R6, R6, 0x800, RZ, 0xfc, !PT ;  /* 0x0000080006063812 */ /* 0x000fe200078efcff */
[----:B------:R-:W1:Y:S03]  /*93b60*/  LDCU UR24, c[0x0][0x398] ;  /* 0x00007300ff1877ac */ /* 0x000e660008000800 */
[----:B------:R-:W-:-:S04]  /*93b70*/  LOP3.LUT R6, R6, 0xfffffbff, RZ, 0xc0, !PT ;  /* 0xfffffbff06067812 */ /* 0x000fc800078ec0ff */
[----:B------:R-:W-:Y:S02]  /*93b80*/  @P2 LOP3.LUT R6, R6, 0x400, RZ, 0xfc, !PT ;  /* 0x0000040006062812 */ /* 0x000fe400078efcff */
[----:B------:R-:W-:Y:S02]  /*93b90*/  ISETP.GE.AND P2, PT, R29, UR41, PT ;  /* 0x000000291d007c0c */ /* 0x000fe4000bf46270 */
[----:B------:R-:W-:Y:S01]  /*93ba0*/  LOP3.LUT R6, R6, 0xfffffdff, RZ, 0xc0, !PT ;  /* 0xfffffdff06067812 */ /* 0x000fe200078ec0ff */
[----:B------:R-:W-:Y:S01]  /*93bb0*/  VIADD R29, R252, 0xaa ;  /* 0x000000aafc1d7836 */ /* 0x000fe20000000000 */
[----:B------:R-:W-:Y:S01]  /*93bc0*/  ISETP.LT.AND P5, PT, R152, UR75, !P2 ;  /* 0x0000004b98007c0c */ /* 0x000fe2000d7a1270 */
[----:B------:R-:W-:Y:S01]  /*93bd0*/  STL.64 [R1+0xe38], R46 ;  /* 0x000e382e01007387 */ /* 0x000fe20000100a00 */
[----:B------:R-:W-:Y:S01]  /*93be0*/  ISETP.LT.AND P4, PT, R155, UR59, !P2 ;  /* 0x0000003b9b007c0c */ /* 0x000fe2000d781270 */
[----:B------:R-:W2:Y:S01]  /*93bf0*/  LDCU.64 UR40, c[0x0][0x398] ;  /* 0x00007300ff2877ac */ /* 0x000ea20008000a00 */
[----:B------:R-:W-:Y:S01]  /*93c00*/  ISETP.LT.AND P3, PT, R154, UR8, !P2 ;  /* 0x000000089a007c0c */ /* 0x000fe2000d761270 */
[----:B------:R-:W1:Y:S08]  /*93c10*/  LDCU UR75, c[0x0][0x398] ;  /* 0x00007300ff4b77ac */ /* 0x000e700008000800 */
[----:B------:R-:W-:Y:S01]  /*93c20*/  @P5 LOP3.LUT R6, R6, 0x200, RZ, 0xfc, !PT ;  /* 0x0000020006065812 */ /* 0x000fe200078efcff */
[----:B------:R-:W-:Y:S01]  /*93c30*/  STL.64 [R1+0xf50], R40 ;  /* 0x000f502801007387 */ /* 0x000fe20000100a00 */
[----:B------:R-:W1:Y:S02]  /*93c40*/  LDCU UR59, c[0x0][0x398] ;  /* 0x00007300ff3b77ac */ /* 0x000e640008000800 */
        /* <DEDUP_REMOVED lines=14> */
[----:B------:R-:W-:Y:S01]  /*93d30*/  STL.64 [R1+0xf58], R42 ;  /* 0x000f582a01007387 */ /* 0x000fe20000100a00 */
        /* <DEDUP_REMOVED lines=13> */
[----:B----4-:R4:W-:Y:S01]  /*93e10*/  STSM.16.M88.4 [R0], R36 ;  /* 0x0000002400007844 */ /* 0x0109e20000000200 */
[----:B------:R-:W-:Y:S01]  /*93e20*/  ISETP.LT.AND P3, PT, R154, UR13, !P2 ;  /* 0x0000000d9a007c0c */ /* 0x000fe2000d761270 */
[----:B------:R-:W1:Y:S01]  /*93e30*/  LDCU.64 UR32, c[0x0][0x398] ;  /* 0x00007300ff2077ac */ /* 0x000e620008000a00 */
[----:B------:R-:W-:Y:S02]  /*93e40*/  ISETP.LT.AND P5, PT, R152, UR16, !P2 ;  /* 0x0000001098007c0c */ /* 0x000fe4000d7a1270 */
[----:B------:R-:W-:Y:S01]  /*93e50*/  ISETP.LT.AND P4, PT, R155, UR7, !P2 ;  /* 0x000000079b007c0c */ /* 0x000fe2000d781270 */
[----:B------:R-:W1:Y:S01]  /*93e60*/  LDCU UR7, c[0x0][0x398] ;  /* 0x00007300ff0777ac */ /* 0x000e620008000800 */
[----:B------:R-:W-:Y:S01]  /*93e70*/  ISETP.LT.AND P2, PT, R153, UR15, !P2 ;  /* 0x0000000f99007c0c */ /* 0x000fe2000d741270 */
[----:B------:R-:W1:Y:S06]  /*93e80*/  LDCU.64 UR14, c[0x0][0x398] ;  /* 0x00007300ff0e77ac */ /* 0x000e6c0008000a00 */
[----:B------:R-:W-:Y:S01]  /*93e90*/  @P3 LOP3.LUT R9, R9, 0x80000000, RZ, 0xfc, !PT ;  /* 0x8000000009093812 */ /* 0x000fe200078efcff */
[----:B------:R-:W2:Y:S01]  /*93ea0*/  LDCU UR16, c[0x0][0x398] ;  /* 0x00007300ff1077ac */ /* 0x000ea20008000800 */
[----:B----4-:R-:W4:Y:S02]  /*93eb0*/  LDL.LU R36, [R1+0x1da4] ;  /* 0x001da40001247983 */ /* 0x010f240000300800 */
[----:B------:R-:W-:-:S02]  /*93ec0*/  LOP3.LUT R9, R9, 0xbfffffff, RZ, 0xc0, !PT ;  /* 0xbfffffff09097812 */ /* 0x000fc400078ec0ff */
[----:B------:R-:W-:Y:S01]  /*93ed0*/  @P5 LOP3.LUT R6, R6, 0x2, RZ, 0xfc, !PT ;  /* 0x0000000206065812 */ /* 0x000fe200078efcff */
[----:B------:R-:W4:Y:S01]  /*93ee0*/  LDL.LU R37, [R1+0x1dac] ;  /* 0x001dac0001257983 */ /* 0x000f220000300800 */
[----:B------:R-:W-:Y:S02]  /*93ef0*/  @P2 LOP3.LUT R9, R9, 0x40000000, RZ, 0xfc, !PT ;  /* 0x4000000009092812 */ /* 0x000fe400078efcff */
[----:B------:R-:W-:Y:S01]  /*93f00*/  ISETP.GE.AND P2, PT, R29, UR25, PT ;  /* 0x000000191d007c0c */ /* 0x000fe2000bf46270 */
[----:B------:R-:W4:Y:S01]  /*93f10*/  LDL.LU R38, [R1+0x1c84] ;  /* 0x001c840001267983 */ /* 0x000f220000300800 */
[----:B------:R-:W-:Y:S02]  /*93f20*/  LOP3.LUT R6, R6, 0xfffffffe, RZ, 0xc0, !PT ;  /* 0xfffffffe06067812 */ /* 0x000fe400078ec0ff */
[----:B------:R-:W-:Y:S01]  /*93f30*/  LOP3.LUT R9, R9, 0xdfffffff, RZ, 0xc0, !PT ;  /* 0xdfffffff09097812 */ /* 0x000fe200078ec0ff */
[----:B------:R-:W-:Y:S01]  /*93f40*/  VIADD R29, R252, 0xa7 ;  /* 0x000000a7fc1d7836 */ /* 0x000fe20000000000 */
[----:B-1----:R-:W-:Y:S01]  /*93f50*/  ISETP.LT.AND P5, PT, R152, UR30, !P2 ;  /* 0x0000001e98007c0c */ /* 0x002fe2000d7a1270 */
[----:B------:R-:W4:Y:S01]  /*93f60*/  LDL.LU R39, [R1+0x1c8c] ;  /* 0x001c8c0001277983 */ /* 0x000f220000300800 */
[----:B------:R-:W-:Y:S01]  /*93f70*/  @P4 LOP3.LUT R6, R6, 0x1, RZ, 0xfc, !PT ;  /* 0x0000000106064812 */ /* 0x000fe200078efcff */
[----:B------:R-:W1:Y:S01]  /*93f80*/  LDCU UR25, c[0x0][0x398] ;  /* 0x00007300ff1977ac */ /* 0x000e620008000800 */
[----:B------:R-:W-:-:S02]  /*93f90*/  ISETP.LT.AND P4, PT, R155, UR12, !P2 ;  /* 0x0000000c9b007c0c */ /* 0x000fc4000d781270 */
[----:B------:R-:W-:Y:S01]  /*93fa0*/  ISETP.LT.AND P3, PT, R154, UR9, !P2 ;  /* 0x000000099a007c0c */ /* 0x000fe2000d761270 */
[----:B------:R-:W1:Y:S06]  /*93fb0*/  LDCU.64 UR8, c[0x0][0x398] ;  /* 0x00007300ff0877ac */ /* 0x000e6c0008000a00 */
[----:B------:R-:W-:Y:S01]  /*93fc0*/  @P5 LOP3.LUT R9, R9, 0x20000000, RZ, 0xfc, !PT ;  /* 0x2000000009095812 */ /* 0x000fe200078efcff */
[----:B------:R-:W1:Y:S03]  /*93fd0*/  LDCU.64 UR12, c[0x0][0x398] ;  /* 0x00007300ff0c77ac */ /* 0x000e660008000a00 */
        /* <DEDUP_REMOVED lines=29> */
[----:B---3--:R3:W-:Y:S01]  /*941b0*/  STSM.16.M88.4 [R0+0x200], R32 ;  /* 0x0002002000007844 */ /* 0x0087e20000000200 */
[----:B------:R-:W-:Y:S01]  /*941c0*/  ISETP.LT.AND P4, PT, R155, UR4, !P2 ;  /* 0x000000049b007c0c */ /* 0x000fe2000d781270 */
[----:B------:R-:W1:Y:S01]  /*941d0*/  LDCU.64 UR18, c[0x0][0x398] ;  /* 0x00007300ff1277ac */ /* 0x000e620008000a00 */
[----:B------:R-:W-:Y:S01]  /*941e0*/  ISETP.LT.AND P3, PT, R154, UR5, !P2 ;  /* 0x000000059a007c0c */ /* 0x000fe2000d761270 */
[----:B------:R-:W-:Y:S06]  /*941f0*/  BAR.SYNC.DEFER_BLOCKING 0x0 ;  /* 0x0000000000007b1d */ /* 0x000fec0000010000 */
[----:B------:R-:W1:Y:S02]  /*94200*/  LDCU.64 UR38, c[0x0][0x398] ;  /* 0x00007300ff2677ac */ /* 0x000e640008000a00 */
[----:B------:R-:W-:Y:S01]  /*94210*/  @P5 LOP3.LUT R9, R9, 0x200000, RZ, 0xfc, !PT ;  /* 0x0020000009095812 */ /* 0x000fe200078efcff */
[----:B------:R-:W1:Y:S03]  /*94220*/  LDCU UR4, c[0x0][0x398] ;  /* 0x00007300ff0477ac */ /* 0x000e660008000800 */
[----:B------:R-:W-:Y:S01]  /*94230*/  LOP3.LUT R9, R9, 0xffefffff, RZ, 0xc0, !PT ;  /* 0xffefffff09097812 */ /* 0x000fe200078ec0ff */
[----:B---3--:R-:W3:Y:S01]  /*94240*/  LDL.LU R32, [R1+0x1a64] ;  /* 0x001a640001207983 */ /* 0x008ee20000300800 */
[----:B------:R-:W1:Y:S02]  /*94250*/  LDCU UR5, c[0x0][0x398] ;  /* 0x00007300ff0577ac */ /* 0x000e640008000800 */
[----:B------:R-:W-:Y:S01]  /*94260*/  @P4 LOP3.LUT R9, R9, 0x100000, RZ, 0xfc, !PT ;  /* 0x0010000009094812 */ /* 0x000fe200078efcff */
[----:B------:R-:W3:Y:S01]  /*94270*/  LDL.LU R33, [R1+0x1a6c] ;  /* 0x001a6c0001217983 */ /* 0x000ee20000300800 */
[----:B------:R-:W-:Y:S01]  /*94280*/  ISETP.LT.AND P2, PT, R153, UR12, !P2 ;  /* 0x0000000c99007c0c */ /* 0x000fe2000d741270 */
[----:B------:R-:W1:Y:S01]  /*94290*/  LDCU UR12, c[0x0][0x398] ;  /* 0x00007300ff0c77ac */ /* 0x000e620008000800 */
        /* <DEDUP_REMOVED lines=8> */
[----:B------:R-:W-:-:S02]  /*94320*/  ISETP.GE.AND P2, PT, R29, UR31, PT ;  /* 0x0000001f1d007c0c */ /* 0x000fc4000bf46270 */
[----:B------:R-:W-:Y:S01]  /*94330*/  LOP3.LUT R9, R9, 0xfffdffff, RZ, 0xc0, !PT ;  /* 0xfffdffff09097812 */ /* 0x000fe200078ec0ff */
[----:B------:R-:W-:Y:S01]  /*94340*/  VIADD R29, R252, 0xa4 ;  /* 0x000000a4fc1d7836 */ /* 0x000fe20000000000 */
[----:B------:R-:W-:Y:S01]  /*94350*/  ISETP.LT.AND P5, PT, R152, UR17, !P2 ;  /* 0x0000001198007c0c */ /* 0x000fe2000d7a1270 */
[----:B------:R-:W-:Y:S01]  /*94360*/  BAR.SYNC.DEFER_BLOCKING 0x0 ;  /* 0x0000000000007b1d */ /* 0x000fe20000010000 */
[----:B------:R-:W-:Y:S02]  /*94370*/  ISETP.LT.AND P4, PT, R155, UR6, !P2 ;  /* 0x000000069b007c0c */ /* 0x000fe4000d781270 */
[----:B------:R-:W-:-:S03]  /*94380*/  ISETP.LT.AND P3, PT, R154, UR23, !P2 ;  /* 0x000000179a007c0c */ /* 0x000fc6000d761270 */
[----:B------:R-:W1:Y:S01]  /*94390*/  LDCU.64 UR30, c[0x0][0x398] ;  /* 0x00007300ff1e77ac */ /* 0x000e620008000a00 */
[----:B------:R-:W2:Y:S05]  /*943a0*/  LDCU UR17, c[0x0][0x398] ;  /* 0x00007300ff1177ac */ /* 0x000eaa0008000800 */
[----:B------:R-:W-:Y:S01]  /*943b0*/  @P5 LOP3.LUT R9, R9, 0x20000, RZ, 0xfc, !PT ;  /* 0x0002000009095812 */ /* 0x000fe200078efcff */
[----:B------:R-:W2:Y:S03]  /*943c0*/  LDCU.64 UR22, c[0x0][0x398] ;  /* 0x00007300ff1677ac */ /* 0x000ea60008000a00 */
[----:B------:R-:W-:Y:S01]  /*943d0*/  LOP3.LUT R9, R9, 0xfffeffff, RZ, 0xc0, !PT ;  /* 0xfffeffff09097812 */ /* 0x000fe200078ec0ff */
[----:B------:R-:W2:Y:S03]  /*943e0*/  LDCU UR6, c[0x0][0x398] ;  /* 0x00007300ff0677ac */ /* 0x000ea60008000800 */
[----:B------:R-:W-:-:S02]  /*943f0*/  @P4 LOP3.LUT R9, R9, 0x10000, RZ, 0xfc, !PT ;  /* 0x0001000009094812 */ /* 0x000fc400078efcff */
        /* <DEDUP_REMOVED lines=14> */
[----:B------:R-:W2:Y:S01]  /*944e0*/  LDCU UR27, c[0x0][0x398] ;  /* 0x00007300ff1b77ac */ /* 0x000ea20008000800 */
[----:B------:R-:W1:Y:S05]  /*944f0*/  LDCU UR26, c[0x0][0x398] ;  /* 0x00007300ff1a77ac */ /* 0x000e6a0008000800 */
[----:B------:R-:W-:-:S04]  /*94500*/  @P5 LOP3.LUT R9, R9, 0x2000, RZ, 0xfc, !PT ;  /* 0x0000200009095812 */ /* 0x000fc800078efcff */
[----:B------:R-:W-:-:S04]  /*94510*/  LOP3.LUT R9, R9, 0xffffefff, RZ, 0xc0, !PT ;  /* 0xffffefff09097812 */ /* 0x000fc800078ec0ff */
[----:B------:R-:W-:Y:S02]  /*94520*/  @P4 LOP3.LUT R9, R9, 0x1000, RZ, 0xfc, !PT ;  /* 0x0000100009094812 */ /* 0x000fe400078efcff */
[----:B------:R-:W-:Y:S01]  /*94530*/  ISETP.LT.AND P2, PT, R153, UR48, !P2 ;  /* 0x0000003099007c0c */ /* 0x000fe2000d741270 */
[----:B------:R-:W-:Y:S01]  /*94540*/  STL.64 [R1+0xe18], R46 ;  /* 0x000e182e01007387 */ /* 0x000fe20000100a00 */
        /* <DEDUP_REMOVED lines=9> */
[----:B------:R-:W-:Y:S01]  /*945e0*/  STL.64 [R1+0xf30], R40 ;  /* 0x000f302801007387 */ /* 0x000fe20000100a00 */
[----:B------:R-:W-:Y:S01]  /*945f0*/  ISETP.LT.AND P4, PT, R155, UR37, !P2 ;  /* 0x000000259b007c0c */ /* 0x000fe2000d781270 */
[----:B------:R-:W1:Y:S01]  /*94600*/  LDCU.64 UR36, c[0x0][0x398] ;  /* 0x00007300ff2477ac */ /* 0x000e620008000a00 */
[----:B------:R-:W-:Y:S01]  /*94610*/  ISETP.LT.AND P3, PT, R154, UR29, !P2 ;  /* 0x0000001d9a007c0c */ /* 0x000fe2000d761270 */
[----:B------:R-:W1:Y:S01]  /*94620*/  LDCU UR9, c[0x0][0x398] ;  /* 0x00007300ff0977ac */ /* 0x000e620008000800 */
[----:B------:R-:W1:Y:S07]  /*94630*/  LDCU UR14, c[0x0][0x398] ;  /* 0x00007300ff0e77ac */ /* 0x000e6e0008000800 */
[----:B------:R-:W-:Y:S01]  /*94640*/  @P5 LOP3.LUT R9, R9, 0x200, RZ, 0xfc, !PT ;  /* 0x0000020009095812 */ /* 0x000fe200078efcff */
[----:B------:R-:W1:Y:S03]  /*94650*/  LDCU.64 UR28, c[0x0][0x398] ;  /* 0x00007300ff1c77ac */ /* 0x000e660008000a00 */
[----:B------:R-:W-:-:S04]  /*94660*/  LOP3.LUT R9, R9, 0xfffffeff, RZ, 0xc0, !PT ;  /* 0xfffffeff09097812 */ /* 0x000fc800078ec0ff */
        /* <DEDUP_REMOVED lines=33> */
[----:B----4-:R4:W-:Y:S01]  /*94880*/  STSM.16.M88.4 [R0], R36 ;  /* 0x0000002400007844 */ /* 0x0109e20000000200 */
[----:B------:R-:W-:Y:S01]  /*94890*/  ISETP.LT.AND P4, PT, R155, UR52, !P2 ;  /* 0x000000349b007c0c */ /* 0x000fe2000d781270 */
[----:B------:R-:W2:Y:S01]  /*948a0*/  LDCU UR52, c[0x0][0x398] ;  /* 0x00007300ff3477ac */ /* 0x000ea20008000800 */
[----:B-1----:R-:W-:Y:S01]  /*948b0*/  ISETP.LT.AND P2, PT, R153, UR28, !P2 ;  /* 0x0000001c99007c0c */ /* 0x002fe2000d741270 */
[----:B------:R-:W1:Y:S06]  /*948c0*/  LDCU UR53, c[0x0][0x398] ;  /* 0x00007300ff3577ac */ /* 0x000e6c0008000800 */
[----:B------:R-:W-:Y:S01]  /*948d0*/  @P3 LOP3.LUT R8, R8, 0x80000000, RZ, 0xfc, !PT ;  /* 0x8000000008083812 */ /* 0x000fe200078efcff */
[----:B------:R-:W1:Y:S03]  /*948e0*/  LDCU UR54, c[0x0][0x398] ;  /* 0x00007300ff3677ac */ /* 0x000e660008000800 */
[----:B------:R-:W-:Y:S01]  /*948f0*/  LOP3.LUT R8, R8, 0xbfffffff, RZ, 0xc0, !PT ;  /* 0xbfffffff08087812 */ /* 0x000fe200078ec0ff */
[----:B------:R-:W1:Y:S01]  /*94900*/  LDCU UR28, c[0x0][0x398] ;  /* 0x00007300ff1c77ac */ /* 0x000e620008000800 */
[----:B------:R-:W-:Y:S01]  /*94910*/  @P5 LOP3.LUT R9, R9, 0x2, RZ, 0xfc, !PT ;  /* 0x0000000209095812 */ /* 0x000fe200078efcff */
[----:B----4-:R-:W4:Y:S01]  /*94920*/  LDL.LU R36, [R1+0x1794] ;  /* 0x0017940001247983 */ /* 0x010f220000300800 */
[----:B------:R-:W-:-:S02]  /*94930*/  @P2 LOP3.LUT R8, R8, 0x40000000, RZ, 0xfc, !PT ;  /* 0x4000000008082812 */ /* 0x000fc400078efcff */
[----:B------:R-:W-:Y:S01]  /*94940*/  ISETP.GE.AND P2, PT, R29, UR15, PT ;  /* 0x0000000f1d007c0c */ /* 0x000fe2000bf46270 */
[----:B------:R-:W4:Y:S01]  /*94950*/  LDL.LU R37, [R1+0x179c] ;  /* 0x00179c0001257983 */ /* 0x000f220000300800 */
[----:B------:R-:W-:Y:S02]  /*94960*/  LOP3.LUT R9, R9, 0xfffffffe, RZ, 0xc0, !PT ;  /* 0xfffffffe09097812 */ /* 0x000fe400078ec0ff */
[----:B------:R-:W-:Y:S01]  /*94970*/  LOP3.LUT R8, R8, 0xdfffffff, RZ, 0xc0, !PT ;  /* 0xdfffffff08087812 */ /* 0x000fe200078ec0ff */
[----:B------:R-:W-:Y:S01]  /*94980*/  VIADD R29, R252, 0x9f ;  /* 0x0000009ffc1d7836 */ /* 0x000fe20000000000 */
[----:B------:R-:W-:Y:S01]  /*94990*/  ISETP.LT.AND P5, PT, R152, UR66, !P2 ;  /* 0x0000004298007c0c */ /* 0x000fe2000d7a1270 */
[----:B------:R-:W4:Y:S01]  /*949a0*/  LDL.LU R38, [R1+0x1744] ;  /* 0x0017440001267983 */ /* 0x000f220000300800 */
[----:B------:R-:W-:Y:S01]  /*949b0*/  @P4 LOP3.LUT R9, R9, 0x1, RZ, 0xfc, !PT ;  /* 0x0000000109094812 */ /* 0x000fe200078efcff */
[----:B------:R-:W1:Y:S01]  /*949c0*/  LDCU UR66, c[0x0][0x398] ;  /* 0x00007300ff4277ac */ /* 0x000e620008000800 */
[----:B------:R-:W-:Y:S01]  /*949d0*/  ISETP.LT.AND P4, PT, R155, UR65, !P2 ;  /* 0x000000419b007c0c */ /* 0x000fe2000d781270 */
[----:B------:R-:W4:Y:S01]  /*949e0*/  LDL.LU R39, [R1+0x174c] ;  /* 0x00174c0001277983 */ /* 0x000f220000300800 */
[----:B------:R-:W-:Y:S01]  /*949f0*/  ISETP.LT.AND P3, PT, R154, UR60, !P2 ;  /* 0x0000003c9a007c0c */ /* 0x000fe2000d761270 */
[----:B------:R-:W1:Y:S01]  /*94a00*/  LDCU UR65, c[0x0][0x398] ;  /* 0x00007300ff4177ac */ /* 0x000e620008000800 */
        /* <DEDUP_REMOVED lines=38> */
[----:B------:R-:W1:Y:S04]  /*94c70*/  LDCU UR23, c[0x0][0x398] ;  /* 0x00007300ff1777ac */ /* 0x000e680008000800 */
[----:B------:R-:W-:Y:S01]  /*94c80*/  @P5 LOP3.LUT R8, R8, 0x200000, RZ, 0xfc, !PT ;  /* 0x0020000008085812 */ /* 0x000fe200078efcff */
[----:B------:R-:W1:Y:S01]  /*94c90*/  LDCU UR67, c[0x0][0x398] ;  /* 0x00007300ff4377ac */ /* 0x000e620008000800 */
[----:B---3--:R-:W3:Y:S02]  /*94ca0*/  LDL.LU R32, [R1+0x1514] ;  /* 0x0015140001207983 */ /* 0x008ee40000300800 */
[----:B------:R-:W-:Y:S01]  /*94cb0*/  LOP3.LUT R8, R8, 0xffefffff, RZ, 0xc0, !PT ;  /* 0xffefffff08087812 */ /* 0x000fe200078ec0ff */
[----:B------:R-:W1:Y:S01]  /*94cc0*/  LDCU UR68, c[0x0][0x398] ;  /* 0x00007300ff4477ac */ /* 0x000e620008000800 */
        /* <DEDUP_REMOVED lines=8> */
[----:B------:R-:W1:Y:S01]  /*94d50*/  LDS.128 R44, [R2] ;  /* 0x00000000022c7984 */ /* 0x000e620000000c00 */
[----:B------:R-:W-:-:S03]  /*94d60*/  LOP3.LUT R8, R8, 0xfffbffff, RZ, 0xc0, !PT ;  /* 0xfffbffff08087812 */ /* 0x000fc600078ec0ff */
[----:B------:R-:W1:Y:S01]  /*94d70*/  LDS.128 R40, [R2+0x400] ;  /* 0x0004000002287984 */ /* 0x000e620000000c00 */
[----:B------:R-:W-:Y:S02]  /*94d80*/  @P2 LOP3.LUT R8, R8, 0x40000, RZ, 0xfc, !PT ;  /* 0x0004000008082812 */ /* 0x000fe400078efcff */
[----:B------:R-:W-:Y:S01]  /*94d90*/  ISETP.GE.AND P2, PT, R29, UR29, PT ;  /* 0x0000001d1d007c0c */ /* 0x000fe2000bf46270 */
[----:B------:R-:W-:Y:S03]  /*94da0*/  BAR.SYNC.DEFER_BLOCKING 0x0 ;  /* 0x0000000000007b1d */ /* 0x000fe60000010000 */
[----:B------:R-:W-:Y:S02]  /*94db0*/  ISETP.LT.AND P5, PT, R152, UR71, !P2 ;  /* 0x0000004798007c0c */ /* 0x000fe4000d7a1270 */
[----:B------:R-:W-:Y:S02]  /*94dc0*/  ISETP.LT.AND P4, PT, R155, UR70, !P2 ;  /* 0x000000469b007c0c */ /* 0x000fe4000d781270 */
[----:B------:R-:W-:Y:S01]  /*94dd0*/  LOP3.LUT R8, R8, 0xfffdffff, RZ, 0xc0, !PT ;  /* 0xfffdffff08087812 */ /* 0x000fe200078ec0ff */
[----:B------:R-:W-:Y:S01]  /*94de0*/  VIADD R29, R252, 0x9c ;  /* 0x0000009cfc1d7836 */ /* 0x000fe20000000000 */
[----:B------:R-:W-:Y:S01]  /*94df0*/  ISETP.LT.AND P3, PT, R154, UR69, !P2 ;  /* 0x000000459a007c0c */ /* 0x000fe2000d761270 */
[----:B------:R-:W1:Y:S01]  /*94e00*/  LDCU UR29, c[0x0][0x398] ;  /* 0x00007300ff1d77ac */ /* 0x000e620008000800 */
[----:B------:R-:W-:-:S02]  /*94e10*/  LOP3.LUT R14, R14, 0x7fffffff, RZ, 0xc0, !PT ;  /* 0x7fffffff0e0e7812 */ /* 0x000fc400078ec0ff */
[----:B------:R-:W-:Y:S01]  /*94e20*/  LOP3.LUT R13, R13, 0x7fffffff, RZ, 0xc0, !PT ;  /* 0x7fffffff0d0d7812 */ /* 0x000fe200078ec0ff */
[----:B------:R-:W1:Y:S02]  /*94e30*/  LDCU UR69, c[0x0][0x398] ;  /* 0x00007300ff4577ac */ /* 0x000e640008000800 */
        /* <DEDUP_REMOVED lines=14> */
[----:B-1----:R-:W-:Y:S01]  /*94f20*/  STL.64 [R1+0xdf0], R44 ;  /* 0x000df02c01007387 */ /* 0x002fe20000100a00 */
[----:B------:R-:W-:Y:S01]  /*94f30*/  ISETP.LT.AND P4, PT, R155, UR45, !P2 ;  /* 0x0000002d9b007c0c */ /* 0x000fe2000d781270 */
[----:B------:R-:W1:Y:S01]  /*94f40*/  LDCU UR45, c[0x0][0x398] ;  /* 0x00007300ff2d77ac */ /* 0x000e620008000800 */
        /* <DEDUP_REMOVED lines=18> */
[----:B------:R-:W1:Y:S01]  /*95070*/  LDCU.64 UR42, c[0x0][0x398] ;  /* 0x00007300ff2a77ac */ /* 0x000e620008000a00 */
[----:B------:R-:W-:Y:S01]  /*95080*/  ISETP.LT.AND P3, PT, R154, UR46, !P2 ;  /* 0x0000002e9a007c0c */ /* 0x000fe2000d761270 */
[----:B------:R-:W1:Y:S08]  /*95090*/  LDCU UR74, c[0x0][0x398] ;  /* 0x00007300ff4a77ac */ /* 0x000e700008000800 */
[----:B------:R-:W-:Y:S01]  /*950a0*/  @P5 LOP3.LUT R8, R8, 0x200, RZ, 0xfc, !PT ;  /* 0x0000020008085812 */ /* 0x000fe200078efcff */
[----:B------:R-:W1:Y:S03]  /*950b0*/  LDCU.64 UR46, c[0x0][0x398] ;  /* 0x00007300ff2e77ac */ /* 0x000e660008000a00 */
[----:B------:R-:W-:Y:S01]  /*950c0*/  LOP3.LUT R8, R8, 0xfffffeff, RZ, 0xc0, !PT ;  /* 0xfffffeff08087812 */ /* 0x000fe200078ec0ff */
[----:B------:R-:W-:Y:S01]  /*950d0*/  STL.64 [R1+0xf18], R42 ;  /* 0x000f182a01007387 */ /* 0x000fe20000100a00 */
[----:B------:R-:W1:Y:S02]  /*950e0*/  LDCU UR73, c[0x0][0x398] ;  /* 0x00007300ff4977ac */ /* 0x000e640008000800 */
        /* <DEDUP_REMOVED lines=29> */
[----:B--2---:R-:W-:Y:S02]  /*952c0*/  ISETP.LT.AND P3, PT, R154, UR48, !P2 ;  /* 0x000000309a007c0c */ /* 0x004fe4000d761270 */
[----:B-1----:R-:W-:Y:S01]  /*952d0*/  ISETP.LT.AND P5, PT, R152, UR44, !P2 ;  /* 0x0000002c98007c0c */ /* 0x002fe2000d7a1270 */
[----:B----4-:R1:W-:Y:S01]  /*952e0*/  STSM.16.M88.4 [R0], R36 ;  /* 0x0000002400007844 */ /* 0x0103e20000000200 */
[----:B------:R-:W-:Y:S01]  /*952f0*/  ISETP.LT.AND P4, PT, R155, UR51, !P2 ;  /* 0x000000339b007c0c */ /* 0x000fe2000d781270 */
[----:B------:R-:W2:Y:S01]  /*95300*/  LDCU UR51, c[0x0][0x398] ;  /* 0x00007300ff3377ac */ /* 0x000ea20008000800 */
[----:B------:R-:W-:Y:S01]  /*95310*/  ISETP.LT.AND P2, PT, R153, UR46, !P2 ;  /* 0x0000002e99007c0c */ /* 0x000fe2000d741270 */
[----:B------:R-:W4:Y:S06]  /*95320*/  LDCU UR48, c[0x0][0x398] ;  /* 0x00007300ff3077ac */ /* 0x000f2c0008000800 */
[----:B------:R-:W-:-:S04]  /*95330*/  @P3 LOP3.LUT R10, R10, 0x80000000, RZ, 0xfc, !PT ;  /* 0x800000000a0a3812 */ /* 0x000fc800078efcff */
[----:B------:R-:W-:Y:S02]  /*95340*/  LOP3.LUT R10, R10, 0xbfffffff, RZ, 0xc0, !PT ;  /* 0xbfffffff0a0a7812 */ /* 0x000fe400078ec0ff */
[----:B------:R-:W-:Y:S01]  /*95350*/  @P5 LOP3.LUT R8, R8, 0x2, RZ, 0xfc, !PT ;  /* 0x0000000208085812 */ /* 0x000fe200078efcff */
[----:B-1----:R-:W4:Y:S01]  /*95360*/  LDL.LU R36, [R1+0x2930] ;  /* 0x0029300001247983 */ /* 0x002f220000300800 */
[----:B------:R-:W-:Y:S02]  /*95370*/  @P2 LOP3.LUT R10, R10, 0x40000000, RZ, 0xfc, !PT ;  /* 0x400000000a0a2812 */ /* 0x000fe400078efcff */
[----:B------:R-:W-:Y:S01]  /*95380*/  ISETP.GE.AND P2, PT, R29, UR41, PT ;  /* 0x000000291d007c0c */ /* 0x000fe2000bf46270 */
[----:B------:R-:W4:Y:S01]  /*95390*/  LDL.LU R37, [R1+0x2938] ;  /* 0x0029380001257983 */ /* 0x000f220000300800 */
[----:B------:R-:W-:Y:S02]  /*953a0*/  LOP3.LUT R8, R8, 0xfffffffe, RZ, 0xc0, !PT ;  /* 0xfffffffe08087812 */ /* 0x000fe400078ec0ff */
[----:B------:R-:W-:Y:S01]  /*953b0*/  LOP3.LUT R10, R10, 0xdfffffff, RZ, 0xc0, !PT ;  /* 0xdfffffff0a0a7812 */ /* 0x000fe200078ec0ff */
[----:B------:R-:W-:Y:S01]  /*953c0*/  VIADD R29, R252, 0x97 ;  /* 0x00000097fc1d7836 */ /* 0x000fe20000000000 */
[----:B------:R-:W-:Y:S01]  /*953d0*/  ISETP.LT.AND P5, PT, R152, UR52, !P2 ;  /* 0x0000003498007c0c */ /* 0x000fe2000d7a1270 */
[----:B------:R-:W1:Y:S01]  /*953e0*/  LDCU.64 UR40, c[0x0][0x398] ;  /* 0x00007300ff2877ac */ /* 0x000e620008000a00 */
[----:B------:R-:W-:Y:S01]  /*953f0*/  @P4 LOP3.LUT R8, R8, 0x1, RZ, 0xfc, !PT ;  /* 0x0000000108084812 */ /* 0x000fe200078efcff */
[----:B------:R-:W4:Y:S01]  /*95400*/  LDL.LU R38, [R1+0x2800] ;  /* 0x0028000001267983 */ /* 0x000f220000300800 */
[----:B------:R-:W-:Y:S01]  /*95410*/  ISETP.LT.AND P4, PT, R155, UR53, !P2 ;  /* 0x000000359b007c0c */ /* 0x000fe2000d781270 */
[----:B------:R-:W1:Y:S01]  /*95420*/  LDCU UR52, c[0x0][0x398] ;  /* 0x00007300ff3477ac */ /* 0x000e620008000800 */
[----:B--2---:R-:W-:Y:S01]  /*95430*/  ISETP.LT.AND P3, PT, R154, UR51, !P2 ;  /* 0x000000339a007c0c */ /* 0x004fe2000d761270 */
[----:B------:R-:W4:Y:S06]  /*95440*/  LDL.LU R39, [R1+0x2808] ;  /* 0x0028080001277983 */ /* 0x000f2c0000300800 */
[----:B------:R-:W-:Y:S01]  /*95450*/  @P5 LOP3.LUT R10, R10, 0x20000000, RZ, 0xfc, !PT ;  /* 0x200000000a0a5812 */ /* 0x000fe200078efcff */
[----:B------:R-:W2:Y:S03]  /*95460*/  LDCU UR51, c[0x0][0x398] ;  /* 0x00007300ff3377ac */ /* 0x000ea60008000800 */
        /* <DEDUP_REMOVED lines=28> */
[----:B------:R-:W-:Y:S01]  /*95630*/  ISETP.LT.AND P5, PT, R152, UR60, !P2 ;  /* 0x0000003c98007c0c */ /* 0x000fe2000d7a1270 */
[----:B---3--:R3:W-:Y:S01]  /*95640*/  STSM.16.M88.4 [R0+0x200], R32 ;  /* 0x0002002000007844 */ /* 0x0087e20000000200 */
[----:B------:R-:W-:Y:S01]  /*95650*/  ISETP.LT.AND P4, PT, R155, UR65, !P2 ;  /* 0x000000419b007c0c */ /* 0x000fe2000d781270 */
[----:B------:R-:W1:Y:S01]  /*95660*/  LDCU UR60, c[0x0][0x398] ;  /* 0x00007300ff3c77ac */ /* 0x000e620008000800 */
[----:B------:R-:W-:Y:S01]  /*95670*/  LOP3.LUT R10, R10, 0xffdfffff, RZ, 0xc0, !PT ;  /* 0xffdfffff0a0a7812 */ /* 0x000fe200078ec0ff */
[----:B------:R-:W-:Y:S01]  /*95680*/  VIADD R29, R252, 0x93 ;  /* 0x00000093fc1d7836 */ /* 0x000fe20000000000 */
[----:B------:R-:W-:Y:S01]  /*95690*/  ISETP.LT.AND P3, PT, R154, UR66, !P2 ;  /* 0x000000429a007c0c */ /* 0x000fe2000d761270 */
[----:B------:R-:W-:Y:S06]  /*956a0*/  BAR.SYNC.DEFER_BLOCKING 0x0 ;  /* 0x0000000000007b1d */ /* 0x000fec0000010000 */
[----:B------:R-:W-:Y:S01]  /*956b0*/  @P5 LOP3.LUT R10, R10, 0x200000, RZ, 0xfc, !PT ;  /* 0x002000000a0a5812 */ /* 0x000fe200078efcff */
[----:B------:R-:W1:Y:S01]  /*956c0*/  LDCU UR66, c[0x0][0x398] ;  /* 0x00007300ff4277ac */ /* 0x000e620008000800 */
[----:B---3--:R-:W3:Y:S01]  /*956d0*/  LDL.LU R32, [R1+0x26b0] ;  /* 0x0026b00001207983 */ /* 0x008ee20000300800 */
[----:B------:R-:W1:Y:S03]  /*956e0*/  LDCU UR65, c[0x0][0x398] ;  /* 0x00007300ff4177ac */ /* 0x000e660008000800 */
[----:B------:R-:W3:Y:S04]  /*956f0*/  LDL.LU R33, [R1+0x26b8] ;  /* 0x0026b80001217983 */ /* 0x000ee80000300800 */
[----:B------:R-:W3:Y:S01]  /*95700*/  LDL.LU R34, [R1+0x2570] ;  /* 0x0025700001227983 */ /* 0x000ee20000300800 */
[----:B------:R-:W-:-:S03]  /*95710*/  LOP3.LUT R10, R10, 0xffefffff, RZ, 0xc0, !PT ;  /* 0xffefffff0a0a7812 */ /* 0x000fc600078ec0ff */
[----:B------:R-:W3:Y:S01]  /*95720*/  LDL.LU R35, [R1+0x2578] ;  /* 0x0025780001237983 */ /* 0x000ee20000300800 */
[----:B------:R-:W-:Y:S02]  /*95730*/  @P4 LOP3.LUT R10, R10, 0x100000, RZ, 0xfc, !PT ;  /* 0x001000000a0a4812 */ /* 0x000fe400078efcff */
[----:B------:R-:W-:Y:S01]  /*95740*/  ISETP.LT.AND P2, PT, R153, UR42, !P2 ;  /* 0x0000002a99007c0c */ /* 0x000fe2000d741270 */
[----:B------:R-:W2:Y:S01]  /*95750*/  LDS.128 R44, [R2] ;  /* 0x00000000022c7984 */ /* 0x000ea20000000c00 */
[----:B------:R-:W-:-:S03]  /*95760*/  LOP3.LUT R10, R10, 0xfff7ffff, RZ, 0xc0, !PT ;  /* 0xfff7ffff0a0a7812 */ /* 0x000fc600078ec0ff */
[----:B------:R-:W2:Y:S01]  /*95770*/  LDS.128 R40, [R2+0x400] ;  /* 0x0004000002287984 */ /* 0x000ea20000000c00 */
[----:B------:R-:W-:Y:S01]  /*95780*/  @P3 LOP3.LUT R10, R10, 0x80000, RZ, 0xfc, !PT ;  /* 0x000800000a0a3812 */ /* 0x000fe200078efcff */
[----:B------:R-:W-:Y:S03]  /*95790*/  BAR.SYNC.DEFER_BLOCKING 0x0 ;  /* 0x0000000000007b1d */ /* 0x000fe60000010000 */
[----:B------:R-:W-:-:S04]  /*957a0*/  LOP3.LUT R10, R10, 0xfffbffff, RZ, 0xc0, !PT ;  /* 0xfffbffff0a0a7812 */ /* 0x000fc800078ec0ff */
[----:B------:R-:W-:Y:S02]  /*957b0*/  @P2 LOP3.LUT R10, R10, 0x40000, RZ, 0xfc, !PT ;  /* 0x000400000a0a2812 */ /* 0x000fe400078efcff */
[----:B------:R-:W-:Y:S01]  /*957c0*/  ISETP.GE.AND P2, PT, R30, UR47, PT ;  /* 0x0000002f1e007c0c */ /* 0x000fe2000bf46270 */
[----:B------:R-:W2:Y:S03]  /*957d0*/  LDCU.64 UR46, c[0x0][0x398] ;  /* 0x00007300ff2e77ac */ /* 0x000ea60008000a00 */
[----:B------:R-:W-:Y:S01]  /*957e0*/  ISETP.LT.AND P5, PT, R152, UR56, !P2 ;  /* 0x0000003898007c0c */ /* 0x000fe2000d7a1270 */
[----:B------:R-:W2:Y:S01]  /*957f0*/  LDCU UR56, c[0x0][0x398] ;  /* 0x00007300ff3877ac */ /* 0x000ea20008000800 */
[----:B------:R-:W-:Y:S02]  /*95800*/  ISETP.LT.AND P4, PT, R155, UR57, !P2 ;  /* 0x000000399b007c0c */ /* 0x000fe4000d781270 */
[----:B------:R-:W-:Y:S01]  /*95810*/  LOP3.LUT R10, R10, 0xfffdffff, RZ, 0xc0, !PT ;  /* 0xfffdffff0a0a7812 */ /* 0x000fe200078ec0ff */
[----:B------:R-:W2:Y:S01]  /*95820*/  LDCU UR57, c[0x0][0x398] ;  /* 0x00007300ff3977ac */ /* 0x000ea20008000800 */
[----:B-1----:R-:W-:-:S07]  /*95830*/  ISETP.LT.AND P3, PT, R154, UR60, !P2 ;  /* 0x0000003c9a007c0c */ /* 0x002fce000d761270 */
[----:B------:R-:W-:Y:S01]  /*95840*/  @P5 LOP3.LUT R10, R10, 0x20000, RZ, 0xfc, !PT ;  /* 0x000200000a0a5812 */ /* 0x000fe200078efcff */
[----:B------:R-:W1:Y:S03]  /*95850*/  LDCU UR60, c[0x0][0x398] ;  /* 0x00007300ff3c77ac */ /* 0x000e660008000800 */
[----:B------:R-:W-:-:S04]  /*95860*/  LOP3.LUT R10, R10, 0xfffeffff, RZ, 0xc0, !PT ;  /* 0xfffeffff0a0a7812 */ /* 0x000fc800078ec0ff */
[----:B------:R-:W-:Y:S02]  /*95870*/  @P4 LOP3.LUT R10, R10, 0x10000, RZ, 0xfc, !PT ;  /* 0x000100000a0a4812 */ /* 0x000fe400078efcff */
[----:B------:R-:W-:Y:S01]  /*95880*/  ISETP.LT.AND P2, PT, R153, UR75, !P2 ;  /* 0x0000004b99007c0c */ /* 0x000fe2000d741270 */
[----:B------:R-:W-:Y:S01]  /*95890*/  VIADD R30, R252, 0x90 ;  /* 0x00000090fc1e7836 */ /* 0x000fe20000000000 */
[----:B------:R-:W-:Y:S01]  /*958a0*/  LOP3.LUT R10, R10, 0xffff7fff, RZ, 0xc0, !PT ;  /* 0xffff7fff0a0a7812 */ /* 0x000fe200078ec0ff */
[----:B--2---:R-:W-:Y:S01]  /*958b0*/  STL.64 [R1+0xdd0], R44 ;  /* 0x000dd02c01007387 */ /* 0x004fe20000100a00 */
[----:B------:R-:W2:Y:S02]  /*958c0*/  LDCU UR75, c[0x0][0x398] ;  /* 0x00007300ff4b77ac */ /* 0x000ea40008000800 */
[----:B------:R-:W-:-:S04]  /*958d0*/  @P3 LOP3.LUT R10, R10, 0x8000, RZ, 0xfc, !PT ;  /* 0x000080000a0a3812 */ /* 0x000fc800078efcff */
[----:B------:R-:W-:-:S04]  /*958e0*/  LOP3.LUT R10, R10, 0xffffbfff, RZ, 0xc0, !PT ;  /* 0xffffbfff0a0a7812 */ /* 0x000fc800078ec0ff */
[----:B------:R-:W-:Y:S02]  /*958f0*/  @P2 LOP3.LUT R10, R10, 0x4000, RZ, 0xfc, !PT ;  /* 0x000040000a0a2812 */ /* 0x000fe400078efcff */
[----:B------:R-:W-:Y:S01]  /*95900*/  ISETP.GE.AND P2, PT, R31, UR39, PT ;  /* 0x000000271f007c0c */ /* 0x000fe2000bf46270 */
[----:B------:R-:W2:Y:S03]  /*95910*/  LDCU.64 UR38, c[0x0][0x398] ;  /* 0x00007300ff2677ac */ /* 0x000ea60008000a00 */
[----:B------:R-:W-:Y:S02]  /*95920*/  ISETP.LT.AND P5, PT, R152, UR44, !P2 ;  /* 0x0000002c98007c0c */ /* 0x000fe4000d7a1270 */
[----:B------:R-:W-:Y:S01]  /*95930*/  ISETP.LT.AND P4, PT, R155, UR57, !P2 ;  /* 0x000000399b007c0c */ /* 0x000fe2000d781270 */
[----:B------:R-:W2:Y:S01]  /*95940*/  LDCU UR57, c[0x0][0x398] ;  /* 0x00007300ff3977ac */ /* 0x000ea20008000800 */
[----:B------:R-:W-:-:S02]  /*95950*/  LOP3.LUT R10, R10, 0xffffdfff, RZ, 0xc0, !PT ;  /* 0xffffdfff0a0a7812 */ /* 0x000fc400078ec0ff */
[----:B-1----:R-:W-:Y:S01]  /*95960*/  ISETP.LT.AND P3, PT, R154, UR60, !P2 ;  /* 0x0000003c9a007c0c */ /* 0x002fe2000d761270 */
[----:B------:R-:W1:Y:S06]  /*95970*/  LDCU UR60, c[0x0][0x398] ;  /* 0x00007300ff3c77ac */ /* 0x000e6c0008000800 */
        /* <DEDUP_REMOVED lines=28> */
[----:B------:R-:W-:Y:S01]  /*95b40*/  ISETP.LT.AND P5, PT, R152, UR56, !P2 ;  /* 0x0000003898007c0c */ /* 0x000fe2000d7a1270 */
[----:B------:R-:W2:Y:S01]  /*95b50*/  LDCU UR56, c[0x0][0x398] ;  /* 0x00007300ff3877ac */ /* 0x000ea20008000800 */
[----:B-1----:R-:W-:Y:S02]  /*95b60*/  ISETP.LT.AND P4, PT, R155, UR57, !P2 ;  /* 0x000000399b007c0c */ /* 0x002fe4000d781270 */
[----:B------:R-:W-:Y:S01]  /*95b70*/  LOP3.LUT R10, R10, 0xffffffdf, RZ, 0xc0, !PT ;  /* 0xffffffdf0a0a7812 */ /* 0x000fe200078ec0ff */
[----:B------:R-:W1:Y:S01]  /*95b80*/  LDCU UR57, c[0x0][0x398] ;  /* 0x00007300ff3977ac */ /* 0x000e620008000800 */
[----:B------:R-:W-:-:S07]  /*95b90*/  ISETP.LT.AND P3, PT, R154, UR60, !P2 ;  /* 0x0000003c9a007c0c */ /* 0x000fce000d761270 */
[----:B------:R-:W-:Y:S01]  /*95ba0*/  @P5 LOP3.LUT R10, R10, 0x20, RZ, 0xfc, !PT ;  /* 0x000000200a0a5812 */ /* 0x000fe200078efcff */
[----:B------:R-:W1:Y:S03]  /*95bb0*/  LDCU UR60, c[0x0][0x398] ;  /* 0x00007300ff3c77ac */ /* 0x000e660008000800 */
[----:B------:R-:W-:-:S04]  /*95bc0*/  LOP3.LUT R10, R10, 0xffffffef, RZ, 0xc0, !PT ;  /* 0xffffffef0a0a7812 */ /* 0x000fc800078ec0ff */
[----:B------:R-:W-:Y:S02]  /*95bd0*/  @P4 LOP3.LUT R10, R10, 0x10, RZ, 0xfc, !PT ;  /* 0x000000100a0a4812 */ /* 0x000fe400078efcff */
[----:B--2---:R-:W-:Y:S01]  /*95be0*/  ISETP.LT.AND P2, PT, R153, UR40, !P2 ;  /* 0x0000002899007c0c */ /* 0x004fe2000d741270 */
[----:B------:R-:W-:Y:S01]  /*95bf0*/  VIADD R29, R252, 0x91 ;  /* 0x00000091fc1d7836 */ /* 0x000fe20000000000 */
[----:B------:R-:W-:Y:S01]  /*95c00*/  LOP3.LUT R10, R10, 0xfffffff7, RZ, 0xc0, !PT ;  /* 0xfffffff70a0a7812 */ /* 0x000fe200078ec0ff */
[----:B------:R-:W-:Y:S01]  /*95c10*/  VIADD R31, R252, 0x8f ;  /* 0x0000008ffc1f7836 */ /* 0x000fe20000000000 */
[----:B------:R-:W-:Y:S01]  /*95c20*/  STL.64 [R1+0xdd8], R46 ;  /* 0x000dd82e01007387 */ /* 0x000fe20000100a00 */
[----:B------:R-:W2:Y:S01]  /*95c30*/  LDCU UR40, c[0x0][0x398] ;  /* 0x00007300ff2877ac */ /* 0x000ea20008000800 */
[----:B------:R-:W-:-:S04]  /*95c40*/  @P3 LOP3.LUT R10, R10, 0x8, RZ, 0xfc, !PT ;  /* 0x000000080a0a3812 */ /* 0x000fc800078efcff */
[----:B------:R-:W-:-:S04]  /*95c50*/  LOP3.LUT R10, R10, 0xfffffffb, RZ, 0xc0, !PT ;  /* 0xfffffffb0a0a7812 */ /* 0x000fc800078ec0ff */
[----:B------:R-:W-:Y:S02]  /*95c60*/  @P2 LOP3.LUT R10, R10, 0x4, RZ, 0xfc, !PT ;  /* 0x000000040a0a2812 */ /* 0x000fe400078efcff */
[----:B------:R-:W-:Y:S01]  /*95c70*/  ISETP.GE.AND P2, PT, R29, UR45, PT ;  /* 0x0000002d1d007c0c */ /* 0x000fe2000bf46270 */
[----:B------:R-:W2:Y:S03]  /*95c80*/  LDCU.64 UR44, c[0x0][0x398] ;  /* 0x00007300ff2c77ac */ /* 0x000ea60008000a00 */
[----:B-1----:R-:W-:Y:S02]  /*95c90*/  ISETP.LT.AND P3, PT, R154, UR60, !P2 ;  /* 0x0000003c9a007c0c */ /* 0x002fe4000d761270 */
[----:B------:R-:W-:Y:S01]  /*95ca0*/  LOP3.LUT R10, R10, 0xfffffffd, RZ, 0xc0, !PT ;  /* 0xfffffffd0a0a7812 */ /* 0x000fe200078ec0ff */
[----:B------:R-:W-:Y:S01]  /*95cb0*/  STL.64 [R1+0xef0], R40 ;  /* 0x000ef02801007387 */ /* 0x000fe20000100a00 */
[----:B------:R-:W-:Y:S01]  /*95cc0*/  ISETP.LT.AND P5, PT, R152, UR56, !P2 ;  /* 0x0000003898007c0c */ /* 0x000fe2000d7a1270 */
[----:B------:R-:W-:Y:S01]  /*95cd0*/  VIADD R29, R252, 0x8e ;  /* 0x0000008efc1d7836 */ /* 0x000fe20000000000 */
[----:B------:R-:W-:Y:S01]  /*95ce0*/  ISETP.LT.AND P4, PT, R155, UR57, !P2 ;  /* 0x000000399b007c0c */ /* 0x000fe2000d781270 */
[----:B----4-:R1:W-:Y:S01]  /*95cf0*/  STSM.16.M88.4 [R0], R36 ;  /* 0x0000002400007844 */ /* 0x0103e20000000200 */
[----:B------:R-:W-:Y:S01]  /*95d00*/  ISETP.LT.AND P2, PT, R153, UR42, !P2 ;  /* 0x0000002a99007c0c */ /* 0x000fe2000d741270 */
[----:B------:R-:W4:Y:S04]  /*95d10*/  LDCU UR57, c[0x0][0x398] ;  /* 0x00007300ff3977ac */ /* 0x000f280008000800 */
[----:B------:R-:W-:Y:S01]  /*95d20*/  @P3 LOP3.LUT R12, R12, 0x80000000, RZ, 0xfc, !PT ;  /* 0x800000000c0c3812 */ /* 0x000fe200078efcff */
[----:B------:R-:W-:Y:S01]  /*95d30*/  STL.64 [R1+0xef8], R42 ;  /* 0x000ef82a01007387 */ /* 0x000fe20000100a00 */
[----:B------:R-:W2:Y:S02]  /*95d40*/  LDCU UR60, c[0x0][0x398] ;  /* 0x00007300ff3c77ac */ /* 0x000ea40008000800 */
[----:B------:R-:W-:-:S02]  /*95d50*/  LOP3.LUT R12, R12, 0xbfffffff, RZ, 0xc0, !PT ;  /* 0xbfffffff0c0c7812 */ /* 0x000fc400078ec0ff */
[----:B------:R-:W-:Y:S01]  /*95d60*/  @P5 LOP3.LUT R10, R10, 0x2, RZ, 0xfc, !PT ;  /* 0x000000020a0a5812 */ /* 0x000fe200078efcff */
[----:B------:R-:W2:Y:S01]  /*95d70*/  LDCU UR42, c[0x0][0x398] ;  /* 0x00007300ff2a77ac */ /* 0x000ea20008000800 */
[----:B------:R-:W-:Y:S02]  /*95d80*/  @P2 LOP3.LUT R12, R12, 0x40000000, RZ, 0xfc, !PT ;  /* 0x400000000c0c2812 */ /* 0x000fe400078efcff */
[----:B------:R-:W-:Y:S01]  /*95d90*/  ISETP.GE.AND P2, PT, R30, UR47, PT ;  /* 0x0000002f1e007c0c */ /* 0x000fe2000bf46270 */
[----:B------:R-:W2:Y:S01]  /*95da0*/  LDCU.64 UR46, c[0x0][0x398] ;  /* 0x00007300ff2e77ac */ /* 0x000ea20008000a00 */
[----:B-1----:R-:W4:Y:S02]  /*95db0*/  LDL.LU R36, [R1+0x2410] ;  /* 0x0024100001247983 */ /* 0x002f240000300800 */
[----:B------:R-:W-:Y:S01]  /*95dc0*/  ISETP.LT.AND P5, PT, R152, UR64, !P2 ;  /* 0x0000004098007c0c */ /* 0x000fe2000d7a1270 */
[----:B------:R-:W1:Y:S01]  /*95dd0*/  LDCU UR56, c[0x0][0x398] ;  /* 0x00007300ff3877ac */ /* 0x000e620008000800 */
[----:B------:R-:W-:Y:S01]  /*95de0*/  LOP3.LUT R10, R10, 0xfffffffe, RZ, 0xc0, !PT ;  /* 0xfffffffe0a0a7812 */ /* 0x000fe200078ec0ff */
[----:B------:R-:W4:Y:S01]  /*95df0*/  LDL.LU R37, [R1+0x2418] ;  /* 0x0024180001257983 */ /* 0x000f220000300800 */
[----:B------:R-:W-:-:S03]  /*95e00*/  LOP3.LUT R12, R12, 0xdfffffff, RZ, 0xc0, !PT ;  /* 0xdfffffff0c0c7812 */ /* 0x000fc600078ec0ff */
[----:B---3--:R3:W-:Y:S01]  /*95e10*/  STSM.16.M88.4 [R0+0x200], R32 ;  /* 0x0002002000007844 */ /* 0x0087e20000000200 */
[----:B------:R-:W-:Y:S01]  /*95e20*/  @P4 LOP3.LUT R10, R10, 0x1, RZ, 0xfc, !PT ;  /* 0x000000010a0a4812 */ /* 0x000fe200078efcff */
[----:B------:R-:W-:Y:S01]  /*95e30*/  VIADD R30, R252, 0x8b ;  /* 0x0000008bfc1e7836 */ /* 0x000fe20000000000 */
[----:B------:R-:W-:Y:S01]  /*95e40*/  ISETP.LT.AND P4, PT, R155, UR63, !P2 ;  /* 0x0000003f9b007c0c */ /* 0x000fe2000d781270 */
[----:B------:R-:W4:Y:S02]  /*95e50*/  LDL.LU R38, [R1+0x2240] ;  /* 0x0022400001267983 */ /* 0x000f240000300800 */
[----:B------:R-:W-:Y:S01]  /*95e60*/  @P5 LOP3.LUT R12, R12, 0x20000000, RZ, 0xfc, !PT ;  /* 0x200000000c0c5812 */ /* 0x000fe200078efcff */
[----:B------:R-:W1:Y:S01]  /*95e70*/  LDCU UR64, c[0x0][0x398] ;  /* 0x00007300ff4077ac */ /* 0x000e620008000800 */
[----:B------:R-:W-:Y:S01]  /*95e80*/  ISETP.LT.AND P3, PT, R154, UR62, !P2 ;  /* 0x0000003e9a007c0c */ /* 0x000fe2000d761270 */
[----:B------:R-:W4:Y:S01]  /*95e90*/  LDL.LU R39, [R1+0x2248] ;  /* 0x0022480001277983 */ /* 0x000f220000300800 */
[----:B------:R-:W-:Y:S01]  /*95ea0*/  LOP3.LUT R12, R12, 0xefffffff, RZ, 0xc0, !PT ;  /* 0xefffffff0c0c7812 */ /* 0x000fe200078ec0ff */
[----:B------:R-:W1:Y:S01]  /*95eb0*/  LDCU UR63, c[0x0][0x398] ;  /* 0x00007300ff3f77ac */ /* 0x000e620008000800 */
[----:B------:R-:W-:Y:S01]  /*95ec0*/  ISETP.LT.AND P2, PT, R153, UR4, !P2 ;  /* 0x0000000499007c0c */ /* 0x000fe2000d741270 */
[----:B------:R-:W-:Y:S03]  /*95ed0*/  BAR.SYNC.DEFER_BLOCKING 0x0 ;  /* 0x0000000000007b1d */ /* 0x000fe60000010000 */
[----:B------:R-:W-:-:S03]  /*95ee0*/  @P4 LOP3.LUT R12, R12, 0x10000000, RZ, 0xfc, !PT ;  /* 0x100000000c0c4812 */ /* 0x000fc600078efcff */
[----:B------:R-:W1:Y:S01]  /*95ef0*/  LDCU UR62, c[0x0][0x398] ;  /* 0x00007300ff3e77ac */ /* 0x000e620008000800 */
[----:B------:R-:W-:Y:S01]  /*95f00*/  LOP3.LUT R12, R12, 0xf7ffffff, RZ, 0xc0, !PT ;  /* 0xf7ffffff0c0c7812 */ /* 0x000fe200078ec0ff */
[----:B---3--:R-:W3:Y:S03]  /*95f10*/  LDL.LU R32, [R1+0x20e0] ;  /* 0x0020e00001207983 */ /* 0x008ee60000300800 */
[----:B------:R-:W-:Y:S01]  /*95f20*/  @P3 LOP3.LUT R12, R12, 0x8000000, RZ, 0xfc, !PT ;  /* 0x080000000c0c3812 */ /* 0x000fe200078efcff */
[----:B------:R-:W3:Y:S03]  /*95f30*/  LDL.LU R33, [R1+0x20e8] ;  /* 0x0020e80001217983 */ /* 0x000ee60000300800 */
[----:B------:R-:W-:Y:S01]  /*95f40*/  LOP3.LUT R12, R12, 0xfbffffff, RZ, 0xc0, !PT ;  /* 0xfbffffff0c0c7812 */ /* 0x000fe200078ec0ff */
[----:B------:R-:W3:Y:S03]  /*95f50*/  LDL.LU R34, [R1+0x1f20] ;  /* 0x001f200001227983 */ /* 0x000ee60000300800 */
[----:B------:R-:W-:Y:S01]  /*95f60*/  @P2 LOP3.LUT R12, R12, 0x4000000, RZ, 0xfc, !PT ;  /* 0x040000000c0c2812 */ /* 0x000fe200078efcff */
[----:B------:R-:W3:Y:S01]  /*95f70*/  LDL.LU R35, [R1+0x1f28] ;  /* 0x001f280001237983 */ /* 0x000ee20000300800 */
[----:B------:R-:W-:Y:S01]  /*95f80*/  ISETP.GE.AND P2, PT, R31, UR39, PT ;  /* 0x000000271f007c0c */ /* 0x000fe2000bf46270 */
[----:B------:R-:W1:Y:S02]  /*95f90*/  LDCU.64 UR38, c[0x0][0x398] ;  /* 0x00007300ff2677ac */ /* 0x000e640008000a00 */
[----:B------:R-:W1:Y:S01]  /*95fa0*/  LDS.128 R44, [R2] ;  /* 0x00000000022c7984 */ /* 0x000e620000000c00 */
[----:B--2---:R-:W-:-:S02]  /*95fb0*/  ISETP.LT.AND P5, PT, R152, UR44, !P2 ;  /* 0x0000002c98007c0c */ /* 0x004fc4000d7a1270 */
[----:B------:R-:W-:Y:S01]  /*95fc0*/  LOP3.LUT R12, R12, 0xfdffffff, RZ, 0xc0, !PT ;  /* 0xfdffffff0c0c7812 */ /* 0x000fe200078ec0ff */
[----:B------:R-:W-:Y:S01]  /*95fd0*/  VIADD R31, R252, 0x8a ;  /* 0x0000008afc1f7836 */ /* 0x000fe20000000000 */
[----:B------:R-:W-:Y:S01]  /*95fe0*/  ISETP.LT.AND P4, PT, R155, UR61, !P2 ;  /* 0x0000003d9b007c0c */ /* 0x000fe2000d781270 */
[----:B------:R-:W2:Y:S01]  /*95ff0*/  LDS.128 R40, [R2+0x400] ;  /* 0x0004000002287984 */ /* 0x000ea20000000c00 */
[----:B------:R-:W-:Y:S01]  /*96000*/  ISETP.LT.AND P3, PT, R154, UR59, !P2 ;  /* 0x0000003b9a007c0c */ /* 0x000fe2000d761270 */
[----:B------:R-:W1:Y:S06]  /*96010*/  LDCU UR44, c[0x0][0x398] ;  /* 0x00007300ff2c77ac */ /* 0x000e6c0008000800 */
[----:B------:R-:W-:Y:S01]  /*96020*/  @P5 LOP3.LUT R12, R12, 0x2000000, RZ, 0xfc, !PT ;  /* 0x020000000c0c5812 */ /* 0x000fe200078efcff */
[----:B------:R-:W-:Y:S03]  /*96030*/  BAR.SYNC.DEFER_BLOCKING 0x0 ;  /* 0x0000000000007b1d */ /* 0x000fe60000010000 */
[----:B------:R-:W-:-:S03]  /*96040*/  LOP3.LUT R12, R12, 0xfeffffff, RZ, 0xc0, !PT ;  /* 0xfeffffff0c0c7812 */ /* 0x000fc600078ec0ff */
[----:B------:R-:W1:Y:S01]  /*96050*/  LDCU UR61, c[0x0][0x398] ;  /* 0x00007300ff3d77ac */ /* 0x000e620008000800 */
[----:B------:R-:W-:Y:S02]  /*96060*/  @P4 LOP3.LUT R12, R12, 0x1000000, RZ, 0xfc, !PT ;  /* 0x010000000c0c4812 */ /* 0x000fe400078efcff */
[----:B------:R-:W-:Y:S01]  /*96070*/  ISETP.LT.AND P2, PT, R153, UR46, !P2 ;  /* 0x0000002e99007c0c */ /* 0x000fe2000d741270 */
[----:B------:R-:W1:Y:S01]  /*96080*/  LDCU UR46, c[0x0][0x398] ;  /* 0x00007300ff2e77ac */ /* 0x000e620008000800 */
[----:B------:R-:W-:Y:S01]  /*96090*/  LOP3.LUT R12, R12, 0xff7fffff, RZ, 0xc0, !PT ;  /* 0xff7fffff0c0c7812 */ /* 0x000fe200078ec0ff */
[----:B------:R-:W1:Y:S03]  /*960a0*/  LDCU UR59, c[0x0][0x398] ;  /* 0x00007300ff3b77ac */ /* 0x000e660008000800 */
[----:B------:R-:W-:-:S04]  /*960b0*/  @P3 LOP3.LUT R12, R12, 0x800000, RZ, 0xfc, !PT ;  /* 0x008000000c0c3812 */ /* 0x000fc800078efcff */
[----:B------:R-:W-:-:S04]  /*960c0*/  LOP3.LUT R12, R12, 0xffbfffff, RZ, 0xc0, !PT ;  /* 0xffbfffff0c0c7812 */ /* 0x000fc800078ec0ff */
[----:B------:R-:W-:Y:S02]  /*960d0*/  @P2 LOP3.LUT R12, R12, 0x400000, RZ, 0xfc, !PT ;  /* 0x004000000c0c2812 */ /* 0x000fe400078efcff */
[----:B------:R-:W-:-:S04]  /*960e0*/  ISETP.GE.AND P2, PT, R29, UR41, PT ;  /* 0x000000291d007c0c */ /* 0x000fc8000bf46270 */
[----:B------:R-:W-:Y:S02]  /*960f0*/  ISETP.LT.AND P5, PT, R152, UR6, !P2 ;  /* 0x0000000698007c0c */ /* 0x000fe4000d7a1270 */
[----:B------:R-:W-:Y:S02]  /*96100*/  ISETP.LT.AND P4, PT, R155, UR5, !P2 ;  /* 0x000000059b007c0c */ /* 0x000fe4000d781270 */
[----:B------:R-:W-:Y:S01]  /*96110*/  LOP3.LUT R12, R12, 0xffdfffff, RZ, 0xc0, !PT ;  /* 0xffdfffff0c0c7812 */ /* 0x000fe200078ec0ff */
[----:B------:R-:W-:Y:S01]  /*96120*/  VIADD R29, R252, 0x8d ;  /* 0x0000008dfc1d7836 */ /* 0x000fe20000000000 */
[----:B------:R-:W-:Y:S01]  /*96130*/  ISETP.LT.AND P3, PT, R154, UR7, !P2 ;  /* 0x000000079a007c0c */ /* 0x000fe2000d761270 */
[----:B------:R-:W2:Y:S06]  /*96140*/  LDCU.64 UR4, c[0x0][0x398] ;  /* 0x00007300ff0477ac */ /* 0x000eac0008000a00 */
[----:B------:R-:W-:Y:S01]  /*96150*/  @P5 LOP3.LUT R12, R12, 0x200000, RZ, 0xfc, !PT ;  /* 0x002000000c0c5812 */ /* 0x000fe200078efcff */
[----:B------:R-:W2:Y:S03]  /*96160*/  LDCU.64 UR6, c[0x0][0x398] ;  /* 0x00007300ff0677ac */ /* 0x000ea60008000a00 */
        /* <DEDUP_REMOVED lines=8> */
[----:B----4-:R-:W-:Y:S02]  /*961f0*/  ISETP.LT.AND P5, PT, R152, UR57, !P2 ;  /* 0x0000003998007c0c */ /* 0x010fe4000d7a1270 */
[----:B------:R-:W-:Y:S01]  /*96200*/  LOP3.LUT R12, R12, 0xfffdffff, RZ, 0xc0, !PT ;  /* 0xfffdffff0c0c7812 */ /* 0x000fe200078ec0ff */
[----:B------:R-:W-:Y:S01]  /*96210*/  VIADD R29, R252, 0x8c ;  /* 0x0000008cfc1d7836 */ /* 0x000fe20000000000 */
[----:B------:R-:W-:Y:S01]  /*96220*/  ISETP.LT.AND P4, PT, R155, UR60, !P2 ;  /* 0x0000003c9b007c0c */ /* 0x000fe2000d781270 */
[----:B------:R-:W-:Y:S01]  /*96230*/  STL.64 [R1+0xfc0], R44 ;  /* 0x000fc02c01007387 */ /* 0x000fe20000100a00 */
[----:B------:R-:W-:Y:S01]  /*96240*/  ISETP.LT.AND P3, PT, R154, UR8, !P2 ;  /* 0x000000089a007c0c */ /* 0x000fe2000d761270 */
[----:B------:R-:W1:Y:S01]  /*96250*/  LDCU UR60, c[0x0][0x398] ;  /* 0x00007300ff3c77ac */ /* 0x000e620008000800 */
[----:B------:R-:W4:Y:S05]  /*96260*/  LDCU UR57, c[0x0][0x398] ;  /* 0x00007300ff3977ac */ /* 0x000f2a0008000800 */
[----:B------:R-:W-:-:S04]  /*96270*/  @P5 LOP3.LUT R12, R12, 0x20000, RZ, 0xfc, !PT ;  /* 0x000200000c0c5812 */ /* 0x000fc800078efcff */
[----:B------:R-:W-:-:S04]  /*96280*/  LOP3.LUT R12, R12, 0xfffeffff, RZ, 0xc0, !PT ;  /* 0xfffeffff0c0c7812 */ /* 0x000fc800078ec0ff */
[----:B------:R-:W-:Y:S02]  /*96290*/  @P4 LOP3.LUT R12, R12, 0x10000, RZ, 0xfc, !PT ;  /* 0x000100000c0c4812 */ /* 0x000fe400078efcff */
[----:B--2---:R-:W-:Y:S01]  /*962a0*/  ISETP.LT.AND P2, PT, R153, UR4, !P2 ;  /* 0x0000000499007c0c */ /* 0x004fe2000d741270 */
[----:B------:R-:W-:Y:S01]  /*962b0*/  STL.64 [R1+0xfc8], R46 ;  /* 0x000fc82e01007387 */ /* 0x000fe20000100a00 */
[----:B------:R-:W-:Y:S01]  /*962c0*/  LOP3.LUT R12, R12, 0xffff7fff, RZ, 0xc0, !PT ;  /* 0xffff7fff0c0c7812 */ /* 0x000fe200078ec0ff */
[----:B------:R-:W2:Y:S03]  /*962d0*/  LDCU UR4, c[0x0][0x398] ;  /* 0x00007300ff0477ac */ /* 0x000ea60008000800 */
[----:B------:R-:W-:-:S04]  /*962e0*/  @P3 LOP3.LUT R12, R12, 0x8000, RZ, 0xfc, !PT ;  /* 0x000080000c0c3812 */ /* 0x000fc800078efcff */
[----:B------:R-:W-:-:S04]  /*962f0*/  LOP3.LUT R12, R12, 0xffffbfff, RZ, 0xc0, !PT ;  /* 0xffffbfff0c0c7812 */ /* 0x000fc800078ec0ff */
[----:B------:R-:W-:Y:S02]  /*96300*/  @P2 LOP3.LUT R12, R12, 0x4000, RZ, 0xfc, !PT ;  /* 0x000040000c0c2812 */ /* 0x000fe400078efcff */
[----:B------:R-:W-:-:S04]  /*96310*/  ISETP.GE.AND P2, PT, R29, UR45, PT ;  /* 0x0000002d1d007c0c */ /* 0x000fc8000bf46270 */
[----:B------:R-:W-:Y:S02]  /*96320*/  ISETP.LT.AND P5, PT, R152, UR11, !P2 ;  /* 0x0000000b98007c0c */ /* 0x000fe4000d7a1270 */
[----:B------:R-:W-:Y:S01]  /*96330*/  ISETP.LT.AND P4, PT, R155, UR10, !P2 ;  /* 0x0000000a9b007c0c */ /* 0x000fe2000d781270 */
[----:B------:R-:W1:Y:S01]  /*96340*/  LDCU.64 UR10, c[0x0][0x398] ;  /* 0x00007300ff0a77ac */ /* 0x000e620008000a00 */
[----:B------:R-:W-:Y:S02]  /*96350*/  LOP3.LUT R12, R12, 0xffffdfff, RZ, 0xc0, !PT ;  /* 0xffffdfff0c0c7812 */ /* 0x000fe400078ec0ff */
        /* <DEDUP_REMOVED lines=8> */
[----:B------:R-:W-:Y:S01]  /*963e0*/  STL.64 [R1+0x1100], R40 ;  /* 0x0011002801007387 */ /* 0x000fe20000100a00 */
[----:B------:R-:W-:Y:S01]  /*963f0*/  LOP3.LUT R15, R15, 0x7fffffff, RZ, 0xc0, !PT ;  /* 0x7fffffff0f0f7812 */ /* 0x000fe200078ec0ff */
[----:B------:R-:W1:Y:S01]  /*96400*/  LDCU UR6, c[0x0][0x398] ;  /* 0x00007300ff0677ac */ /* 0x000e620008000800 */
[----:B------:R-:W-:-:S04]  /*96410*/  @P3 LOP3.LUT R12, R12, 0x800, RZ, 0xfc, !PT ;  /* 0x000008000c0c3812 */ /* 0x000fc800078efcff */
[----:B------:R-:W-:-:S04]  /*96420*/  LOP3.LUT R12, R12, 0xfffffbff, RZ, 0xc0, !PT ;  /* 0xfffffbff0c0c7812 */ /* 0x000fc800078ec0ff */
[----:B------:R-:W-:Y:S02]  /*96430*/  @P2 LOP3.LUT R12, R12, 0x400, RZ, 0xfc, !PT ;  /* 0x000004000c0c2812 */ /* 0x000fe400078efcff */
[----:B------:R-:W-:Y:S02]  /*96440*/  ISETP.GE.AND P2, PT, R30, UR47, PT ;  /* 0x0000002f1e007c0c */ /* 0x000fe4000bf46270 */
[----:B------:R-:W-:Y:S01]  /*96450*/  LOP3.LUT R12, R12, 0xfffffdff, RZ, 0xc0, !PT ;  /* 0xfffffdff0c0c7812 */ /* 0x000fe200078ec0ff */
[----:B------:R-:W-:Y:S01]  /*96460*/  STL.64 [R1+0x1108], R42 ;  /* 0x0011082a01007387 */ /* 0x000fe20000100a00 */
[----:B------:R-:W-:Y:S01]  /*96470*/  ISETP.LT.AND P5, PT, R152, UR14, !P2 ;  /* 0x0000000e98007c0c */ /* 0x000fe2000d7a1270 */
[----:B------:R-:W-:Y:S01]  /*96480*/  VIADD R30, R252, 0x86 ;  /* 0x00000086fc1e7836 */ /* 0x000fe20000000000 */
[----:B------:R-:W-:Y:S01]  /*96490*/  ISETP.LT.AND P4, PT, R155, UR13, !P2 ;  /* 0x0000000d9b007c0c */ /* 0x000fe2000d781270 */
[----:B------:R-:W1:Y:S01]  /*964a0*/  LDCU UR47, c[0x0][0x398] ;  /* 0x00007300ff2f77ac */ /* 0x000e620008000800 */
[----:B------:R-:W-:-:S09]  /*964b0*/  ISETP.LT.AND P3, PT, R154, UR12, !P2 ;  /* 0x0000000c9a007c0c */ /* 0x000fd2000d761270 */
        /* <DEDUP_REMOVED lines=11> */
[----:B------:R2:W-:Y:S01]  /*96570*/  STSM.16.M88.4 [R0], R36 ;  /* 0x0000002400007844 */ /* 0x0005e20000000200 */
[----:B-1----:R-:W-:Y:S01]  /*96580*/  ISETP.LT.AND P5, PT, R152, UR12, !P2 ;  /* 0x0000000c98007c0c */ /* 0x002fe2000d7a1270 */
[----:B------:R-:W-:Y:S01]  /*96590*/  VIADD R31, R252, 0x85 ;  /* 0x00000085fc1f7836 */ /* 0x000fe20000000000 */
[----:B------:R-:W-:Y:S01]  /*965a0*/  ISETP.LT.AND P4, PT, R155, UR17, !P2 ;  /* 0x000000119b007c0c */ /* 0x000fe2000d781270 */
[----:B------:R-:W1:Y:S01]  /*965b0*/  LDCU.64 UR38, c[0x0][0x398] ;  /* 0x00007300ff2677ac */ /* 0x000e620008000a00 */
[----:B------:R-:W-:Y:S01]  /*965c0*/  ISETP.LT.AND P3, PT, R154, UR16, !P2 ;  /* 0x000000109a007c0c */ /* 0x000fe2000d761270 */
[----:B------:R-:W1:Y:S08]  /*965d0*/  LDCU UR12, c[0x0][0x398] ;  /* 0x00007300ff0c77ac */ /* 0x000e700008000800 */
[----:B------:R-:W-:Y:S01]  /*965e0*/  @P5 LOP3.LUT R12, R12, 0x20, RZ, 0xfc, !PT ;  /* 0x000000200c0c5812 */ /* 0x000fe200078efcff */
[----:B------:R-:W1:Y:S01]  /*965f0*/  LDCU.64 UR16, c[0x0][0x398] ;  /* 0x00007300ff1077ac */ /* 0x000e620008000a00 */
[----:B--2---:R-:W2:Y:S02]  /*96600*/  LDL.LU R36, [R1+0x1db0] ;  /* 0x001db00001247983 */ /* 0x004ea40000300800 */
[----:B------:R-:W-:-:S02]  /*96610*/  LOP3.LUT R12, R12, 0xffffffef, RZ, 0xc0, !PT ;  /* 0xffffffef0c0c7812 */ /* 0x000fc400078ec0ff */
[----:B------:R-:W-:Y:S01]  /*96620*/  ISETP.LT.AND P2, PT, R153, UR8, !P2 ;  /* 0x0000000899007c0c */ /* 0x000fe2000d741270 */
[----:B------:R-:W2:Y:S01]  /*96630*/  LDL.LU R37, [R1+0x1db8] ;  /* 0x001db80001257983 */ /* 0x000ea20000300800 */
[----:B------:R-:W-:Y:S01]  /*96640*/  @P4 LOP3.LUT R12, R12, 0x10, RZ, 0xfc, !PT ;  /* 0x000000100c0c4812 */ /* 0x000fe200078efcff */
[----:B------:R-:W1:Y:S02]  /*96650*/  LDCU UR8, c[0x0][0x398] ;  /* 0x00007300ff0877ac */ /* 0x000e640008000800 */
[----:B------:R-:W2:Y:S01]  /*96660*/  LDL.LU R38, [R1+0x1cd0] ;  /* 0x001cd00001267983 */ /* 0x000ea20000300800 */
[----:B------:R-:W-:-:S03]  /*96670*/  LOP3.LUT R12, R12, 0xfffffff7, RZ, 0xc0, !PT ;  /* 0xfffffff70c0c7812 */ /* 0x000fc600078ec0ff */
[----:B---3--:R3:W-:Y:S01]  /*96680*/  STSM.16.M88.4 [R0+0x200], R32 ;  /* 0x0002002000007844 */ /* 0x0087e20000000200 */
[----:B------:R-:W-:-:S03]  /*96690*/  @P3 LOP3.LUT R12, R12, 0x8, RZ, 0xfc, !PT ;  /* 0x000000080c0c3812 */ /* 0x000fc600078efcff */
[----:B------:R-:W2:Y:S01]  /*966a0*/  LDL.LU R39, [R1+0x1cd8] ;  /* 0x001cd80001277983 */ /* 0x000ea20000300800 */
[----:B------:R-:W-:Y:S01]  /*966b0*/  LOP3.LUT R12, R12, 0xfffffffb, RZ, 0xc0, !PT ;  /* 0xfffffffb0c0c7812 */ /* 0x000fe200078ec0ff */
[----:B------:R-:W-:Y:S03]  /*966c0*/  BAR.SYNC.DEFER_BLOCKING 0x0 ;  /* 0x0000000000007b1d */ /* 0x000fe60000010000 */
[----:B------:R-:W-:Y:S02]  /*966d0*/  @P2 LOP3.LUT R12, R12, 0x4, RZ, 0xfc, !PT ;  /* 0x000000040c0c2812 */ /* 0x000fe400078efcff */
[----:B------:R-:W-:Y:S01]  /*966e0*/  ISETP.GE.AND P2, PT, R29, UR5, PT ;  /* 0x000000051d007c0c */ /* 0x000fe2000bf46270 */
[----:B------:R-:W-:Y:S01]  /*966f0*/  VIADD R29, R252, 0x88 ;  /* 0x00000088fc1d7836 */ /* 0x000fe20000000000 */
[----:B------:R-:W-:Y:S01]  /*96700*/  LOP3.LUT R12, R12, 0xfffffffd, RZ, 0xc0, !PT ;  /* 0xfffffffd0c0c7812 */ /* 0x000fe200078ec0ff */
[----:B------:R-:W1:Y:S01]  /*96710*/  LDCU UR5, c[0x0][0x398] ;  /* 0x00007300ff0577ac */ /* 0x000e620008000800 */
[----:B------:R-:W-:Y:S01]  /*96720*/  ISETP.LT.AND P3, PT, R154, UR19, !P2 ;  /* 0x000000139a007c0c */ /* 0x000fe2000d761270 */
[----:B---3--:R-:W3:Y:S01]  /*96730*/  LDL.LU R32, [R1+0x1a70] ;  /* 0x001a700001207983 */ /* 0x008ee20000300800 */
[----:B------:R-:W-:Y:S01]  /*96740*/  ISETP.LT.AND P5, PT, R152, UR20, !P2 ;  /* 0x0000001498007c0c */ /* 0x000fe2000d7a1270 */
[----:B------:R-:W1:Y:S01]  /*96750*/  LDCU.64 UR18, c[0x0][0x398] ;  /* 0x00007300ff1277ac */ /* 0x000e620008000a00 */
[----:B------:R-:W-:Y:S01]  /*96760*/  ISETP.LT.AND P4, PT, R155, UR15, !P2 ;  /* 0x0000000f9b007c0c */ /* 0x000fe2000d781270 */
[----:B------:R-:W3:Y:S01]  /*96770*/  LDL.LU R33, [R1+0x1a78] ;  /* 0x001a780001217983 */ /* 0x000ee20000300800 */
[----:B------:R-:W-:Y:S01]  /*96780*/  ISETP.LT.AND P2, PT, R153, UR10, !P2 ;  /* 0x0000000a99007c0c */ /* 0x000fe2000d741270 */
[----:B------:R-:W1:Y:S02]  /*96790*/  LDCU.64 UR14, c[0x0][0x398] ;  /* 0x00007300ff0e77ac */ /* 0x000e640008000a00 */
[----:B------:R-:W3:Y:S01]  /*967a0*/  LDL.LU R34, [R1+0x1980] ;  /* 0x0019800001227983 */ /* 0x000ee20000300800 */
[----:B------:R-:W1:Y:S03]  /*967b0*/  LDCU UR10, c[0x0][0x398] ;  /* 0x00007300ff0a77ac */ /* 0x000e660008000800 */
[----:B------:R-:W-:Y:S01]  /*967c0*/  @P3 LOP3.LUT R11, R11, 0x80000000, RZ, 0xfc, !PT ;  /* 0x800000000b0b3812 */ /* 0x000fe200078efcff */
[----:B------:R-:W3:Y:S03]  /*967d0*/  LDL.LU R35, [R1+0x1988] ;  /* 0x0019880001237983 */ /* 0x000ee60000300800 */
[----:B------:R-:W-:Y:S01]  /*967e0*/  LOP3.LUT R11, R11, 0xbfffffff, RZ, 0xc0, !PT ;  /* 0xbfffffff0b0b7812 */ /* 0x000fe200078ec0ff */
[----:B------:R-:W4:Y:S03]  /*967f0*/  LDS.128 R44, [R2] ;  /* 0x00000000022c7984 */ /* 0x000f260000000c00 */
[----:B------:R-:W-:Y:S01]  /*96800*/  @P2 LOP3.LUT R11, R11, 0x40000000, RZ, 0xfc, !PT ;  /* 0x400000000b0b2812 */ /* 0x000fe200078efcff */
[----:B------:R-:W4:Y:S01]  /*96810*/  LDS.128 R40, [R2+0x400] ;  /* 0x0004000002287984 */ /* 0x000f220000000c00 */
[----:B------:R-:W-:-:S02]  /*96820*/  ISETP.GE.AND P2, PT, R29, UR7, PT ;  /* 0x000000071d007c0c */ /* 0x000fc4000bf46270 */
[----:B------:R-:W-:Y:S02]  /*96830*/  @P5 LOP3.LUT R12, R12, 0x2, RZ, 0xfc, !PT ;  /* 0x000000020c0c5812 */ /* 0x000fe400078efcff */
[----:B------:R-:W-:Y:S01]  /*96840*/  LOP3.LUT R11, R11, 0xdfffffff, RZ, 0xc0, !PT ;  /* 0xdfffffff0b0b7812 */ /* 0x000fe200078ec0ff */
[----:B------:R-:W-:Y:S01]  /*96850*/  VIADD R29, R252, 0x87 ;  /* 0x00000087fc1d7836 */ /* 0x000fe20000000000 */
[----:B------:R-:W-:Y:S01]  /*96860*/  ISETP.LT.AND P5, PT, R152, UR40, !P2 ;  /* 0x0000002898007c0c */ /* 0x000fe2000d7a1270 */
[----:B------:R-:W1:Y:S01]  /*96870*/  LDCU UR40, c[0x0][0x398] ;  /* 0x00007300ff2877ac */ /* 0x000e620008000800 */
[----:B------:R-:W-:Y:S01]  /*96880*/  LOP3.LUT R12, R12, 0xfffffffe, RZ, 0xc0, !PT ;  /* 0xfffffffe0c0c7812 */ /* 0x000fe200078ec0ff */
[----:B------:R-:W-:Y:S03]  /*96890*/  BAR.SYNC.DEFER_BLOCKING 0x0 ;  /* 0x0000000000007b1d */ /* 0x000fe60000010000 */
[----:B------:R-:W-:-:S02]  /*968a0*/  @P4 LOP3.LUT R12, R12, 0x1, RZ, 0xfc, !PT ;  /* 0x000000010c0c4812 */ /* 0x000fc400078efcff */
[----:B------:R-:W-:Y:S01]  /*968b0*/  ISETP.LT.AND P4, PT, R155, UR58, !P2 ;  /* 0x0000003a9b007c0c */ /* 0x000fe2000d781270 */
[----:B------:R-:W2:Y:S01]  /*968c0*/  LDCU UR58, c[0x0][0x398] ;  /* 0x00007300ff3a77ac */ /* 0x000ea20008000800 */
[----:B------:R-:W-:-:S03]  /*968d0*/  ISETP.LT.AND P3, PT, R154, UR24, !P2 ;  /* 0x000000189a007c0c */ /* 0x000fc6000d761270 */
        /* <DEDUP_REMOVED lines=16> */
[----:B------:R-:W4:Y:S01]  /*969e0*/  LDCU.64 UR20, c[0x0][0x398] ;  /* 0x00007300ff1477ac */ /* 0x000f220008000a00 */
[----:B------:R-:W-:Y:S01]  /*969f0*/  ISETP.LT.AND P3, PT, R154, UR25, !P2 ;  /* 0x000000199a007c0c */ /* 0x000fe2000d761270 */
[----:B------:R-:W1:Y:S08]  /*96a00*/  LDCU UR13, c[0x0][0x398] ;  /* 0x00007300ff0d77ac */ /* 0x000e700008000800 */
        /* <DEDUP_REMOVED lines=11> */
[----:B------:R-:W-:Y:S01]  /*96ac0*/  ISETP.GE.AND P2, PT, R30, UR9, PT ;  /* 0x000000091e007c0c */ /* 0x000fe2000bf46270 */
[----:B------:R-:W-:Y:S01]  /*96ad0*/  STL.64 [R1+0x10d0], R40 ;  /* 0x0010d02801007387 */ /* 0x000fe20000100a00 */
[----:B------:R-:W-:Y:S01]  /*96ae0*/  LOP3.LUT R11, R11, 0xffdfffff, RZ, 0xc0, !PT ;  /* 0xffdfffff0b0b7812 */ /* 0x000fe200078ec0ff */
[----:B------:R-:W1:Y:S01]  /*96af0*/  LDCU UR9, c[0x0][0x398] ;  /* 0x00007300ff0977ac */ /* 0x000e620008000800 */
[----:B------:R-:W-:Y:S02]  /*96b00*/  ISETP.LT.AND P5, PT, R152, UR26, !P2 ;  /* 0x0000001a98007c0c */ /* 0x000fe4000d7a1270 */
[----:B------:R-:W-:Y:S01]  /*96b10*/  ISETP.LT.AND P4, PT, R155, UR23, !P2 ;  /* 0x000000179b007c0c */ /* 0x000fe2000d781270 */
[----:B------:R-:W1:Y:S01]  /*96b20*/  LDCU.64 UR26, c[0x0][0x398] ;  /* 0x00007300ff1a77ac */ /* 0x000e620008000a00 */
        /* <DEDUP_REMOVED lines=16> */
[----:B--2---:R2:W-:Y:S10]  /*96c30*/  STSM.16.M88.4 [R0], R36 ;  /* 0x0000002400007844 */ /* 0x0045f40000000200 */
[----:B------:R-:W-:Y:S01]  /*96c40*/  @P5 LOP3.LUT R11, R11, 0x20000, RZ, 0xfc, !PT ;  /* 0x000200000b0b5812 */ /* 0x000fe200078efcff */
[----:B------:R-:W-:Y:S01]  /*96c50*/  VIADD R30, R252, 0x6d ;  /* 0x0000006dfc1e7836 */ /* 0x000fe20000000000 */
[----:B------:R-:W-:Y:S01]  /*96c60*/  ISETP.LT.AND P3, PT, R154, UR28, !P2 ;  /* 0x0000001c9a007c0c */ /* 0x000fe2000d761270 */
[----:B------:R-:W-:Y:S01]  /*96c70*/  VIADD R31, R252, 0x6c ;  /* 0x0000006cfc1f7836 */ /* 0x000fe20000000000 */
[----:B------:R-:W-:Y:S01]  /*96c80*/  LOP3.LUT R11, R11, 0xfffeffff, RZ, 0xc0, !PT ;  /* 0xfffeffff0b0b7812 */ /* 0x000fe200078ec0ff */
[----:B------:R-:W1:Y:S03]  /*96c90*/  LDCU UR18, c[0x0][0x398] ;  /* 0x00007300ff1277ac */ /* 0x000e660008000800 */
[----:B------:R-:W-:Y:S01]  /*96ca0*/  @P4 LOP3.LUT R11, R11, 0x10000, RZ, 0xfc, !PT ;  /* 0x000100000b0b4812 */ /* 0x000fe200078efcff */
[----:B------:R-:W1:Y:S01]  /*96cb0*/  LDCU UR29, c[0x0][0x398] ;  /* 0x00007300ff1d77ac */ /* 0x000e620008000800 */
[----:B------:R-:W-:-:S02]  /*96cc0*/  ISETP.LT.AND P2, PT, R153, UR32, !P2 ;  /* 0x0000002099007c0c */ /* 0x000fc4000d741270 */
[----:B------:R-:W-:Y:S01]  /*96cd0*/  LOP3.LUT R11, R11, 0xffff7fff, RZ, 0xc0, !PT ;  /* 0xffff7fff0b0b7812 */ /* 0x000fe200078ec0ff */
[----:B------:R-:W4:Y:S01]  /*96ce0*/  LDCU UR28, c[0x0][0x398] ;  /* 0x00007300ff1c77ac */ /* 0x000f220008000800 */
[----:B--2---:R-:W2:Y:S02]  /*96cf0*/  LDL.LU R36, [R1+0x17a0] ;  /* 0x0017a00001247983 */ /* 0x004ea40000300800 */
[----:B------:R-:W-:Y:S02]  /*96d00*/  @P3 LOP3.LUT R11, R11, 0x8000, RZ, 0xfc, !PT ;  /* 0x000080000b0b3812 */ /* 0x000fe400078efcff */
[----:B------:R-:W2:Y:S02]  /*96d10*/  LDL.LU R37, [R1+0x17a8] ;  /* 0x0017a80001257983 */ /* 0x000ea40000300800 */
[----:B------:R-:W-:Y:S02]  /*96d20*/  LOP3.LUT R11, R11, 0xffffbfff, RZ, 0xc0, !PT ;  /* 0xffffbfff0b0b7812 */ /* 0x000fe400078ec0ff */
[----:B------:R-:W2:Y:S02]  /*96d30*/  LDL.LU R38, [R1+0x1760] ;  /* 0x0017600001267983 */ /* 0x000ea40000300800 */
[----:B------:R-:W-:-:S02]  /*96d40*/  @P2 LOP3.LUT R11, R11, 0x4000, RZ, 0xfc, !PT ;  /* 0x000040000b0b2812 */ /* 0x000fc400078efcff */
[----:B------:R-:W-:Y:S01]  /*96d50*/  ISETP.GE.AND P2, PT, R29, UR17, PT ;  /* 0x000000111d007c0c */ /* 0x000fe2000bf46270 */
[----:B---3--:R3:W-:Y:S01]  /*96d60*/  STSM.16.M88.4 [R0+0x200], R32 ;  /* 0x0002002000007844 */ /* 0x0087e20000000200 */
[----:B------:R-:W-:Y:S01]  /*96d70*/  LOP3.LUT R11, R11, 0xffffdfff, RZ, 0xc0, !PT ;  /* 0xffffdfff0b0b7812 */ /* 0x000fe200078ec0ff */
[----:B------:R-:W-:Y:S01]  /*96d80*/  VIADD R29, R252, 0x83 ;  /* 0x00000083fc1d7836 */ /* 0x000fe20000000000 */
[----:B-1----:R-:W-:Y:S01]  /*96d90*/  ISETP.LT.AND P5, PT, R152, UR24, !P2 ;  /* 0x0000001898007c0c */ /* 0x002fe2000d7a1270 */
[----:B------:R-:W2:Y:S01]  /*96da0*/  LDL.LU R39, [R1+0x1768] ;  /* 0x0017680001277983 */ /* 0x000ea20000300800 */
        /* <DEDUP_REMOVED lines=8> */
[----:B------:R-:W-:Y:S01]  /*96e30*/  LOP3.LUT R11, R11, 0xffffefff, RZ, 0xc0, !PT ;  /* 0xffffefff0b0b7812 */ /* 0x000fe200078ec0ff */
[----:B------:R-:W3:Y:S03]  /*96e40*/  LDL.LU R33, [R1+0x1508] ;  /* 0x0015080001217983 */ /* 0x000ee60000300800 */
[----:B------:R-:W-:Y:S01]  /*96e50*/  @P4 LOP3.LUT R11, R11, 0x1000, RZ, 0xfc, !PT ;  /* 0x000010000b0b4812 */ /* 0x000fe200078efcff */
[----:B------:R-:W3:Y:S01]  /*96e60*/  LDL.LU R34, [R1+0x1350] ;  /* 0x0013500001227983 */ /* 0x000ee20000300800 */
[----:B------:R-:W-:Y:S01]  /*96e70*/  ISETP.LT.AND P2, PT, R153, UR22, !P2 ;  /* 0x0000001699007c0c */ /* 0x000fe2000d741270 */
[----:B------:R-:W1:Y:S01]  /*96e80*/  LDCU UR22, c[0x0][0x398] ;  /* 0x00007300ff1677ac */ /* 0x000e620008000800 */
[----:B------:R-:W-:Y:S01]  /*96e90*/  LOP3.LUT R11, R11, 0xfffff7ff, RZ, 0xc0, !PT ;  /* 0xfffff7ff0b0b7812 */ /* 0x000fe200078ec0ff */
[----:B------:R-:W3:Y:S03]  /*96ea0*/  LDL.LU R35, [R1+0x1358] ;  /* 0x0013580001237983 */ /* 0x000ee60000300800 */
[----:B------:R-:W-:Y:S01]  /*96eb0*/  @P3 LOP3.LUT R11, R11, 0x800, RZ, 0xfc, !PT ;  /* 0x000008000b0b3812 */ /* 0x000fe200078efcff */
[----:B------:R-:W1:Y:S03]  /*96ec0*/  LDS.128 R44, [R2] ;  /* 0x00000000022c7984 */ /* 0x000e660000000c00 */
[----:B------:R-:W-:Y:S01]  /*96ed0*/  LOP3.LUT R11, R11, 0xfffffbff, RZ, 0xc0, !PT ;  /* 0xfffffbff0b0b7812 */ /* 0x000fe200078ec0ff */
[----:B------:R-:W1:Y:S03]  /*96ee0*/  LDS.128 R40, [R2+0x400] ;  /* 0x0004000002287984 */ /* 0x000e660000000c00 */
[----:B------:R-:W-:Y:S01]  /*96ef0*/  @P2 LOP3.LUT R11, R11, 0x400, RZ, 0xfc, !PT ;  /* 0x000004000b0b2812 */ /* 0x000fe200078efcff */
[----:B------:R-:W-:Y:S01]  /*96f00*/  BAR.SYNC.DEFER_BLOCKING 0x0 ;  /* 0x0000000000007b1d */ /* 0x000fe20000010000 */
[----:B------:R-:W-:-:S04]  /*96f10*/  ISETP.GE.AND P2, PT, R29, UR15, PT ;  /* 0x0000000f1d007c0c */ /* 0x000fc8000bf46270 */
        /* <DEDUP_REMOVED lines=8> */
[----:B------:R-:W1:Y:S03]  /*96fa0*/  LDCU.64 UR30, c[0x0][0x398] ;  /* 0x00007300ff1e77ac */ /* 0x000e660008000a00 */
[----:B------:R-:W-:Y:S01]  /*96fb0*/  LOP3.LUT R11, R11, 0xfffffeff, RZ, 0xc0, !PT ;  /* 0xfffffeff0b0b7812 */ /* 0x000fe200078ec0ff */
[----:B------:R-:W1:Y:S03]  /*96fc0*/  LDCU.64 UR40, c[0x0][0x398] ;  /* 0x00007300ff2877ac */ /* 0x000e660008000a00 */
[----:B------:R-:W-:-:S02]  /*96fd0*/  @P4 LOP3.LUT R11, R11, 0x100, RZ, 0xfc, !PT ;  /* 0x000001000b0b4812 */ /* 0x000fc400078efcff */
[----:B----4-:R-:W-:Y:S01]  /*96fe0*/  ISETP.LT.AND P2, PT, R153, UR20, !P2 ;  /* 0x0000001499007c0c */ /* 0x010fe2000d741270 */
[----:B------:R-:W4:Y:S01]  /*96ff0*/  LDCU UR20, c[0x0][0x398] ;  /* 0x00007300ff1477ac */ /* 0x000f220008000800 */
        /* <DEDUP_REMOVED lines=11> */
[----:B------:R-:W2:Y:S01]  /*970b0*/  LDCU UR50, c[0x0][0x398] ;  /* 0x00007300ff3277ac */ /* 0x000ea20008000800 */
[----:B-1----:R-:W-:Y:S01]  /*970c0*/  STL.64 [R1+0xf80], R44 ;  /* 0x000f802c01007387 */ /* 0x002fe20000100a00 */
[----:B------:R-:W1:Y:S06]  /*970d0*/  LDCU UR19, c[0x0][0x398] ;  /* 0x00007300ff1377ac */ /* 0x000e6c0008000800 */
[----:B------:R-:W-:Y:S01]  /*970e0*/  @P5 LOP3.LUT R11, R11, 0x20, RZ, 0xfc, !PT ;  /* 0x000000200b0b5812 */ /* 0x000fe200078efcff */
[----:B------:R-:W1:Y:S03]  /*970f0*/  LDCU UR48, c[0x0][0x398] ;  /* 0x00007300ff3077ac */ /* 0x000e660008000800 */
        /* <DEDUP_REMOVED lines=12> */
[----:B------:R-:W-:Y:S01]  /*971c0*/  STL.64 [R1+0x10a0], R40 ;  /* 0x0010a02801007387 */ /* 0x000fe20000100a00 */
[----:B------:R-:W-:Y:S01]  /*971d0*/  ISETP.LT.AND P3, PT, R154, UR52, !P2 ;  /* 0x000000349a007c0c */ /* 0x000fe2000d761270 */
[----:B------:R-:W1:Y:S01]  /*971e0*/  LDCU UR25, c[0x0][0x398] ;  /* 0x00007300ff1977ac */ /* 0x000e620008000800 */
[----:B------:R-:W-:Y:S02]  /*971f0*/  ISETP.LT.AND P5, PT, R152, UR51, !P2 ;  /* 0x0000003398007c0c */ /* 0x000fe4000d7a1270 */
[----:B------:R-:W-:Y:S01]  /*97200*/  ISETP.LT.AND P4, PT, R155, UR53, !P2 ;  /* 0x000000359b007c0c */ /* 0x000fe2000d781270 */
[----:B------:R-:W1:Y:S01]  /*97210*/  LDCU UR51, c[0x0][0x398] ;  /* 0x00007300ff3377ac */ /* 0x000e620008000800 */
[----:B------:R-:W-:Y:S01]  /*97220*/  ISETP.LT.AND P2, PT, R153, UR37, !P2 ;  /* 0x0000002599007c0c */ /* 0x000fe2000d741270 */
[----:B------:R-:W1:Y:S06]  /*97230*/  LDCU.64 UR36, c[0x0][0x398] ;  /* 0x00007300ff2477ac */ /* 0x000e6c0008000a00 */
[----:B------:R-:W-:Y:S01]  /*97240*/  @P3 LOP3.LUT R14, R14, 0x80000000, RZ, 0xfc, !PT ;  /* 0x800000000e0e3812 */ /* 0x000fe200078efcff */
[----:B------:R-:W1:Y:S03]  /*97250*/  LDCU UR53, c[0x0][0x398] ;  /* 0x00007300ff3577ac */ /* 0x000e660008000800 */
[----:B------:R-:W-:Y:S01]  /*97260*/  LOP3.LUT R14, R14, 0xbfffffff, RZ, 0xc0, !PT ;  /* 0xbfffffff0e0e7812 */ /* 0x000fe200078ec0ff */
[----:B------:R-:W-:Y:S01]  /*97270*/  STL.64 [R1+0x10a8], R42 ;  /* 0x0010a82a01007387 */ /* 0x000fe20000100a00 */
[----:B------:R-:W-:Y:S01]  /*97280*/  LOP3.LUT R17, R17, 0x7fffffff, RZ, 0xc0, !PT ;  /* 0x7fffffff11117812 */ /* 0x000fe200078ec0ff */
[----:B------:R-:W1:Y:S01]  /*97290*/  LDCU UR52, c[0x0][0x398] ;  /* 0x00007300ff3477ac */ /* 0x000e620008000800 */
[----:B------:R-:W-:-:S02]  /*972a0*/  @P2 LOP3.LUT R14, R14, 0x40000000, RZ, 0xfc, !PT ;  /* 0x400000000e0e2812 */ /* 0x000fc400078efcff */
[----:B------:R-:W-:Y:S02]  /*972b0*/  ISETP.GE.AND P2, PT, R29, UR23, PT ;  /* 0x000000171d007c0c */ /* 0x000fe4000bf46270 */
[----:B------:R-:W-:Y:S02]  /*972c0*/  @P5 LOP3.LUT R11, R11, 0x2, RZ, 0xfc, !PT ;  /* 0x000000020b0b5812 */ /* 0x000fe400078efcff */
[----:B------:R-:W-:Y:S01]  /*972d0*/  LOP3.LUT R14, R14, 0xdfffffff, RZ, 0xc0, !PT ;  /* 0xdfffffff0e0e7812 */ /* 0x000fe200078ec0ff */
[----:B------:R-:W-:Y:S01]  /*972e0*/  VIADD R29, R252, 0x7f ;  /* 0x0000007ffc1d7836 */ /* 0x000fe20000000000 */
[----:B------:R-:W-:Y:S01]  /*972f0*/  ISETP.LT.AND P5, PT, R152, UR32, !P2 ;  /* 0x0000002098007c0c */ /* 0x000fe2000d7a1270 */
[----:B------:R-:W1:Y:S01]  /*97300*/  LDCU UR23, c[0x0][0x398] ;  /* 0x00007300ff1777ac */ /* 0x000e620008000800 */
[----:B------:R-:W-:Y:S02]  /*97310*/  LOP3.LUT R11, R11, 0xfffffffe, RZ, 0xc0, !PT ;  /* 0xfffffffe0b0b7812 */ /* 0x000fe400078ec0ff */
[----:B------:R-:W-:Y:S01]  /*97320*/  ISETP.LT.AND P3, PT, R154, UR54, !P2 ;  /* 0x000000369a007c0c */ /* 0x000fe2000d761270 */
[----:B------:R-:W1:Y:S01]  /*97330*/  LDCU UR32, c[0x0][0x398] ;  /* 0x00007300ff2077ac */ /* 0x000e620008000800 */
[----:B------:R-:W-:-:S02]  /*97340*/  @P4 LOP3.LUT R11, R11, 0x1, RZ, 0xfc, !PT ;  /* 0x000000010b0b4812 */ /* 0x000fc400078efcff */
[----:B------:R-:W-:Y:S01]  /*97350*/  ISETP.LT.AND P4, PT, R155, UR55, !P2 ;  /* 0x000000379b007c0c */ /* 0x000fe2000d781270 */
[----:B------:R-:W1:Y:S04]  /*97360*/  LDCU UR55, c[0x0][0x398] ;  /* 0x00007300ff3777ac */ /* 0x000e680008000800 */
        /* <DEDUP_REMOVED lines=54> */
[----:B------:R-:W-:-:S02]  /*976d0*/  LOP3.LUT R16, R16, 0x7fffffff, RZ, 0xc0, !PT ;  /* 0x7fffffff10107812 */ /* 0x000fc400078ec0ff */
[----:B------:R-:W-:Y:S01]  /*976e0*/  LOP3.LUT R19, R19, 0x7fffffff, RZ, 0xc0, !PT ;  /* 0x7fffffff13137812 */ /* 0x000fe200078ec0ff */
[----:B------:R-:W3:Y:S04]  /*976f0*/  LDCU UR74, c[0x0][0x398] ;  /* 0x00007300ff4a77ac */ /* 0x000ee80008000800 */
[----:B------:R-:W-:Y:S01]  /*97700*/  @P5 LOP3.LUT R14, R14, 0x20000, RZ, 0xfc, !PT ;  /* 0x000200000e0e5812 */ /* 0x000fe200078efcff */
[----:B--2---:R2:W-:Y:S01]  /*97710*/  STSM.16.M88.4 [R0], R36 ;  /* 0x0000002400007844 */ /* 0x0045e20000000200 */
[----:B------:R-:W3:Y:S02]  /*97720*/  LDCU UR72, c[0x0][0x398] ;  /* 0x00007300ff4877ac */ /* 0x000ee40008000800 */
[----:B------:R-:W-:-:S04]  /*97730*/  LOP3.LUT R14, R14, 0xfffeffff, RZ, 0xc0, !PT ;  /* 0xfffeffff0e0e7812 */ /* 0x000fc800078ec0ff */
[----:B------:R-:W-:Y:S02]  /*97740*/  @P4 LOP3.LUT R14, R14, 0x10000, RZ, 0xfc, !PT ;  /* 0x000100000e0e4812 */ /* 0x000fe400078efcff */
[----:B-1----:R-:W-:Y:S02]  /*97750*/  ISETP.LT.AND P2, PT, R153, UR42, !P2 ;  /* 0x0000002a99007c0c */ /* 0x002fe4000d741270 */
        /* <DEDUP_REMOVED lines=11> */
[----:B---3--:R1:W-:Y:S01]  /*97810*/  STSM.16.M88.4 [R0+0x200], R32 ;  /* 0x0002002000007844 */ /* 0x0083e20000000200 */
[----:B------:R-:W-:Y:S01]  /*97820*/  ISETP.LT.AND P4, PT, R155, UR76, !P2 ;  /* 0x0000004c9b007c0c */ /* 0x000fe2000d781270 */
[----:B------:R-:W3:Y:S01]  /*97830*/  LDCU UR31, c[0x0][0x398] ;  /* 0x00007300ff1f77ac */ /* 0x000ee20008000800 */
[----:B------:R-:W-:Y:S01]  /*97840*/  ISETP.LT.AND P3, PT, R154, UR75, !P2 ;  /* 0x0000004b9a007c0c */ /* 0x000fe2000d761270 */
[----:B------:R-:W2:Y:S01]  /*97850*/  LDL.LU R39, [R1+0x280c] ;  /* 0x00280c0001277983 */ /* 0x000ea20000300800 */
[----:B------:R-:W2:Y:S07]  /*97860*/  LDCU UR77, c[0x0][0x398] ;  /* 0x00007300ff4d77ac */ /* 0x000eae0008000800 */
[----:B------:R-:W-:Y:S01]  /*97870*/  @P5 LOP3.LUT R14, R14, 0x2000, RZ, 0xfc, !PT ;  /* 0x000020000e0e5812 */ /* 0x000fe200078efcff */
[----:B------:R-:W-:Y:S03]  /*97880*/  BAR.SYNC.DEFER_BLOCKING 0x0 ;  /* 0x0000000000007b1d */ /* 0x000fe60000010000 */
[----:B------:R-:W-:-:S03]  /*97890*/  LOP3.LUT R14, R14, 0xffffefff, RZ, 0xc0, !PT ;  /* 0xffffefff0e0e7812 */ /* 0x000fc600078ec0ff */
[----:B------:R-:W2:Y:S01]  /*978a0*/  LDCU UR76, c[0x0][0x398] ;  /* 0x00007300ff4c77ac */ /* 0x000ea20008000800 */
[----:B------:R-:W-:Y:S01]  /*978b0*/  @P4 LOP3.LUT R14, R14, 0x1000, RZ, 0xfc, !PT ;  /* 0x000010000e0e4812 */ /* 0x000fe200078efcff */
[----:B-1----:R-:W3:Y:S01]  /*978c0*/  LDL.LU R32, [R1+0x26b4] ;  /* 0x0026b40001207983 */ /* 0x002ee20000300800 */
[----:B------:R-:W-:Y:S01]  /*978d0*/  ISETP.LT.AND P2, PT, R153, UR69, !P2 ;  /* 0x0000004599007c0c */ /* 0x000fe2000d741270 */
[----:B------:R-:W1:Y:S01]  /*978e0*/  LDCU UR75, c[0x0][0x398] ;  /* 0x00007300ff4b77ac */ /* 0x000e620008000800 */
[----:B------:R-:W-:Y:S01]  /*978f0*/  LOP3.LUT R14, R14, 0xfffff7ff, RZ, 0xc0, !PT ;  /* 0xfffff7ff0e0e7812 */ /* 0x000fe200078ec0ff */
[----:B------:R-:W3:Y:S01]  /*97900*/  LDL.LU R33, [R1+0x26bc] ;  /* 0x0026bc0001217983 */ /* 0x000ee20000300800 */
[----:B------:R-:W1:Y:S02]  /*97910*/  LDCU UR69, c[0x0][0x398] ;  /* 0x00007300ff4577ac */ /* 0x000e640008000800 */
[----:B------:R-:W-:Y:S01]  /*97920*/  @P3 LOP3.LUT R14, R14, 0x800, RZ, 0xfc, !PT ;  /* 0x000008000e0e3812 */ /* 0x000fe200078efcff */
[----:B------:R-:W3:Y:S03]  /*97930*/  LDL.LU R34, [R1+0x2574] ;  /* 0x0025740001227983 */ /* 0x000ee60000300800 */
[----:B------:R-:W-:Y:S01]  /*97940*/  LOP3.LUT R14, R14, 0xfffffbff, RZ, 0xc0, !PT ;  /* 0xfffffbff0e0e7812 */ /* 0x000fe200078ec0ff */
[----:B------:R-:W3:Y:S03]  /*97950*/  LDL.LU R35, [R1+0x257c] ;  /* 0x00257c0001237983 */ /* 0x000ee60000300800 */
[----:B------:R-:W-:Y:S01]  /*97960*/  @P2 LOP3.LUT R14, R14, 0x400, RZ, 0xfc, !PT ;  /* 0x000004000e0e2812 */ /* 0x000fe200078efcff */
[----:B------:R-:W1:Y:S01]  /*97970*/  LDS.128 R40, [R2] ;  /* 0x0000000002287984 */ /* 0x000e620000000c00 */
[----:B------:R-:W-:-:S02]  /*97980*/  ISETP.GE.AND P2, PT, R29, UR39, PT ;  /* 0x000000271d007c0c */ /* 0x000fc4000bf46270 */
        /* <DEDUP_REMOVED lines=18> */
[----:B------:R-:W4:Y:S03]  /*97ab0*/  LDCU.64 UR40, c[0x0][0x398] ;  /* 0x00007300ff2877ac */ /* 0x000f260008000a00 */
[----:B------:R-:W-:Y:S02]  /*97ac0*/  ISETP.LT.AND P5, PT, R152, UR51, !P2 ;  /* 0x0000003398007c0c */ /* 0x000fe4000d7a1270 */
[----:B------:R-:W-:Y:S01]  /*97ad0*/  LOP3.LUT R14, R14, 0xffffffdf, RZ, 0xc0, !PT ;  /* 0xffffffdf0e0e7812 */ /* 0x000fe200078ec0ff */
[----:B------:R-:W-:Y:S01]  /*97ae0*/  VIADD R29, R252, 0x79 ;  /* 0x00000079fc1d7836 */ /* 0x000fe20000000000 */
[----:B------:R-:W-:Y:S01]  /*97af0*/  ISETP.LT.AND P4, PT, R155, UR50, !P2 ;  /* 0x000000329b007c0c */ /* 0x000fe2000d781270 */
[----:B-1----:R-:W-:Y:S01]  /*97b00*/  STL.64 [R1+0xf60], R40 ;  /* 0x000f602801007387 */ /* 0x002fe20000100a00 */
[----:B------:R-:W-:Y:S01]  /*97b10*/  ISETP.LT.AND P3, PT, R154, UR47, !P2 ;  /* 0x0000002f9a007c0c */ /* 0x000fe2000d761270 */
[----:B------:R-:W1:Y:S01]  /*97b20*/  LDCU UR47, c[0x0][0x398] ;  /* 0x00007300ff2f77ac */ /* 0x000e620008000800 */
[----:B------:R-:W1:Y:S05]  /*97b30*/  LDCU UR51, c[0x0][0x398] ;  /* 0x00007300ff3377ac */ /* 0x000e6a0008000800 */
        /* <DEDUP_REMOVED lines=13> */
[----:B-1----:R-:W-:Y:S02]  /*97c10*/  ISETP.LT.AND P3, PT, R154, UR47, !P2 ;  /* 0x0000002f9a007c0c */ /* 0x002fe4000d761270 */
[----:B------:R-:W-:Y:S01]  /*97c20*/  ISETP.LT.AND P5, PT, R152, UR55, !P2 ;  /* 0x0000003798007c0c */ /* 0x000fe2000d7a1270 */
[----:B------:R-:W1:Y:S01]  /*97c30*/  LDCU UR47, c[0x0][0x398] ;  /* 0x00007300ff2f77ac */ /* 0x000e620008000800 */
[----:B------:R-:W-:-:S02]  /*97c40*/  ISETP.LT.AND P4, PT, R155, UR53, !P2 ;  /* 0x000000359b007c0c */ /* 0x000fc4000d781270 */
[----:B----4-:R-:W-:Y:S01]  /*97c50*/  ISETP.LT.AND P2, PT, R153, UR40, !P2 ;  /* 0x0000002899007c0c */ /* 0x010fe2000d741270 */
[----:B------:R-:W-:Y:S01]  /*97c60*/  STL.64 [R1+0xf68], R42 ;  /* 0x000f682a01007387 */ /* 0x000fe20000100a00 */
[----:B------:R-:W4:Y:S03]  /*97c70*/  LDCU UR55, c[0x0][0x398] ;  /* 0x00007300ff3777ac */ /* 0x000f260008000800 */
[----:B------:R-:W4:Y:S01]  /*97c80*/  LDS.128 R40, [R2+0x400] ;  /* 0x0004000002287984 */ /* 0x000f220000000c00 */
[----:B------:R-:W1:Y:S01]  /*97c90*/  LDCU UR53, c[0x0][0x398] ;  /* 0x00007300ff3577ac */ /* 0x000e620008000800 */
[----:B------:R-:W-:Y:S02]  /*97ca0*/  @P3 LOP3.LUT R13, R13, 0x80000000, RZ, 0xfc, !PT ;  /* 0x800000000d0d3812 */ /* 0x000fe400078efcff */
[----:B------:R-:W-:Y:S01]  /*97cb0*/  @P5 LOP3.LUT R14, R14, 0x2, RZ, 0xfc, !PT ;  /* 0x000000020e0e5812 */ /* 0x000fe200078efcff */
[----:B------:R-:W-:Y:S01]  /*97cc0*/  BAR.SYNC.DEFER_BLOCKING 0x0 ;  /* 0x0000000000007b1d */ /* 0x000fe20000010000 */
[----:B------:R-:W-:-:S04]  /*97cd0*/  LOP3.LUT R13, R13, 0xbfffffff, RZ, 0xc0, !PT ;  /* 0xbfffffff0d0d7812 */ /* 0x000fc800078ec0ff */
[----:B------:R-:W-:Y:S02]  /*97ce0*/  @P2 LOP3.LUT R13, R13, 0x40000000, RZ, 0xfc, !PT ;  /* 0x400000000d0d2812 */ /* 0x000fe400078efcff */
[----:B------:R-:W-:Y:S02]  /*97cf0*/  ISETP.GE.AND P2, PT, R29, UR37, PT ;  /* 0x000000251d007c0c */ /* 0x000fe4000bf46270 */
[----:B------:R-:W-:Y:S02]  /*97d00*/  LOP3.LUT R14, R14, 0xfffffffe, RZ, 0xc0, !PT ;  /* 0xfffffffe0e0e7812 */ /* 0x000fe400078ec0ff */
[----:B------:R-:W-:Y:S01]  /*97d10*/  LOP3.LUT R13, R13, 0xdfffffff, RZ, 0xc0, !PT ;  /* 0xdfffffff0d0d7812 */ /* 0x000fe200078ec0ff */
[----:B------:R-:W-:Y:S01]  /*97d20*/  VIADD R29, R252, 0x77 ;  /* 0x00000077fc1d7836 */ /* 0x000fe20000000000 */
[----:B------:R-:W-:Y:S01]  /*97d30*/  ISETP.LT.AND P5, PT, R152, UR66, !P2 ;  /* 0x0000004298007c0c */ /* 0x000fe2000d7a1270 */
[----:B------:R-:W4:Y:S01]  /*97d40*/  LDCU UR66, c[0x0][0x398] ;  /* 0x00007300ff4277ac */ /* 0x000f220008000800 */
[----:B------:R-:W-:-:S02]  /*97d50*/  @P4 LOP3.LUT R14, R14, 0x1, RZ, 0xfc, !PT ;  /* 0x000000010e0e4812 */ /* 0x000fc400078efcff */
[----:B------:R-:W-:Y:S01]  /*97d60*/  ISETP.LT.AND P4, PT, R155, UR67, !P2 ;  /* 0x000000439b007c0c */ /* 0x000fe2000d781270 */
[----:B------:R-:W4:Y:S01]  /*97d70*/  LDCU UR67, c[0x0][0x398] ;  /* 0x00007300ff4377ac */ /* 0x000f220008000800 */
[----:B-1----:R-:W-:Y:S01]  /*97d80*/  ISETP.LT.AND P3, PT, R154, UR47, !P2 ;  /* 0x0000002f9a007c0c */ /* 0x002fe2000d761270 */
        /* <DEDUP_REMOVED lines=14> */
[----:B------:R-:W4:Y:S01]  /*97e70*/  LDCU UR66, c[0x0][0x398] ;  /* 0x00007300ff4277ac */ /* 0x000f220008000800 */
[----:B------:R-:W-:Y:S02]  /*97e80*/  ISETP.LT.AND P4, PT, R155, UR67, !P2 ;  /* 0x000000439b007c0c */ /* 0x000fe4000d781270 */
[----:B-1----:R-:W-:Y:S01]  /*97e90*/  ISETP.LT.AND P3, PT, R154, UR47, !P2 ;  /* 0x0000002f9a007c0c */ /* 0x002fe2000d761270 */
[----:B------:R-:W1:Y:S01]  /*97ea0*/  LDCU UR67, c[0x0][0x398] ;  /* 0x00007300ff4377ac */ /* 0x000e620008000800 */
[----:B------:R-:W1:Y:S07]  /*97eb0*/  LDCU.64 UR44, c[0x0][0x398] ;  /* 0x00007300ff2c77ac */ /* 0x000e6e0008000a00 */
        /* <DEDUP_REMOVED lines=16> */
[----:B------:R-:W4:Y:S01]  /*97fc0*/  LDCU UR66, c[0x0][0x398] ;  /* 0x00007300ff4277ac */ /* 0x000f220008000800 */
[----:B------:R-:W-:Y:S01]  /*97fd0*/  STL.64 [R1+0x1080], R40 ;  /* 0x0010802801007387 */ /* 0x000fe20000100a00 */
        /* <DEDUP_REMOVED lines=18> */
[----:B------:R-:W3:Y:S07]  /*98100*/  LDCU UR71, c[0x0][0x398] ;  /* 0x00007300ff4777ac */ /* 0x000eee0008000800 */
[----:B------:R-:W-:Y:S01]  /*98110*/  @P5 LOP3.LUT R13, R13, 0x20000, RZ, 0xfc, !PT ;  /* 0x000200000d0d5812 */ /* 0x000fe200078efcff */
[----:B------:R-:W3:Y:S03]  /*98120*/  LDCU UR70, c[0x0][0x398] ;  /* 0x00007300ff4677ac */ /* 0x000ee60008000800 */
[----:B------:R-:W-:Y:S01]  /*98130*/  LOP3.LUT R13, R13, 0xfffeffff, RZ, 0xc0, !PT ;  /* 0xfffeffff0d0d7812 */ /* 0x000fe200078ec0ff */
[----:B--2---:R2:W-:Y:S01]  /*98140*/  STSM.16.M88.4 [R0], R36 ;  /* 0x0000002400007844 */ /* 0x0045e20000000200 */
[----:B------:R-:W3:Y:S02]  /*98150*/  LDCU UR64, c[0x0][0x398] ;  /* 0x00007300ff4077ac */ /* 0x000ee40008000800 */
[----:B------:R-:W-:-:S02]  /*98160*/  @P4 LOP3.LUT R13, R13, 0x10000, RZ, 0xfc, !PT ;  /* 0x000100000d0d4812 */ /* 0x000fc400078efcff */
[----:B-1----:R-:W-:Y:S02]  /*98170*/  ISETP.LT.AND P2, PT, R153, UR38, !P2 ;  /* 0x0000002699007c0c */ /* 0x002fe4000d741270 */
[----:B------:R-:W-:-:S04]  /*98180*/  LOP3.LUT R13, R13, 0xffff7fff, RZ, 0xc0, !PT ;  /* 0xffff7fff0d0d7812 */ /* 0x000fc800078ec0ff */
[----:B------:R-:W-:-:S04]  /*98190*/  @P3 LOP3.LUT R13, R13, 0x8000, RZ, 0xfc, !PT ;  /* 0x000080000d0d3812 */ /* 0x000fc800078efcff */
[----:B------:R-:W-:Y:S01]  /*981a0*/  LOP3.LUT R13, R13, 0xffffbfff, RZ, 0xc0, !PT ;  /* 0xffffbfff0d0d7812 */ /* 0x000fe200078ec0ff */
[----:B--2---:R-:W2:Y:S03]  /*981b0*/  LDL.LU R36, [R1+0x2414] ;  /* 0x0024140001247983 */ /* 0x004ea60000300800 */
[----:B------:R-:W-:Y:S01]  /*981c0*/  @P2 LOP3.LUT R13, R13, 0x4000, RZ, 0xfc, !PT ;  /* 0x000040000d0d2812 */ /* 0x000fe200078efcff */
[----:B------:R-:W2:Y:S01]  /*981d0*/  LDL.LU R37, [R1+0x241c] ;  /* 0x00241c0001257983 */ /* 0x000ea20000300800 */
[----:B------:R-:W-:Y:S02]  /*981e0*/  ISETP.GE.AND P2, PT, R29, UR43, PT ;  /* 0x0000002b1d007c0c */ /* 0x000fe4000bf46270 */
[----:B------:R-:W-:Y:S01]  /*981f0*/  LOP3.LUT R13, R13, 0xffffdfff, RZ, 0xc0, !PT ;  /* 0xffffdfff0d0d7812 */ /* 0x000fe200078ec0ff */
[----:B------:R-:W-:Y:S01]  /*98200*/  VIADD R29, R252, 0x73 ;  /* 0x00000073fc1d7836 */ /* 0x000fe20000000000 */
[----:B----4-:R-:W-:Y:S01]  /*98210*/  ISETP.LT.AND P5, PT, R152, UR66, !P2 ;  /* 0x0000004298007c0c */ /* 0x010fe2000d7a1270 */
[----:B------:R-:W1:Y:S01]  /*98220*/  LDCU.64 UR42, c[0x0][0x398] ;  /* 0x00007300ff2a77ac */ /* 0x000e620008000a00 */
[----:B------:R-:W-:Y:S01]  /*98230*/  ISETP.LT.AND P4, PT, R155, UR67, !P2 ;  /* 0x000000439b007c0c */ /* 0x000fe2000d781270 */
[----:B------:R-:W2:Y:S01]  /*98240*/  LDL.LU R38, [R1+0x2244] ;  /* 0x0022440001267983 */ /* 0x000ea20000300800 */
[----:B------:R-:W-:Y:S01]  /*98250*/  ISETP.LT.AND P3, PT, R154, UR63, !P2 ;  /* 0x0000003f9a007c0c */ /* 0x000fe2000d761270 */
[----:B------:R-:W4:Y:S08]  /*98260*/  LDCU UR66, c[0x0][0x398] ;  /* 0x00007300ff4277ac */ /* 0x000f300008000800 */
[----:B------:R-:W-:Y:S01]  /*98270*/  @P5 LOP3.LUT R13, R13, 0x2000, RZ, 0xfc, !PT ;  /* 0x000020000d0d5812 */ /* 0x000fe200078efcff */
[----:B---3--:R3:W-:Y:S01]  /*98280*/  STSM.16.M88.4 [R0+0x200], R32 ;  /* 0x0002002000007844 */ /* 0x0087e20000000200 */
[----:B------:R-:W1:Y:S02]  /*98290*/  LDCU UR63, c[0x0][0x398] ;  /* 0x00007300ff3f77ac */ /* 0x000e640008000800 */
[----:B------:R-:W-:Y:S01]  /*982a0*/  LOP3.LUT R13, R13, 0xffffefff, RZ, 0xc0, !PT ;  /* 0xffffefff0d0d7812 */ /* 0x000fe200078ec0ff */
[----:B------:R-:W2:Y:S01]  /*982b0*/  LDL.LU R39, [R1+0x224c] ;  /* 0x00224c0001277983 */ /* 0x000ea20000300800 */
[----:B------:R-:W1:Y:S02]  /*982c0*/  LDCU UR67, c[0x0][0x398] ;  /* 0x00007300ff4377ac */ /* 0x000e640008000800 */
[----:B------:R-:W-:Y:S01]  /*982d0*/  @P4 LOP3.LUT R13, R13, 0x1000, RZ, 0xfc, !PT ;  /* 0x000010000d0d4812 */ /* 0x000fe200078efcff */
[----:B------:R-:W-:Y:S01]  /*982e0*/  BAR.SYNC.DEFER_BLOCKING 0x0 ;  /* 0x0000000000007b1d */ /* 0x000fe20000010000 */
[----:B------:R-:W-:-:S02]  /*982f0*/  ISETP.LT.AND P2, PT, R153, UR40, !P2 ;  /* 0x0000002899007c0c */ /* 0x000fc4000d741270 */
[----:B------:R-:W-:-:S03]  /*98300*/  LOP3.LUT R13, R13, 0xfffff7ff, RZ, 0xc0, !PT ;  /* 0xfffff7ff0d0d7812 */ /* 0x000fc600078ec0ff */
[----:B------:R-:W1:Y:S01]  /*98310*/  LDCU UR40, c[0x0][0x398] ;  /* 0x00007300ff2877ac */ /* 0x000e620008000800 */
[----:B------:R-:W-:Y:S01]  /*98320*/  @P3 LOP3.LUT R13, R13, 0x800, RZ, 0xfc, !PT ;  /* 0x000008000d0d3812 */ /* 0x000fe200078efcff */
[----:B---3--:R-:W3:Y:S03]  /*98330*/  LDL.LU R32, [R1+0x20e4] ;  /* 0x0020e40001207983 */ /* 0x008ee60000300800 */
[----:B------:R-:W-:Y:S01]  /*98340*/  LOP3.LUT R13, R13, 0xfffffbff, RZ, 0xc0, !PT ;  /* 0xfffffbff0d0d7812 */ /* 0x000fe200078ec0ff */
[----:B------:R-:W3:Y:S03]  /*98350*/  LDL.LU R33, [R1+0x20ec] ;  /* 0x0020ec0001217983 */ /* 0x000ee60000300800 */
[----:B------:R-:W-:Y:S01]  /*98360*/  @P2 LOP3.LUT R13, R13, 0x400, RZ, 0xfc, !PT ;  /* 0x000004000d0d2812 */ /* 0x000fe200078efcff */
[----:B------:R-:W3:Y:S01]  /*98370*/  LDL.LU R34, [R1+0x1f24] ;  /* 0x001f240001227983 */ /* 0x000ee20000300800 */
[----:B------:R-:W-:-:S02]  /*98380*/  ISETP.GE.AND P2, PT, R29, UR47, PT ;  /* 0x0000002f1d007c0c */ /* 0x000fc4000bf46270 */
[----:B------:R-:W-:Y:S01]  /*98390*/  LOP3.LUT R13, R13, 0xfffffdff, RZ, 0xc0, !PT ;  /* 0xfffffdff0d0d7812 */ /* 0x000fe200078ec0ff */
[----:B------:R-:W-:Y:S01]  /*983a0*/  VIADD R29, R252, 0x72 ;  /* 0x00000072fc1d7836 */ /* 0x000fe20000000000 */
[----:B------:R-:W-:Y:S01]  /*983b0*/  ISETP.LT.AND P5, PT, R152, UR62, !P2 ;  /* 0x0000003e98007c0c */ /* 0x000fe2000d7a1270 */
[----:B------:R-:W3:Y:S01]  /*983c0*/  LDL.LU R35, [R1+0x1f2c] ;  /* 0x001f2c0001237983 */ /* 0x000ee20000300800 */
[----:B------:R-:W-:Y:S01]  /*983d0*/  ISETP.LT.AND P4, PT, R155, UR61, !P2 ;  /* 0x0000003d9b007c0c */ /* 0x000fe2000d781270 */
[----:B------:R-:W1:Y:S01]  /*983e0*/  LDCU UR47, c[0x0][0x398] ;  /* 0x00007300ff2f77ac */ /* 0x000e620008000800 */
[----:B------:R-:W-:Y:S01]  /*983f0*/  ISETP.LT.AND P3, PT, R154, UR60, !P2 ;  /* 0x0000003c9a007c0c */ /* 0x000fe2000d761270 */
[----:B------:R-:W4:Y:S01]  /*98400*/  LDS.128 R44, [R2] ;  /* 0x00000000022c7984 */ /* 0x000f220000000c00 */
[----:B------:R-:W2:Y:S03]  /*98410*/  LDCU UR62, c[0x0][0x398] ;  /* 0x00007300ff3e77ac */ /* 0x000ea60008000800 */
[----:B------:R-:W4:Y:S04]  /*98420*/  LDS.128 R40, [R2+0x400] ;  /* 0x0004000002287984 */ /* 0x000f280000000c00 */
[----:B------:R-:W-:Y:S01]  /*98430*/  @P5 LOP3.LUT R13, R13, 0x200, RZ, 0xfc, !PT ;  /* 0x000002000d0d5812 */ /* 0x000fe200078efcff */
[----:B------:R-:W-:Y:S03]  /*98440*/  BAR.SYNC.DEFER_BLOCKING 0x0 ;  /* 0x0000000000007b1d */ /* 0x000fe60000010000 */
[----:B------:R-:W-:-:S03]  /*98450*/  LOP3.LUT R13, R13, 0xfffffeff, RZ, 0xc0, !PT ;  /* 0xfffffeff0d0d7812 */ /* 0x000fc600078ec0ff */
[----:B------:R-:W2:Y:S01]  /*98460*/  LDCU UR61, c[0x0][0x398] ;  /* 0x00007300ff3d77ac */ /* 0x000ea20008000800 */
[----:B------:R-:W-:Y:S02]  /*98470*/  @P4 LOP3.LUT R13, R13, 0x100, RZ, 0xfc, !PT ;  /* 0x000001000d0d4812 */ /* 0x000fe400078efcff */
[----:B-1----:R-:W-:Y:S01]  /*98480*/  ISETP.LT.AND P2, PT, R153, UR42, !P2 ;  /* 0x0000002a99007c0c */ /* 0x002fe2000d741270 */
[----:B------:R-:W1:Y:S01]  /*98490*/  LDCU UR42, c[0x0][0x398] ;  /* 0x00007300ff2a77ac */ /* 0x000e620008000800 */
[----:B------:R-:W-:Y:S01]  /*984a0*/  LOP3.LUT R13, R13, 0xffffff7f, RZ, 0xc0, !PT ;  /* 0xffffff7f0d0d7812 */ /* 0x000fe200078ec0ff */
[----:B------:R-:W1:Y:S03]  /*984b0*/  LDCU UR60, c[0x0][0x398] ;  /* 0x00007300ff3c77ac */ /* 0x000e660008000800 */
        /* <DEDUP_REMOVED lines=9> */
[----:B----4-:R-:W-:Y:S01]  /*98550*/  STL.64 [R1+0xf40], R44 ;  /* 0x000f402c01007387 */ /* 0x010fe20000100a00 */
[----:B------:R-:W-:Y:S01]  /*98560*/  ISETP.LT.AND P3, PT, R154, UR4, !P2 ;  /* 0x000000049a007c0c */ /* 0x000fe2000d761270 */
[----:B------:R-:W4:Y:S06]  /*98570*/  LDCU UR57, c[0x0][0x398] ;  /* 0x00007300ff3977ac */ /* 0x000f2c0008000800 */
        /* <DEDUP_REMOVED lines=15> */
[----:B-1----:R-:W-:Y:S01]  /*98670*/  ISETP.LT.AND P5, PT, R152, UR4, !P2 ;  /* 0x0000000498007c0c */ /* 0x002fe2000d7a1270 */
[----:B------:R-:W-:Y:S01]  /*98680*/  STL.64 [R1+0xf48], R46 ;  /* 0x000f482e01007387 */ /* 0x000fe20000100a00 */
[----:B------:R-:W-:Y:S01]  /*98690*/  ISETP.LT.AND P4, PT, R155, UR59, !P2 ;  /* 0x0000003b9b007c0c */ /* 0x000fe2000d781270 */
[----:B------:R-:W1:Y:S01]  /*986a0*/  LDCU UR59, c[0x0][0x398] ;  /* 0x00007300ff3b77ac */ /* 0x000e620008000800 */
[----:B------:R-:W-:Y:S01]  /*986b0*/  ISETP.LT.AND P2, PT, R153, UR44, !P2 ;  /* 0x0000002c99007c0c */ /* 0x000fe2000d741270 */
[----:B------:R-:W1:Y:S06]  /*986c0*/  LDCU UR58, c[0x0][0x398] ;  /* 0x00007300ff3a77ac */ /* 0x000e6c0008000800 */
[----:B------:R-:W-:-:S02]  /*986d0*/  @P3 LOP3.LUT R15, R15, 0x80000000, RZ, 0xfc, !PT ;  /* 0x800000000f0f3812 */ /* 0x000fc400078efcff */
[----:B------:R-:W-:Y:S01]  /*986e0*/  @P5 LOP3.LUT R13, R13, 0x2, RZ, 0xfc, !PT ;  /* 0x000000020d0d5812 */ /* 0x000fe200078efcff */
[----:B------:R-:W-:Y:S01]  /*986f0*/  STL.64 [R1+0x1060], R40 ;  /* 0x0010602801007387 */ /* 0x000fe20000100a00 */
[----:B------:R-:W-:Y:S01]  /*98700*/  LOP3.LUT R15, R15, 0xbfffffff, RZ, 0xc0, !PT ;  /* 0xbfffffff0f0f7812 */ /* 0x000fe200078ec0ff */
[----:B------:R-:W1:Y:S03]  /*98710*/  LDCU UR44, c[0x0][0x398] ;  /* 0x00007300ff2c77ac */ /* 0x000e660008000800 */
[----:B------:R-:W-:Y:S02]  /*98720*/  @P2 LOP3.LUT R15, R15, 0x40000000, RZ, 0xfc, !PT ;  /* 0x400000000f0f2812 */ /* 0x000fe400078efcff */
[----:B------:R-:W-:Y:S02]  /*98730*/  ISETP.GE.AND P2, PT, R29, UR41, PT ;  /* 0x000000291d007c0c */ /* 0x000fe4000bf46270 */
[----:B------:R-:W-:-:S02]  /*98740*/  LOP3.LUT R13, R13, 0xfffffffe, RZ, 0xc0, !PT ;  /* 0xfffffffe0d0d7812 */ /* 0x000fc400078ec0ff */
[----:B------:R-:W-:Y:S01]  /*98750*/  LOP3.LUT R15, R15, 0xdfffffff, RZ, 0xc0, !PT ;  /* 0xdfffffff0f0f7812 */ /* 0x000fe200078ec0ff */
[----:B------:R-:W-:Y:S01]  /*98760*/  VIADD R29, R252, 0x6f ;  /* 0x0000006ffc1d7836 */ /* 0x000fe20000000000 */
[----:B------:R-:W-:Y:S01]  /*98770*/  ISETP.LT.AND P5, PT, R152, UR8, !P2 ;  /* 0x0000000898007c0c */ /* 0x000fe2000d7a1270 */
[----:B------:R-:W-:Y:S01]  /*98780*/  STL.64 [R1+0x1068], R42 ;  /* 0x0010682a01007387 */ /* 0x000fe20000100a00 */
[----:B------:R-:W-:Y:S01]  /*98790*/  @P4 LOP3.LUT R13, R13, 0x1, RZ, 0xfc, !PT ;  /* 0x000000010d0d4812 */ /* 0x000fe200078efcff */
[----:B------:R-:W1:Y:S01]  /*987a0*/  LDCU UR41, c[0x0][0x398] ;  /* 0x00007300ff2977ac */ /* 0x000e620008000800 */
[----:B------:R-:W-:Y:S02]  /*987b0*/  ISETP.LT.AND P4, PT, R155, UR6, !P2 ;  /* 0x000000069b007c0c */ /* 0x000fe4000d781270 */
[----:B------:R-:W-:Y:S01]  /*987c0*/  ISETP.LT.AND P3, PT, R154, UR7, !P2 ;  /* 0x000000079a007c0c */ /* 0x000fe2000d761270 */
[----:B------:R-:W1:Y:S06]  /*987d0*/  LDCU.64 UR6, c[0x0][0x398] ;  /* 0x00007300ff0677ac */ /* 0x000e6c0008000a00 */
[----:B------:R-:W-:-:S04]  /*987e0*/  @P5 LOP3.LUT R15, R15, 0x20000000, RZ, 0xfc, !PT ;  /* 0x200000000f0f5812 */ /* 0x000fc800078efcff */
        /* <DEDUP_REMOVED lines=13> */
[----:B------:R-:W-:Y:S01]  /*988c0*/  ISETP.LT.AND P3, PT, R154, UR9, !P2 ;  /* 0x000000099a007c0c */ /* 0x000fe2000d761270 */
[----:B------:R-:W1:Y:S01]  /*988d0*/  LDCU UR66, c[0x0][0x398] ;  /* 0x00007300ff4277ac */ /* 0x000e620008000800 */
[----:B------:R-:W2:Y:S07]  /*988e0*/  LDCU UR43, c[0x0][0x398] ;  /* 0x00007300ff2b77ac */ /* 0x000eae0008000800 */
[----:B------:R-:W-:Y:S01]  /*988f0*/  @P5 LOP3.LUT R15, R15, 0x2000000, RZ, 0xfc, !PT ;  /* 0x020000000f0f5812 */ /* 0x000fe200078efcff */
[----:B------:R-:W4:Y:S03]  /*98900*/  LDCU.64 UR8, c[0x0][0x398] ;  /* 0x00007300ff0877ac */ /* 0x000f260008000a00 */
        /* <DEDUP_REMOVED lines=14> */
[----:B------:R-:W4:Y:S01]  /*989f0*/  LDCU UR66, c[0x0][0x398] ;  /* 0x00007300ff4277ac */ /* 0x000f220008000800 */
[----:B------:R-:W-:Y:S01]  /*98a00*/  ISETP.LT.AND P3, PT, R154, UR10, !P2 ;  /* 0x0000000a9a007c0c */ /* 0x000fe2000d761270 */
        /* <DEDUP_REMOVED lines=28> */
[----:B--2---:R1:W-:Y:S01]  /*98bd0*/  STSM.16.M88.4 [R0], R36 ;  /* 0x0000002400007844 */ /* 0x0043e20000000200 */
[----:B------:R-:W-:Y:S01]  /*98be0*/  ISETP.LT.AND P4, PT, R155, UR14, !P2 ;  /* 0x0000000e9b007c0c */ /* 0x000fe2000d781270 */
[----:B------:R-:W2:Y:S01]  /*98bf0*/  LDCU.64 UR14, c[0x0][0x398] ;  /* 0x00007300ff0e77ac */ /* 0x000ea20008000a00 */
[----:B------:R-:W-:Y:S01]  /*98c00*/  ISETP.LT.AND P3, PT, R154, UR16, !P2 ;  /* 0x000000109a007c0c */ /* 0x000fe2000d761270 */
[----:B------:R-:W-:Y:S01]  /*98c10*/  VIADD R31, R252, 0x67 ;  /* 0x00000067fc1f7836 */ /* 0x000fe20000000000 */
[----:B------:R-:W2:Y:S07]  /*98c20*/  LDCU.64 UR38, c[0x0][0x398] ;  /* 0x00007300ff2677ac */ /* 0x000eae0008000a00 */
[----:B------:R-:W-:Y:S01]  /*98c30*/  @P5 LOP3.LUT R15, R15, 0x2000, RZ, 0xfc, !PT ;  /* 0x000020000f0f5812 */ /* 0x000fe200078efcff */
[----:B---3--:R3:W-:Y:S01]  /*98c40*/  STSM.16.M88.4 [R0+0x200], R32 ;  /* 0x0002002000007844 */ /* 0x0087e20000000200 */
[----:B------:R-:W-:Y:S01]  /*98c50*/  LOP3.LUT R18, R18, 0x7fffffff, RZ, 0xc0, !PT ;  /* 0x7fffffff12127812 */ /* 0x000fe200078ec0ff */
[----:B------:R-:W2:Y:S01]  /*98c60*/  LDCU UR16, c[0x0][0x398] ;  /* 0x00007300ff1077ac */ /* 0x000ea20008000800 */
[----:B------:R-:W-:Y:S01]  /*98c70*/  LOP3.LUT R15, R15, 0xffffefff, RZ, 0xc0, !PT ;  /* 0xffffefff0f0f7812 */ /* 0x000fe200078ec0ff */
[----:B-1----:R-:W4:Y:S03]  /*98c80*/  LDL.LU R36, [R1+0x1db4] ;  /* 0x001db40001247983 */ /* 0x002f260000300800 */
[----:B------:R-:W-:Y:S01]  /*98c90*/  @P4 LOP3.LUT R15, R15, 0x1000, RZ, 0xfc, !PT ;  /* 0x000010000f0f4812 */ /* 0x000fe200078efcff */
[----:B------:R-:W4:Y:S01]  /*98ca0*/  LDL.LU R37, [R1+0x1dbc] ;  /* 0x001dbc0001257983 */ /* 0x000f220000300800 */
[----:B------:R-:W-:Y:S01]  /*98cb0*/  ISETP.LT.AND P2, PT, R153, UR4, !P2 ;  /* 0x0000000499007c0c */ /* 0x000fe2000d741270 */
[----:B------:R-:W1:Y:S01]  /*98cc0*/  LDCU UR4, c[0x0][0x398] ;  /* 0x00007300ff0477ac */ /* 0x000e620008000800 */
[----:B------:R-:W-:Y:S01]  /*98cd0*/  LOP3.LUT R15, R15, 0xfffff7ff, RZ, 0xc0, !PT ;  /* 0xfffff7ff0f0f7812 */ /* 0x000fe200078ec0ff */
[----:B------:R-:W4:Y:S03]  /*98ce0*/  LDL.LU R38, [R1+0x1cd4] ;  /* 0x001cd40001267983 */ /* 0x000f260000300800 */
[----:B------:R-:W-:Y:S01]  /*98cf0*/  @P3 LOP3.LUT R15, R15, 0x800, RZ, 0xfc, !PT ;  /* 0x000008000f0f3812 */ /* 0x000fe200078efcff */
[----:B------:R-:W4:Y:S03]  /*98d00*/  LDL.LU R39, [R1+0x1cdc] ;  /* 0x001cdc0001277983 */ /* 0x000f260000300800 */
[----:B------:R-:W-:Y:S01]  /*98d10*/  LOP3.LUT R15, R15, 0xfffffbff, RZ, 0xc0, !PT ;  /* 0xfffffbff0f0f7812 */ /* 0x000fe200078ec0ff */
[----:B---3--:R-:W3:Y:S03]  /*98d20*/  LDL.LU R32, [R1+0x1a74] ;  /* 0x001a740001207983 */ /* 0x008ee60000300800 */
        /* <DEDUP_REMOVED lines=10> */
[----:B------:R-:W3:Y:S01]  /*98dd0*/  LDL.LU R35, [R1+0x198c] ;  /* 0x00198c0001237983 */ /* 0x000ee20000300800 */
[----:B------:R-:W1:Y:S01]  /*98de0*/  LDCU UR17, c[0x0][0x398] ;  /* 0x00007300ff1177ac */ /* 0x000e620008000800 */
[----:B------:R-:W-:Y:S06]  /*98df0*/  BAR.SYNC.DEFER_BLOCKING 0x0 ;  /* 0x0000000000007b1d */ /* 0x000fec0000010000 */
[----:B------:R-:W-:Y:S01]  /*98e00*/  @P5 LOP3.LUT R15, R15, 0x200, RZ, 0xfc, !PT ;  /* 0x000002000f0f5812 */ /* 0x000fe200078efcff */
[----:B------:R-:W1:Y:S03]  /*98e10*/  LDCU.64 UR18, c[0x0][0x398] ;  /* 0x00007300ff1277ac */ /* 0x000e660008000a00 */
[----:B------:R-:W-:-:S04]  /*98e20*/  LOP3.LUT R15, R15, 0xfffffeff, RZ, 0xc0, !PT ;  /* 0xfffffeff0f0f7812 */ /* 0x000fc800078ec0ff */
[----:B------:R-:W-:Y:S02]  /*98e30*/  @P4 LOP3.LUT R15, R15, 0x100, RZ, 0xfc, !PT ;  /* 0x000001000f0f4812 */ /* 0x000fe400078efcff */
[----:B------:R-:W-:Y:S01]  /*98e40*/  ISETP.LT.AND P2, PT, R153, UR12, !P2 ;  /* 0x0000000c99007c0c */ /* 0x000fe2000d741270 */
[----:B------:R-:W1:Y:S01]  /*98e50*/  LDCU UR12, c[0x0][0x398] ;  /* 0x00007300ff0c77ac */ /* 0x000e620008000800 */
[----:B------:R-:W-:-:S04]  /*98e60*/  LOP3.LUT R15, R15, 0xffffff7f, RZ, 0xc0, !PT ;  /* 0xffffff7f0f0f7812 */ /* 0x000fc800078ec0ff */
[----:B------:R-:W-:-:S04]  /*98e70*/  @P3 LOP3.LUT R15, R15, 0x80, RZ, 0xfc, !PT ;  /* 0x000000800f0f3812 */ /* 0x000fc800078efcff */
[----:B------:R-:W-:Y:S01]  /*98e80*/  LOP3.LUT R15, R15, 0xffffffbf, RZ, 0xc0, !PT ;  /* 0xffffffbf0f0f7812 */ /* 0x000fe200078ec0ff */
[----:B------:R-:W1:Y:S03]  /*98e90*/  LDS.128 R40, [R2] ;  /* 0x0000000002287984 */ /* 0x000e660000000c00 */
[----:B------:R-:W-:Y:S02]  /*98ea0*/  @P2 LOP3.LUT R15, R15, 0x40, RZ, 0xfc, !PT ;  /* 0x000000400f0f2812 */ /* 0x000fe400078efcff */
[----:B------:R-:W-:Y:S01]  /*98eb0*/  ISETP.GE.AND P2, PT, R29, UR9, PT ;  /* 0x000000091d007c0c */ /* 0x000fe2000bf46270 */
[----:B------:R-:W1:Y:S03]  /*98ec0*/  LDCU.64 UR8, c[0x0][0x398] ;  /* 0x00007300ff0877ac */ /* 0x000e660008000a00 */
[----:B------:R-:W-:-:S02]  /*98ed0*/  ISETP.LT.AND P5, PT, R152, UR63, !P2 ;  /* 0x0000003f98007c0c */ /* 0x000fc4000d7a1270 */
[----:B------:R-:W-:Y:S01]  /*98ee0*/  LOP3.LUT R15, R15, 0xffffffdf, RZ, 0xc0, !PT ;  /* 0xffffffdf0f0f7812 */ /* 0x000fe200078ec0ff */
[----:B------:R-:W-:Y:S01]  /*98ef0*/  VIADD R29, R252, 0x69 ;  /* 0x00000069fc1d7836 */ /* 0x000fe20000000000 */
[----:B------:R-:W-:Y:S01]  /*98f00*/  ISETP.LT.AND P4, PT, R155, UR37, !P2 ;  /* 0x000000259b007c0c */ /* 0x000fe2000d781270 */
[----:B------:R-:W1:Y:S01]  /*98f10*/  LDCU UR37, c[0x0][0x398] ;  /* 0x00007300ff2577ac */ /* 0x000e620008000800 */
[----:B------:R-:W-:Y:S01]  /*98f20*/  ISETP.LT.AND P3, PT, R154, UR20, !P2 ;  /* 0x000000149a007c0c */ /* 0x000fe2000d761270 */
[----:B------:R-:W1:Y:S06]  /*98f30*/  LDCU UR63, c[0x0][0x398] ;  /* 0x00007300ff3f77ac */ /* 0x000e6c0008000800 */
[----:B------:R-:W-:-:S04]  /*98f40*/  @P5 LOP3.LUT R15, R15, 0x20, RZ, 0xfc, !PT ;  /* 0x000000200f0f5812 */ /* 0x000fc800078efcff */
        /* <DEDUP_REMOVED lines=9> */
[----:B------:R-:W2:Y:S03]  /*98fe0*/  LDCU.64 UR10, c[0x0][0x398] ;  /* 0x00007300ff0a77ac */ /* 0x000ea60008000a00 */
[----:B------:R-:W-:Y:S02]  /*98ff0*/  ISETP.LT.AND P3, PT, R154, UR26, !P2 ;  /* 0x0000001a9a007c0c */ /* 0x000fe4000d761270 */
[----:B------:R-:W-:Y:S02]  /*99000*/  ISETP.LT.AND P5, PT, R152, UR22, !P2 ;  /* 0x0000001698007c0c */ /* 0x000fe4000d7a1270 */
[----:B------:R-:W-:Y:S01]  /*99010*/  LOP3.LUT R15, R15, 0xfffffffd, RZ, 0xc0, !PT ;  /* 0xfffffffd0f0f7812 */ /* 0x000fe200078ec0ff */
[----:B------:R-:W-:Y:S01]  /*99020*/  VIADD R29, R252, 0x66 ;  /* 0x00000066fc1d7836 */ /* 0x000fe20000000000 */
[----:B------:R-:W-:Y:S01]  /*99030*/  ISETP.LT.AND P4, PT, R155, UR24, !P2 ;  /* 0x000000189b007c0c */ /* 0x000fe2000d781270 */
[----:B-1----:R-:W-:Y:S01]  /*99040*/  STL.64 [R1+0xf20], R40 ;  /* 0x000f202801007387 */ /* 0x002fe20000100a00 */
[----:B------:R-:W-:Y:S01]  /*99050*/  ISETP.LT.AND P2, PT, R153, UR8, !P2 ;  /* 0x0000000899007c0c */ /* 0x000fe2000d741270 */
[----:B------:R-:W1:Y:S04]  /*99060*/  LDCU UR8, c[0x0][0x398] ;  /* 0x00007300ff0877ac */ /* 0x000e680008000800 */
[----:B------:R-:W-:Y:S01]  /*99070*/  @P3 LOP3.LUT R17, R17, 0x80000000, RZ, 0xfc, !PT ;  /* 0x8000000011113812 */ /* 0x000fe200078efcff */
[----:B------:R-:W1:Y:S03]  /*99080*/  LDCU UR22, c[0x0][0x398] ;  /* 0x00007300ff1677ac */ /* 0x000e660008000800 */
[----:B------:R-:W-:-:S04]  /*99090*/  LOP3.LUT R17, R17, 0xbfffffff, RZ, 0xc0, !PT ;  /* 0xbfffffff11117812 */ /* 0x000fc800078ec0ff */
[----:B------:R-:W-:Y:S02]  /*990a0*/  @P2 LOP3.LUT R17, R17, 0x40000000, RZ, 0xfc, !PT ;  /* 0x4000000011112812 */ /* 0x000fe400078efcff */
[----:B------:R-:W-:Y:S02]  /*990b0*/  ISETP.GE.AND P2, PT, R30, UR5, PT ;  /* 0x000000051e007c0c */ /* 0x000fe4000bf46270 */
[----:B------:R-:W-:Y:S02]  /*990c0*/  @P5 LOP3.LUT R15, R15, 0x2, RZ, 0xfc, !PT ;  /* 0x000000020f0f5812 */ /* 0x000fe400078efcff */
[----:B------:R-:W-:Y:S01]  /*990d0*/  LOP3.LUT R17, R17, 0xdfffffff, RZ, 0xc0, !PT ;  /* 0xdfffffff11117812 */ /* 0x000fe200078ec0ff */
[----:B------:R-:W-:Y:S01]  /*990e0*/  VIADD R30, R252, 0x63 ;  /* 0x00000063fc1e7836 */ /* 0x000fe20000000000 */
[----:B------:R-:W-:Y:S01]  /*990f0*/  ISETP.LT.AND P5, PT, R152, UR21, !P2 ;  /* 0x0000001598007c0c */ /* 0x000fe2000d7a1270 */
[----:B------:R-:W1:Y:S01]  /*99100*/  LDCU.64 UR20, c[0x0][0x398] ;  /* 0x00007300ff1477ac */ /* 0x000e620008000a00 */
[----:B------:R-:W-:Y:S01]  /*99110*/  LOP3.LUT R15, R15, 0xfffffffe, RZ, 0xc0, !PT ;  /* 0xfffffffe0f0f7812 */ /* 0x000fe200078ec0ff */
[----:B------:R-:W-:Y:S01]  /*99120*/  STL.64 [R1+0xf28], R42 ;  /* 0x000f282a01007387 */ /* 0x000fe20000100a00 */
[----:B------:R-:W1:Y:S02]  /*99130*/  LDCU UR5, c[0x0][0x398] ;  /* 0x00007300ff0577ac */ /* 0x000e640008000800 */
[----:B------:R-:W-:Y:S01]  /*99140*/  @P4 LOP3.LUT R15, R15, 0x1, RZ, 0xfc, !PT ;  /* 0x000000010f0f4812 */ /* 0x000fe200078efcff */
[----:B------:R-:W1:Y:S01]  /*99150*/  LDS.128 R40, [R2+0x400] ;  /* 0x0004000002287984 */ /* 0x000e620000000c00 */
[----:B------:R-:W-:Y:S01]  /*99160*/  ISETP.LT.AND P4, PT, R155, UR25, !P2 ;  /* 0x000000199b007c0c */ /* 0x000fe2000d781270 */
[----:B------:R-:W1:Y:S01]  /*99170*/  LDCU.64 UR24, c[0x0][0x398] ;  /* 0x00007300ff1877ac */ /* 0x000e620008000a00 */
[----:B------:R-:W-:Y:S01]  /*99180*/  ISETP.LT.AND P3, PT, R154, UR23, !P2 ;  /* 0x000000179a007c0c */ /* 0x000fe2000d761270 */
[----:B------:R-:W-:Y:S02]  /*99190*/  BAR.SYNC.DEFER_BLOCKING 0x0 ;  /* 0x0000000000007b1d */ /* 0x000fe40000010000 */
[----:B------:R-:W-:-:S04]  /*991a0*/  @P5 LOP3.LUT R17, R17, 0x20000000, RZ, 0xfc, !PT ;  /* 0x2000000011115812 */ /* 0x000fc800078efcff */
[----:B------:R-:W-:Y:S01]  /*991b0*/  LOP3.LUT R17, R17, 0xefffffff, RZ, 0xc0, !PT ;  /* 0xefffffff11117812 */ /* 0x000fe200078ec0ff */
[----:B------:R-:W1:Y:S03]  /*991c0*/  LDCU UR23, c[0x0][0x398] ;  /* 0x00007300ff1777ac */ /* 0x000e660008000800 */
        /* <DEDUP_REMOVED lines=13> */
[----:B------:R-:W2:Y:S01]  /*992a0*/  LDCU.64 UR28, c[0x0][0x398] ;  /* 0x00007300ff1c77ac */ /* 0x000ea20008000a00 */
[----:B-1----:R-:W-:Y:S01]  /*992b0*/  STL.64 [R1+0x1040], R40 ;  /* 0x0010402801007387 */ /* 0x002fe20000100a00 */
[----:B------:R-:W1:Y:S06]  /*992c0*/  LDCU UR18, c[0x0][0x398] ;  /* 0x00007300ff1277ac */ /* 0x000e6c0008000800 */
[----:B------:R-:W-:Y:S01]  /*992d0*/  @P5 LOP3.LUT R17, R17, 0x2000000, RZ, 0xfc, !PT ;  /* 0x0200000011115812 */ /* 0x000fe200078efcff */
[----:B------:R-:W1:Y:S03]  /*992e0*/  LDCU.64 UR26, c[0x0][0x398] ;  /* 0x00007300ff1a77ac */ /* 0x000e660008000a00 */
        /* <DEDUP_REMOVED lines=13> */
[----:B------:R-:W2:Y:S01]  /*993c0*/  LDCU UR15, c[0x0][0x398] ;  /* 0x00007300ff0f77ac */ /* 0x000ea20008000800 */
[----:B------:R-:W-:-:S02]  /*993d0*/  ISETP.LT.AND P3, PT, R154, UR32, !P2 ;  /* 0x000000209a007c0c */ /* 0x000fc4000d761270 */
[----:B------:R-:W-:Y:S01]  /*993e0*/  LOP3.LUT R20, R20, 0x7fffffff, RZ, 0xc0, !PT ;  /* 0x7fffffff14147812 */ /* 0x000fe200078ec0ff */
        /* <DEDUP_REMOVED lines=34> */
[----:B----4-:R4:W-:Y:S01]  /*99610*/  STSM.16.M88.4 [R0], R36 ;  /* 0x0000002400007844 */ /* 0x0109e20000000200 */
[----:B------:R-:W-:Y:S01]  /*99620*/  ISETP.LT.AND P4, PT, R155, UR48, !P2 ;  /* 0x000000309b007c0c */ /* 0x000fe2000d781270 */
[----:B------:R-:W1:Y:S01]  /*99630*/  LDCU UR19, c[0x0][0x398] ;  /* 0x00007300ff1377ac */ /* 0x000e620008000800 */
[----:B------:R-:W-:Y:S01]  /*99640*/  ISETP.LT.AND P3, PT, R154, UR36, !P2 ;  /* 0x000000249a007c0c */ /* 0x000fe2000d761270 */
[----:B------:R-:W1:Y:S08]  /*99650*/  LDCU UR49, c[0x0][0x398] ;  /* 0x00007300ff3177ac */ /* 0x000e700008000800 */
[----:B------:R-:W-:Y:S01]  /*99660*/  @P5 LOP3.LUT R17, R17, 0x2000, RZ, 0xfc, !PT ;  /* 0x0000200011115812 */ /* 0x000fe200078efcff */
[----:B------:R-:W1:Y:S03]  /*99670*/  LDCU UR48, c[0x0][0x398] ;  /* 0x00007300ff3077ac */ /* 0x000e660008000800 */
[----:B------:R-:W-:Y:S01]  /*99680*/  LOP3.LUT R17, R17, 0xffffefff, RZ, 0xc0, !PT ;  /* 0xffffefff11117812 */ /* 0x000fe200078ec0ff */
[----:B----4-:R-:W4:Y:S01]  /*99690*/  LDL.LU R36, [R1+0x17a4] ;  /* 0x0017a40001247983 */ /* 0x010f220000300800 */
[----:B------:R-:W1:Y:S02]  /*996a0*/  LDCU UR36, c[0x0][0x398] ;  /* 0x00007300ff2477ac */ /* 0x000e640008000800 */
[----:B------:R-:W-:Y:S01]  /*996b0*/  @P4 LOP3.LUT R17, R17, 0x1000, RZ, 0xfc, !PT ;  /* 0x0000100011114812 */ /* 0x000fe200078efcff */
[----:B------:R-:W4:Y:S01]  /*996c0*/  LDL.LU R37, [R1+0x17ac] ;  /* 0x0017ac0001257983 */ /* 0x000f220000300800 */
[----:B------:R-:W-:-:S02]  /*996d0*/  ISETP.LT.AND P2, PT, R153, UR20, !P2 ;  /* 0x0000001499007c0c */ /* 0x000fc4000d741270 */
[----:B------:R-:W-:Y:S01]  /*996e0*/  LOP3.LUT R17, R17, 0xfffff7ff, RZ, 0xc0, !PT ;  /* 0xfffff7ff11117812 */ /* 0x000fe200078ec0ff */
[----:B------:R-:W4:Y:S03]  /*996f0*/  LDL.LU R38, [R1+0x1764] ;  /* 0x0017640001267983 */ /* 0x000f260000300800 */
[----:B------:R-:W-:Y:S01]  /*99700*/  @P3 LOP3.LUT R17, R17, 0x800, RZ, 0xfc, !PT ;  /* 0x0000080011113812 */ /* 0x000fe200078efcff */
[----:B---3--:R3:W-:Y:S03]  /*99710*/  STSM.16.M88.4 [R0+0x200], R32 ;  /* 0x0002002000007844 */ /* 0x0087e60000000200 */
[----:B------:R-:W-:Y:S01]  /*99720*/  LOP3.LUT R17, R17, 0xfffffbff, RZ, 0xc0, !PT ;  /* 0xfffffbff11117812 */ /* 0x000fe200078ec0ff */
[----:B------:R-:W4:Y:S03]  /*99730*/  LDL.LU R39, [R1+0x176c] ;  /* 0x00176c0001277983 */ /* 0x000f260000300800 */
[----:B------:R-:W-:Y:S01]  /*99740*/  @P2 LOP3.LUT R17, R17, 0x400, RZ, 0xfc, !PT ;  /* 0x0000040011112812 */ /* 0x000fe200078efcff */
[----:B------:R-:W-:Y:S01]  /*99750*/  BAR.SYNC.DEFER_BLOCKING 0x0 ;  /* 0x0000000000007b1d */ /* 0x000fe20000010000 */
[----:B------:R-:W-:-:S04]  /*99760*/  ISETP.GE.AND P2, PT, R30, UR11, PT ;  /* 0x0000000b1e007c0c */ /* 0x000fc8000bf46270 */
[----:B------:R-:W-:Y:S01]  /*99770*/  ISETP.LT.AND P5, PT, R152, UR52, !P2 ;  /* 0x0000003498007c0c */ /* 0x000fe2000d7a1270 */
[----:B------:R-:W1:Y:S01]  /*99780*/  LDCU.64 UR10, c[0x0][0x398] ;  /* 0x00007300ff0a77ac */ /* 0x000e620008000a00 */
[----:B------:R-:W-:Y:S01]  /*99790*/  ISETP.LT.AND P4, PT, R155, UR51, !P2 ;  /* 0x000000339b007c0c */ /* 0x000fe2000d781270 */
[----:B---3--:R-:W3:Y:S01]  /*997a0*/  LDL.LU R32, [R1+0x1504] ;  /* 0x0015040001207983 */ /* 0x008ee20000300800 */
[----:B------:R-:W-:Y:S01]  /*997b0*/  LOP3.LUT R17, R17, 0xfffffdff, RZ, 0xc0, !PT ;  /* 0xfffffdff11117812 */ /* 0x000fe200078ec0ff */
[----:B------:R-:W-:Y:S01]  /*997c0*/  VIADD R30, R252, 0x5e ;  /* 0x0000005efc1e7836 */ /* 0x000fe20000000000 */
[----:B------:R-:W-:Y:S01]  /*997d0*/  ISETP.LT.AND P3, PT, R154, UR50, !P2 ;  /* 0x000000329a007c0c */ /* 0x000fe2000d761270 */
[----:B------:R-:W3:Y:S01]  /*997e0*/  LDL.LU R33, [R1+0x150c] ;  /* 0x00150c0001217983 */ /* 0x000ee20000300800 */
[----:B------:R-:W1:Y:S01]  /*997f0*/  LDCU UR52, c[0x0][0x398] ;  /* 0x00007300ff3477ac */ /* 0x000e620008000800 */
[----:B------:R-:W1:Y:S04]  /*99800*/  LDCU UR51, c[0x0][0x398] ;  /* 0x00007300ff3377ac */ /* 0x000e680008000800 */
[----:B------:R-:W-:Y:S01]  /*99810*/  @P5 LOP3.LUT R17, R17, 0x200, RZ, 0xfc, !PT ;  /* 0x0000020011115812 */ /* 0x000fe200078efcff */
[----:B------:R-:W3:Y:S01]  /*99820*/  LDL.LU R34, [R1+0x1354] ;  /* 0x0013540001227983 */ /* 0x000ee20000300800 */
[----:B------:R-:W1:Y:S02]  /*99830*/  LDCU UR50, c[0x0][0x398] ;  /* 0x00007300ff3277ac */ /* 0x000e640008000800 */
[----:B------:R-:W-:Y:S01]  /*99840*/  LOP3.LUT R17, R17, 0xfffffeff, RZ, 0xc0, !PT ;  /* 0xfffffeff11117812 */ /* 0x000fe200078ec0ff */
[----:B------:R-:W3:Y:S03]  /*99850*/  LDL.LU R35, [R1+0x135c] ;  /* 0x00135c0001237983 */ /* 0x000ee60000300800 */
[----:B------:R-:W-:Y:S01]  /*99860*/  @P4 LOP3.LUT R17, R17, 0x100, RZ, 0xfc, !PT ;  /* 0x0000010011114812 */ /* 0x000fe200078efcff */
[----:B------:R-:W1:Y:S01]  /*99870*/  LDS.128 R44, [R2] ;  /* 0x00000000022c7984 */ /* 0x000e620000000c00 */
[----:B------:R-:W-:Y:S01]  /*99880*/  ISETP.LT.AND P2, PT, R153, UR55, !P2 ;  /* 0x0000003799007c0c */ /* 0x000fe2000d741270 */
[----:B------:R-:W1:Y:S01]  /*99890*/  LDCU UR55, c[0x0][0x398] ;  /* 0x00007300ff3777ac */ /* 0x000e620008000800 */
[----:B------:R-:W-:Y:S01]  /*998a0*/  LOP3.LUT R17, R17, 0xffffff7f, RZ, 0xc0, !PT ;  /* 0xffffff7f11117812 */ /* 0x000fe200078ec0ff */
[----:B------:R-:W1:Y:S03]  /*998b0*/  LDS.128 R40, [R2+0x400] ;  /* 0x0004000002287984 */ /* 0x000e660000000c00 */
[----:B------:R-:W-:Y:S01]  /*998c0*/  @P3 LOP3.LUT R17, R17, 0x80, RZ, 0xfc, !PT ;  /* 0x0000008011113812 */ /* 0x000fe200078efcff */
[----:B------:R-:W-:Y:S03]  /*998d0*/  BAR.SYNC.DEFER_BLOCKING 0x0 ;  /* 0x0000000000007b1d */ /* 0x000fe60000010000 */
        /* <DEDUP_REMOVED lines=29> */
[----:B------:R-:W1:Y:S06]  /*99ab0*/  LDCU UR41, c[0x0][0x398] ;  /* 0x00007300ff2977ac */ /* 0x000e6c0008000800 */
[----:B------:R-:W-:Y:S01]  /*99ac0*/  @P3 LOP3.LUT R16, R16, 0x80000000, RZ, 0xfc, !PT ;  /* 0x8000000010103812 */ /* 0x000fe200078efcff */
[----:B------:R-:W-:Y:S01]  /*99ad0*/  STL.64 [R1+0xf08], R46 ;  /* 0x000f082e01007387 */ /* 0x000fe20000100a00 */
[----:B------:R-:W-:Y:S01]  /*99ae0*/  @P5 LOP3.LUT R17, R17, 0x2, RZ, 0xfc, !PT ;  /* 0x0000000211115812 */ /* 0x000fe200078efcff */
[----:B------:R-:W2:Y:S01]  /*99af0*/  LDCU UR26, c[0x0][0x398] ;  /* 0x00007300ff1a77ac */ /* 0x000ea20008000800 */
[----:B------:R-:W-:Y:S01]  /*99b00*/  LOP3.LUT R16, R16, 0xbfffffff, RZ, 0xc0, !PT ;  /* 0xbfffffff10107812 */ /* 0x000fe200078ec0ff */
[----:B------:R-:W2:Y:S03]  /*99b10*/  LDCU UR29, c[0x0][0x398] ;  /* 0x00007300ff1d77ac */ /* 0x000ea60008000800 */
[----:B------:R-:W-:-:S02]  /*99b20*/  @P2 LOP3.LUT R16, R16, 0x40000000, RZ, 0xfc, !PT ;  /* 0x4000000010102812 */ /* 0x000fc400078efcff */
[----:B------:R-:W-:Y:S02]  /*99b30*/  ISETP.GE.AND P2, PT, R29, UR21, PT ;  /* 0x000000151d007c0c */ /* 0x000fe4000bf46270 */
[----:B------:R-:W-:Y:S02]  /*99b40*/  LOP3.LUT R17, R17, 0xfffffffe, RZ, 0xc0, !PT ;  /* 0xfffffffe11117812 */ /* 0x000fe400078ec0ff */
[----:B------:R-:W-:Y:S01]  /*99b50*/  LOP3.LUT R16, R16, 0xdfffffff, RZ, 0xc0, !PT ;  /* 0xdfffffff10107812 */ /* 0x000fe200078ec0ff */
[----:B------:R-:W-:Y:S01]  /*99b60*/  VIADD R29, R252, 0x5f ;  /* 0x0000005ffc1d7836 */ /* 0x000fe20000000000 */
[----:B-1----:R-:W-:Y:S01]  /*99b70*/  ISETP.LT.AND P5, PT, R152, UR43, !P2 ;  /* 0x0000002b98007c0c */ /* 0x002fe2000d7a1270 */
[----:B------:R-:W1:Y:S01]  /*99b80*/  LDCU UR43, c[0x0][0x398] ;  /* 0x00007300ff2b77ac */ /* 0x000e620008000800 */
[----:B------:R-:W-:Y:S02]  /*99b90*/  @P4 LOP3.LUT R17, R17, 0x1, RZ, 0xfc, !PT ;  /* 0x0000000111114812 */ /* 0x000fe400078efcff */
[----:B------:R-:W-:Y:S01]  /*99ba0*/  ISETP.LT.AND P4, PT, R155, UR41, !P2 ;  /* 0x000000299b007c0c */ /* 0x000fe2000d781270 */
[----:B------:R-:W1:Y:S01]  /*99bb0*/  LDCU UR41, c[0x0][0x398] ;  /* 0x00007300ff2977ac */ /* 0x000e620008000800 */
[----:B------:R-:W-:Y:S01]  /*99bc0*/  ISETP.LT.AND P3, PT, R154, UR44, !P2 ;  /* 0x0000002c9a007c0c */ /* 0x000fe2000d761270 */
[----:B------:R-:W1:Y:S06]  /*99bd0*/  LDCU.64 UR20, c[0x0][0x398] ;  /* 0x00007300ff1477ac */ /* 0x000e6c0008000a00 */
[----:B------:R-:W-:Y:S01]  /*99be0*/  @P5 LOP3.LUT R16, R16, 0x20000000, RZ, 0xfc, !PT ;  /* 0x2000000010105812 */ /* 0x000fe200078efcff */
[----:B------:R-:W1:Y:S03]  /*99bf0*/  LDCU UR44, c[0x0][0x398] ;  /* 0x00007300ff2c77ac */ /* 0x000e660008000800 */
        /* <DEDUP_REMOVED lines=16> */
[----:B------:R-:W1:Y:S01]  /*99d00*/  LDCU UR44, c[0x0][0x398] ;  /* 0x00007300ff2c77ac */ /* 0x000e620008000800 */
[----:B------:R-:W1:Y:S07]  /*99d10*/  LDCU.64 UR38, c[0x0][0x398] ;  /* 0x00007300ff2677ac */ /* 0x000e6e0008000a00 */
[----:B------:R-:W-:-:S04]  /*99d20*/  @P5 LOP3.LUT R16, R16, 0x2000000, RZ, 0xfc, !PT ;  /* 0x0200000010105812 */ /* 0x000fc800078efcff */
        /* <DEDUP_REMOVED lines=15> */
[----:B------:R-:W1:Y:S01]  /*99e20*/  LDCU UR70, c[0x0][0x398] ;  /* 0x00007300ff4677ac */ /* 0x000e620008000800 */
[----:B------:R-:W-:-:S07]  /*99e30*/  ISETP.LT.AND P3, PT, R154, UR46, !P2 ;  /* 0x0000002e9a007c0c */ /* 0x000fce000d761270 */
        /* <DEDUP_REMOVED lines=10> */
[----:B------:R-:W2:Y:S03]  /*99ee0*/  LDCU UR27, c[0x0][0x398] ;  /* 0x00007300ff1b77ac */ /* 0x000ea60008000800 */
[----:B-1----:R-:W-:Y:S02]  /*99ef0*/  ISETP.LT.AND P5, PT, R152, UR10, !P2 ;  /* 0x0000000a98007c0c */ /* 0x002fe4000d7a1270 */
[----:B------:R-:W-:Y:S01]  /*99f00*/  LOP3.LUT R16, R16, 0xfffdffff, RZ, 0xc0, !PT ;  /* 0xfffdffff10107812 */ /* 0x000fe200078ec0ff */
[----:B----4-:R1:W-:Y:S01]  /*99f10*/  STSM.16.M88.4 [R0], R36 ;  /* 0x0000002400007844 */ /* 0x0103e20000000200 */
[----:B------:R-:W-:Y:S01]  /*99f20*/  ISETP.LT.AND P4, PT, R155, UR43, !P2 ;  /* 0x0000002b9b007c0c */ /* 0x000fe2000d781270 */
[----:B------:R-:W4:Y:S08]  /*99f30*/  LDCU UR43, c[0x0][0x398] ;  /* 0x00007300ff2b77ac */ /* 0x000f300008000800 */
[----:B------:R-:W-:-:S02]  /*99f40*/  @P5 LOP3.LUT R16, R16, 0x20000, RZ, 0xfc, !PT ;  /* 0x0002000010105812 */ /* 0x000fc400078efcff */
[----:B------:R-:W-:Y:S01]  /*99f50*/  ISETP.LT.AND P3, PT, R154, UR44, !P2 ;  /* 0x0000002c9a007c0c */ /* 0x000fe2000d761270 */
[----:B------:R-:W2:Y:S01]  /*99f60*/  LDCU UR44, c[0x0][0x398] ;  /* 0x00007300ff2c77ac */ /* 0x000ea20008000800 */
[----:B------:R-:W-:Y:S02]  /*99f70*/  LOP3.LUT R16, R16, 0xfffeffff, RZ, 0xc0, !PT ;  /* 0xfffeffff10107812 */ /* 0x000fe400078ec0ff */
[----:B------:R-:W-:Y:S01]  /*99f80*/  ISETP.LT.AND P2, PT, R153, UR40, !P2 ;  /* 0x0000002899007c0c */ /* 0x000fe2000d741270 */
[----:B------:R-:W-:Y:S01]  /*99f90*/  VIADD R30, R252, 0x45 ;  /* 0x00000045fc1e7836 */ /* 0x000fe20000000000 */
[----:B------:R-:W2:Y:S01]  /*99fa0*/  LDCU UR10, c[0x0][0x398] ;  /* 0x00007300ff0a77ac */ /* 0x000ea20008000800 */
[----:B------:R-:W-:Y:S01]  /*99fb0*/  @P4 LOP3.LUT R16, R16, 0x10000, RZ, 0xfc, !PT ;  /* 0x0001000010104812 */ /* 0x000fe200078efcff */
[----:B-1----:R-:W2:Y:S03]  /*99fc0*/  LDL.LU R36, [R1+0x2950] ;  /* 0x0029500001247983 */ /* 0x002ea60000300800 */
[----:B------:R-:W-:Y:S01]  /*99fd0*/  LOP3.LUT R16, R16, 0xffff7fff, RZ, 0xc0, !PT ;  /* 0xffff7fff10107812 */ /* 0x000fe200078ec0ff */
[----:B------:R-:W2:Y:S03]  /*99fe0*/  LDL.LU R37, [R1+0x2958] ;  /* 0x0029580001257983 */ /* 0x000ea60000300800 */
[----:B------:R-:W-:Y:S01]  /*99ff0*/  @P3 LOP3.LUT R16, R16, 0x8000, RZ, 0xfc, !PT ;  /* 0x0000800010103812 */ /* 0x000fe200078efcff */
[----:B------:R-:W2:Y:S03]  /*9a000*/  LDL.LU R38, [R1+0x2820] ;  /* 0x0028200001267983 */ /* 0x000ea60000300800 */
[----:B------:R-:W-:Y:S01]  /*9a010*/  LOP3.LUT R16, R16, 0xffffbfff, RZ, 0xc0, !PT ;  /* 0xffffbfff10107812 */ /* 0x000fe200078ec0ff */
[----:B---3--:R1:W-:Y:S03]  /*9a020*/  STSM.16.M88.4 [R0+0x200], R32 ;  /* 0x0002002000007844 */ /* 0x0083e60000000200 */
[----:B------:R-:W-:-:S02]  /*9a030*/  @P2 LOP3.LUT R16, R16, 0x4000, RZ, 0xfc, !PT ;  /* 0x0000400010102812 */ /* 0x000fc400078efcff */
[----:B------:R-:W-:Y:S01]  /*9a040*/  ISETP.GE.AND P2, PT, R29, UR25, PT ;  /* 0x000000191d007c0c */ /* 0x000fe2000bf46270 */
[----:B------:R-:W3:Y:S01]  /*9a050*/  LDL.LU R39, [R1+0x2828] ;  /* 0x0028280001277983 */ /* 0x000ee20000300800 */
[----:B------:R-:W-:Y:S01]  /*9a060*/  LOP3.LUT R16, R16, 0xffffdfff, RZ, 0xc0, !PT ;  /* 0xffffdfff10107812 */ /* 0x000fe200078ec0ff */
[----:B------:R-:W-:Y:S01]  /*9a070*/  VIADD R29, R252, 0x5b ;  /* 0x0000005bfc1d7836 */ /* 0x000fe20000000000 */
[----:B----4-:R-:W-:Y:S01]  /*9a080*/  ISETP.LT.AND P5, PT, R152, UR43, !P2 ;  /* 0x0000002b98007c0c */ /* 0x010fe2000d7a1270 */
[----:B------:R-:W4:Y:S01]  /*9a090*/  LDCU UR43, c[0x0][0x398] ;  /* 0x00007300ff2b77ac */ /* 0x000f220008000800 */
[----:B--2---:R-:W-:Y:S01]  /*9a0a0*/  ISETP.LT.AND P4, PT, R155, UR44, !P2 ;  /* 0x0000002c9b007c0c */ /* 0x004fe2000d781270 */
[----:B------:R-:W-:Y:S01]  /*9a0b0*/  BAR.SYNC.DEFER_BLOCKING 0x0 ;  /* 0x0000000000007b1d */ /* 0x000fe20000010000 */
[----:B------:R-:W-:-:S05]  /*9a0c0*/  ISETP.LT.AND P3, PT, R154, UR47, !P2 ;  /* 0x0000002f9a007c0c */ /* 0x000fca000d761270 */
[----:B------:R-:W2:Y:S01]  /*9a0d0*/  LDCU UR25, c[0x0][0x398] ;  /* 0x00007300ff1977ac */ /* 0x000ea20008000800 */
[----:B-1----:R-:W2:Y:S03]  /*9a0e0*/  LDL.LU R32, [R1+0x26e0] ;  /* 0x0026e00001207983 */ /* 0x002ea60000300800 */
[----:B------:R-:W-:Y:S01]  /*9a0f0*/  @P5 LOP3.LUT R16, R16, 0x2000, RZ, 0xfc, !PT ;  /* 0x0000200010105812 */ /* 0x000fe200078efcff */
[----:B------:R-:W1:Y:S01]  /*9a100*/  LDCU UR44, c[0x0][0x398] ;  /* 0x00007300ff2c77ac */ /* 0x000e620008000800 */
[----:B------:R-:W-:Y:S01]  /*9a110*/  ISETP.LT.AND P2, PT, R153, UR38, !P2 ;  /* 0x0000002699007c0c */ /* 0x000fe2000d741270 */
[----:B------:R-:W2:Y:S01]  /*9a120*/  LDL.LU R33, [R1+0x26e8] ;  /* 0x0026e80001217983 */ /* 0x000ea20000300800 */
[----:B------:R-:W-:Y:S01]  /*9a130*/  LOP3.LUT R16, R16, 0xffffefff, RZ, 0xc0, !PT ;  /* 0xffffefff10107812 */ /* 0x000fe200078ec0ff */
[----:B------:R-:W1:Y:S02]  /*9a140*/  LDCU.64 UR46, c[0x0][0x398] ;  /* 0x00007300ff2e77ac */ /* 0x000e640008000a00 */
[----:B------:R-:W2:Y:S01]  /*9a150*/  LDL.LU R34, [R1+0x2590] ;  /* 0x0025900001227983 */ /* 0x000ea20000300800 */
[----:B------:R-:W-:-:S03]  /*9a160*/  @P4 LOP3.LUT R16, R16, 0x1000, RZ, 0xfc, !PT ;  /* 0x0000100010104812 */ /* 0x000fc600078efcff */
[----:B------:R-:W2:Y:S01]  /*9a170*/  LDL.LU R35, [R1+0x2598] ;  /* 0x0025980001237983 */ /* 0x000ea20000300800 */
[----:B------:R-:W-:-:S03]  /*9a180*/  LOP3.LUT R16, R16, 0xfffff7ff, RZ, 0xc0, !PT ;  /* 0xfffff7ff10107812 */ /* 0x000fc600078ec0ff */
[----:B------:R-:W1:Y:S01]  /*9a190*/  LDS.128 R44, [R2] ;  /* 0x00000000022c7984 */ /* 0x000e620000000c00 */
[----:B------:R-:W-:-:S03]  /*9a1a0*/  @P3 LOP3.LUT R16, R16, 0x800, RZ, 0xfc, !PT ;  /* 0x0000080010103812 */ /* 0x000fc600078efcff */
[----:B------:R-:W1:Y:S01]  /*9a1b0*/  LDS.128 R40, [R2+0x400] ;  /* 0x0004000002287984 */ /* 0x000e620000000c00 */
[----:B------:R-:W-:Y:S01]  /*9a1c0*/  LOP3.LUT R16, R16, 0xfffffbff, RZ, 0xc0, !PT ;  /* 0xfffffbff10107812 */ /* 0x000fe200078ec0ff */
[----:B------:R-:W-:Y:S03]  /*9a1d0*/  BAR.SYNC.DEFER_BLOCKING 0x0 ;  /* 0x0000000000007b1d */ /* 0x000fe60000010000 */
[----:B------:R-:W-:Y:S02]  /*9a1e0*/  @P2 LOP3.LUT R16, R16, 0x400, RZ, 0xfc, !PT ;  /* 0x0000040010102812 */ /* 0x000fe400078efcff */
[----:B------:R-:W-:Y:S02]  /*9a1f0*/  ISETP.GE.AND P2, PT, R29, UR21, PT ;  /* 0x000000151d007c0c */ /* 0x000fe4000bf46270 */
[----:B------:R-:W-:Y:S01]  /*9a200*/  LOP3.LUT R16, R16, 0xfffffdff, RZ, 0xc0, !PT ;  /* 0xfffffdff10107812 */ /* 0x000fe200078ec0ff */
[----:B------:R-:W-:Y:S01]  /*9a210*/  VIADD R29, R252, 0x5a ;  /* 0x0000005afc1d7836 */ /* 0x000fe20000000000 */
[----:B----4-:R-:W-:Y:S01]  /*9a220*/  ISETP.LT.AND P5, PT, R152, UR43, !P2 ;  /* 0x0000002b98007c0c */ /* 0x010fe2000d7a1270 */
[----:B------:R-:W4:Y:S01]  /*9a230*/  LDCU UR21, c[0x0][0x398] ;  /* 0x00007300ff1577ac */ /* 0x000f220008000800 */
[----:B-1----:R-:W-:-:S02]  /*9a240*/  ISETP.LT.AND P4, PT, R155, UR44, !P2 ;  /* 0x0000002c9b007c0c */ /* 0x002fc4000d781270 */
        /* <DEDUP_REMOVED lines=17> */
[----:B------:R-:W-:Y:S01]  /*9a360*/  VIADD R31, R252, 0x44 ;  /* 0x00000044fc1f7836 */ /* 0x000fe20000000000 */
[----:B------:R-:W-:Y:S01]  /*9a370*/  ISETP.LT.AND P3, PT, R154, UR73, !P2 ;  /* 0x000000499a007c0c */ /* 0x000fe2000d761270 */
[----:B------:R-:W1:Y:S01]  /*9a380*/  LDCU UR11, c[0x0][0x398] ;  /* 0x00007300ff0b77ac */ /* 0x000e620008000800 */
[----:B------:R-:W2:Y:S07]  /*9a390*/  LDCU UR76, c[0x0][0x398] ;  /* 0x00007300ff4c77ac */ /* 0x000eae0008000800 */
[----:B------:R-:W-:Y:S01]  /*9a3a0*/  @P5 LOP3.LUT R16, R16, 0x20, RZ, 0xfc, !PT ;  /* 0x0000002010105812 */ /* 0x000fe200078efcff */
[----:B------:R-:W-:Y:S01]  /*9a3b0*/  STL.64 [R1+0xee8], R46 ;  /* 0x000ee82e01007387 */ /* 0x000fe20000100a00 */
[----:B------:R-:W2:Y:S02]  /*9a3c0*/  LDCU UR73, c[0x0][0x398] ;  /* 0x00007300ff4977ac */ /* 0x000ea40008000800 */
        /* <DEDUP_REMOVED lines=14> */
[----:B------:R-:W-:Y:S01]  /*9a4b0*/  STL.64 [R1+0xff0], R40 ;  /* 0x000ff02801007387 */ /* 0x000fe20000100a00 */
[----:B------:R-:W-:Y:S01]  /*9a4c0*/  ISETP.LT.AND P4, PT, R155, UR68, !P2 ;  /* 0x000000449b007c0c */ /* 0x000fe2000d781270 */
[----:B------:R-:W1:Y:S01]  /*9a4d0*/  LDCU UR69, c[0x0][0x398] ;  /* 0x00007300ff4577ac */ /* 0x000e620008000800 */
[----:B------:R-:W-:Y:S01]  /*9a4e0*/  ISETP.LT.AND P2, PT, R153, UR42, !P2 ;  /* 0x0000002a99007c0c */ /* 0x000fe2000d741270 */
[----:B------:R-:W1:Y:S06]  /*9a4f0*/  LDCU.64 UR42, c[0x0][0x398] ;  /* 0x00007300ff2a77ac */ /* 0x000e6c0008000a00 */
[----:B------:R-:W-:Y:S01]  /*9a500*/  @P3 LOP3.LUT R19, R19, 0x80000000, RZ, 0xfc, !PT ;  /* 0x8000000013133812 */ /* 0x000fe200078efcff */
[----:B------:R-:W2:Y:S03]  /*9a510*/  LDCU UR67, c[0x0][0x398] ;  /* 0x00007300ff4377ac */ /* 0x000ea60008000800 */
[----:B------:R-:W-:-:S02]  /*9a520*/  LOP3.LUT R19, R19, 0xbfffffff, RZ, 0xc0, !PT ;  /* 0xbfffffff13137812 */ /* 0x000fc400078ec0ff */
[----:B------:R-:W-:Y:S01]  /*9a530*/  @P5 LOP3.LUT R16, R16, 0x2, RZ, 0xfc, !PT ;  /* 0x0000000210105812 */ /* 0x000fe200078efcff */
[----:B------:R-:W-:Y:S01]  /*9a540*/  STL.64 [R1+0xff8], R42 ;  /* 0x000ff82a01007387 */ /* 0x000fe20000100a00 */
[----:B------:R-:W-:Y:S01]  /*9a550*/  @P2 LOP3.LUT R19, R19, 0x40000000, RZ, 0xfc, !PT ;  /* 0x4000000013132812 */ /* 0x000fe200078efcff */
[----:B------:R-:W2:Y:S01]  /*9a560*/  LDCU UR68, c[0x0][0x398] ;  /* 0x00007300ff4477ac */ /* 0x000ea20008000800 */
[----:B------:R-:W-:Y:S02]  /*9a570*/  ISETP.GE.AND P2, PT, R29, UR39, PT ;  /* 0x000000271d007c0c */ /* 0x000fe4000bf46270 */
[----:B------:R-:W-:Y:S02]  /*9a580*/  LOP3.LUT R16, R16, 0xfffffffe, RZ, 0xc0, !PT ;  /* 0xfffffffe10107812 */ /* 0x000fe400078ec0ff */
[----:B------:R-:W-:Y:S01]  /*9a590*/  LOP3.LUT R19, R19, 0xdfffffff, RZ, 0xc0, !PT ;  /* 0xdfffffff13137812 */ /* 0x000fe200078ec0ff */
[----:B------:R-:W-:Y:S01]  /*9a5a0*/  VIADD R29, R252, 0x57 ;  /* 0x00000057fc1d7836 */ /* 0x000fe20000000000 */
[----:B-1----:R-:W-:Y:S01]  /*9a5b0*/  ISETP.LT.AND P5, PT, R152, UR42, !P2 ;  /* 0x0000002a98007c0c */ /* 0x002fe2000d7a1270 */
[----:B------:R-:W1:Y:S01]  /*9a5c0*/  LDCU.64 UR38, c[0x0][0x398] ;  /* 0x00007300ff2677ac */ /* 0x000e620008000a00 */
[----:B------:R-:W-:-:S02]  /*9a5d0*/  @P4 LOP3.LUT R16, R16, 0x1, RZ, 0xfc, !PT ;  /* 0x0000000110104812 */ /* 0x000fc400078efcff */
[----:B------:R-:W-:Y:S01]  /*9a5e0*/  ISETP.LT.AND P4, PT, R155, UR74, !P2 ;  /* 0x0000004a9b007c0c */ /* 0x000fe2000d781270 */
[----:B------:R-:W1:Y:S01]  /*9a5f0*/  LDCU UR74, c[0x0][0x398] ;  /* 0x00007300ff4a77ac */ /* 0x000e620008000800 */
[----:B------:R-:W-:-:S07]  /*9a600*/  ISETP.LT.AND P3, PT, R154, UR72, !P2 ;  /* 0x000000489a007c0c */ /* 0x000fce000d761270 */
        /* <DEDUP_REMOVED lines=17> */
[----:B------:R-:W4:Y:S07]  /*9a720*/  LDCU.64 UR46, c[0x0][0x398] ;  /* 0x00007300ff2e77ac */ /* 0x000f2e0008000a00 */
[----:B------:R-:W-:Y:S01]  /*9a730*/  @P5 LOP3.LUT R19, R19, 0x2000000, RZ, 0xfc, !PT ;  /* 0x0200000013135812 */ /* 0x000fe200078efcff */
[----:B------:R-:W4:Y:S03]  /*9a740*/  LDCU UR71, c[0x0][0x398] ;  /* 0x00007300ff4777ac */ /* 0x000f260008000800 */
        /* <DEDUP_REMOVED lines=13> */
[----:B----4-:R-:W-:Y:S01]  /*9a820*/  ISETP.LT.AND P3, PT, R154, UR71, !P2 ;  /* 0x000000479a007c0c */ /* 0x010fe2000d761270 */
[----:B------:R-:W4:Y:S01]  /*9a830*/  LDCU UR70, c[0x0][0x398] ;  /* 0x00007300ff4677ac */ /* 0x000f220008000800 */
[----:B------:R-:W-:-:S02]  /*9a840*/  LOP3.LUT R22, R22, 0x7fffffff, RZ, 0xc0, !PT ;  /* 0x7fffffff16167812 */ /* 0x000fc400078ec0ff */
[----:B------:R-:W-:Y:S01]  /*9a850*/  LOP3.LUT R21, R21, 0x7fffffff, RZ, 0xc0, !PT ;  /* 0x7fffffff15157812 */ /* 0x000fe200078ec0ff */
        /* <DEDUP_REMOVED lines=19> */
[----:B---3--:R3:W-:Y:S01]  /*9a990*/  STSM.16.M88.4 [R0], R36 ;  /* 0x0000002400007844 */ /* 0x0087e20000000200 */
[----:B------:R-:W2:Y:S02]  /*9a9a0*/  LDCU UR65, c[0x0][0x398] ;  /* 0x00007300ff4177ac */ /* 0x000ea40008000800 */
[----:B------:R-:W-:Y:S01]  /*9a9b0*/  LOP3.LUT R19, R19, 0xfffeffff, RZ, 0xc0, !PT ;  /* 0xfffeffff13137812 */ /* 0x000fe200078ec0ff */
[----:B------:R-:W2:Y:S03]  /*9a9c0*/  LDCU UR64, c[0x0][0x398] ;  /* 0x00007300ff4077ac */ /* 0x000ea60008000800 */
[----:B------:R-:W-:-:S02]  /*9a9d0*/  @P4 LOP3.LUT R19, R19, 0x10000, RZ, 0xfc, !PT ;  /* 0x0001000013134812 */ /* 0x000fc400078efcff */
[----:B-1----:R-:W-:Y:S01]  /*9a9e0*/  ISETP.LT.AND P2, PT, R153, UR44, !P2 ;  /* 0x0000002c99007c0c */ /* 0x002fe2000d741270 */
[----:B------:R-:W1:Y:S01]  /*9a9f0*/  LDCU UR44, c[0x0][0x398] ;  /* 0x00007300ff2c77ac */ /* 0x000e620008000800 */
[----:B------:R-:W-:-:S04]  /*9aa00*/  LOP3.LUT R19, R19, 0xffff7fff, RZ, 0xc0, !PT ;  /* 0xffff7fff13137812 */ /* 0x000fc800078ec0ff */
[----:B------:R-:W-:Y:S01]  /*9aa10*/  @P3 LOP3.LUT R19, R19, 0x8000, RZ, 0xfc, !PT ;  /* 0x0000800013133812 */ /* 0x000fe200078efcff */
[----:B---3--:R-:W3:Y:S03]  /*9aa20*/  LDL.LU R36, [R1+0x2430] ;  /* 0x0024300001247983 */ /* 0x008ee60000300800 */
[----:B------:R-:W-:Y:S01]  /*9aa30*/  LOP3.LUT R19, R19, 0xffffbfff, RZ, 0xc0, !PT ;  /* 0xffffbfff13137812 */ /* 0x000fe200078ec0ff */
[----:B------:R-:W3:Y:S03]  /*9aa40*/  LDL.LU R37, [R1+0x2438] ;  /* 0x0024380001257983 */ /* 0x000ee60000300800 */
[----:B------:R-:W-:Y:S01]  /*9aa50*/  @P2 LOP3.LUT R19, R19, 0x4000, RZ, 0xfc, !PT ;  /* 0x0000400013132812 */ /* 0x000fe200078efcff */
[----:B------:R-:W3:Y:S01]  /*9aa60*/  LDL.LU R38, [R1+0x22d0] ;  /* 0x0022d00001267983 */ /* 0x000ee20000300800 */
[----:B------:R-:W-:Y:S01]  /*9aa70*/  ISETP.GE.AND P2, PT, R29, UR41, PT ;  /* 0x000000291d007c0c */ /* 0x000fe2000bf46270 */
[----:B------:R-:W1:Y:S01]  /*9aa80*/  LDCU.64 UR40, c[0x0][0x398] ;  /* 0x00007300ff2877ac */ /* 0x000e620008000a00 */
[----:B------:R-:W-:Y:S01]  /*9aa90*/  LOP3.LUT R19, R19, 0xffffdfff, RZ, 0xc0, !PT ;  /* 0xffffdfff13137812 */ /* 0x000fe200078ec0ff */
[----:B--2---:R2:W-:Y:S01]  /*9aaa0*/  STSM.16.M88.4 [R0+0x200], R32 ;  /* 0x0002002000007844 */ /* 0x0045e20000000200 */
[----:B------:R-:W-:Y:S01]  /*9aab0*/  ISETP.LT.AND P5, PT, R152, UR61, !P2 ;  /* 0x0000003d98007c0c */ /* 0x000fe2000d7a1270 */
[----:B------:R-:W-:Y:S01]  /*9aac0*/  VIADD R29, R252, 0x53 ;  /* 0x00000053fc1d7836 */ /* 0x000fe20000000000 */
[----:B------:R-:W-:Y:S01]  /*9aad0*/  ISETP.LT.AND P4, PT, R155, UR60, !P2 ;  /* 0x0000003c9b007c0c */ /* 0x000fe2000d781270 */
[----:B------:R-:W3:Y:S01]  /*9aae0*/  LDL.LU R39, [R1+0x22d8] ;  /* 0x0022d80001277983 */ /* 0x000ee20000300800 */
[----:B------:R-:W-:Y:S01]  /*9aaf0*/  ISETP.LT.AND P3, PT, R154, UR59, !P2 ;  /* 0x0000003b9a007c0c */ /* 0x000fe2000d761270 */
[----:B------:R-:W1:Y:S01]  /*9ab00*/  LDCU UR60, c[0x0][0x398] ;  /* 0x00007300ff3c77ac */ /* 0x000e620008000800 */
[----:B------:R-:W-:Y:S07]  /*9ab10*/  BAR.SYNC.DEFER_BLOCKING 0x0 ;  /* 0x0000000000007b1d */ /* 0x000fee0000010000 */
[----:B------:R-:W-:Y:S01]  /*9ab20*/  @P5 LOP3.LUT R19, R19, 0x2000, RZ, 0xfc, !PT ;  /* 0x0000200013135812 */ /* 0x000fe200078efcff */
[----:B------:R-:W1:Y:S01]  /*9ab30*/  LDCU UR61, c[0x0][0x398] ;  /* 0x00007300ff3d77ac */ /* 0x000e620008000800 */
[----:B--2---:R-:W2:Y:S02]  /*9ab40*/  LDL.LU R32, [R1+0x2120] ;  /* 0x0021200001207983 */ /* 0x004ea40000300800 */
[----:B------:R-:W-:Y:S01]  /*9ab50*/  LOP3.LUT R19, R19, 0xffffefff, RZ, 0xc0, !PT ;  /* 0xffffefff13137812 */ /* 0x000fe200078ec0ff */
[----:B------:R-:W1:Y:S01]  /*9ab60*/  LDCU UR59, c[0x0][0x398] ;  /* 0x00007300ff3b77ac */ /* 0x000e620008000800 */
[----:B------:R-:W-:Y:S01]  /*9ab70*/  ISETP.LT.AND P2, PT, R153, UR4, !P2 ;  /* 0x0000000499007c0c */ /* 0x000fe2000d741270 */
[----:B------:R-:W2:Y:S01]  /*9ab80*/  LDL.LU R33, [R1+0x2128] ;  /* 0x0021280001217983 */ /* 0x000ea20000300800 */
[----:B------:R-:W-:-:S03]  /*9ab90*/  @P4 LOP3.LUT R19, R19, 0x1000, RZ, 0xfc, !PT ;  /* 0x0000100013134812 */ /* 0x000fc600078efcff */
[----:B------:R-:W2:Y:S01]  /*9aba0*/  LDL.LU R34, [R1+0x1f50] ;  /* 0x001f500001227983 */ /* 0x000ea20000300800 */
[----:B------:R-:W-:-:S03]  /*9abb0*/  LOP3.LUT R19, R19, 0xfffff7ff, RZ, 0xc0, !PT ;  /* 0xfffff7ff13137812 */ /* 0x000fc600078ec0ff */
[----:B------:R-:W2:Y:S01]  /*9abc0*/  LDL.LU R35, [R1+0x1f58] ;  /* 0x001f580001237983 */ /* 0x000ea20000300800 */
[----:B------:R-:W-:-:S03]  /*9abd0*/  @P3 LOP3.LUT R19, R19, 0x800, RZ, 0xfc, !PT ;  /* 0x0000080013133812 */ /* 0x000fc600078efcff */
[----:B------:R-:W4:Y:S01]  /*9abe0*/  LDS.128 R44, [R2] ;  /* 0x00000000022c7984 */ /* 0x000f220000000c00 */
[----:B------:R-:W-:-:S03]  /*9abf0*/  LOP3.LUT R19, R19, 0xfffffbff, RZ, 0xc0, !PT ;  /* 0xfffffbff13137812 */ /* 0x000fc600078ec0ff */
[----:B------:R-:W4:Y:S01]  /*9ac00*/  LDS.128 R40, [R2+0x400] ;  /* 0x0004000002287984 */ /* 0x000f220000000c00 */
[----:B------:R-:W-:Y:S02]  /*9ac10*/  @P2 LOP3.LUT R19, R19, 0x400, RZ, 0xfc, !PT ;  /* 0x0000040013132812 */ /* 0x000fe400078efcff */
[----:B------:R-:W-:Y:S01]  /*9ac20*/  ISETP.GE.AND P2, PT, R29, UR39, PT ;  /* 0x000000271d007c0c */ /* 0x000fe2000bf46270 */
[----:B------:R-:W-:Y:S03]  /*9ac30*/  BAR.SYNC.DEFER_BLOCKING 0x0 ;  /* 0x0000000000007b1d */ /* 0x000fe60000010000 */
[----:B-1----:R-:W-:Y:S02]  /*9ac40*/  ISETP.LT.AND P5, PT, R152, UR40, !P2 ;  /* 0x0000002898007c0c */ /* 0x002fe4000d7a1270 */
[----:B------:R-:W-:Y:S02]  /*9ac50*/  ISETP.LT.AND P4, PT, R155, UR63, !P2 ;  /* 0x0000003f9b007c0c */ /* 0x000fe4000d781270 */
[----:B------:R-:W-:Y:S01]  /*9ac60*/  LOP3.LUT R19, R19, 0xfffffdff, RZ, 0xc0, !PT ;  /* 0xfffffdff13137812 */ /* 0x000fe200078ec0ff */
[----:B------:R-:W-:Y:S01]  /*9ac70*/  VIADD R29, R252, 0x52 ;  /* 0x00000052fc1d7836 */ /* 0x000fe20000000000 */
[----:B------:R-:W-:Y:S01]  /*9ac80*/  ISETP.LT.AND P3, PT, R154, UR62, !P2 ;  /* 0x0000003e9a007c0c */ /* 0x000fe2000d761270 */
[----:B------:R-:W1:Y:S01]  /*9ac90*/  LDCU.64 UR38, c[0x0][0x398] ;  /* 0x00007300ff2677ac */ /* 0x000e620008000a00 */
[----:B------:R-:W1:Y:S05]  /*9aca0*/  LDCU UR40, c[0x0][0x398] ;  /* 0x00007300ff2877ac */ /* 0x000e6a0008000800 */
[----:B------:R-:W-:Y:S01]  /*9acb0*/  @P5 LOP3.LUT R19, R19, 0x200, RZ, 0xfc, !PT ;  /* 0x0000020013135812 */ /* 0x000fe200078efcff */
[----:B------:R-:W1:Y:S03]  /*9acc0*/  LDCU UR63, c[0x0][0x398] ;  /* 0x00007300ff3f77ac */ /* 0x000e660008000800 */
[----:B------:R-:W-:-:S02]  /*9acd0*/  LOP3.LUT R19, R19, 0xfffffeff, RZ, 0xc0, !PT ;  /* 0xfffffeff13137812 */ /* 0x000fc400078ec0ff */
[----:B------:R-:W-:Y:S01]  /*9ace0*/  LOP3.LUT R24, R24, 0x7fffffff, RZ, 0xc0, !PT ;  /* 0x7fffffff18187812 */ /* 0x000fe200078ec0ff */
[----:B------:R-:W1:Y:S01]  /*9acf0*/  LDCU UR62, c[0x0][0x398] ;  /* 0x00007300ff3e77ac */ /* 0x000e620008000800 */
        /* <DEDUP_REMOVED lines=32> */
[----:B------:R-:W1:Y:S01]  /*9af00*/  LDCU.64 UR4, c[0x0][0x398] ;  /* 0x00007300ff0477ac */ /* 0x000e620008000a00 */
[----:B------:R-:W-:Y:S02]  /*9af10*/  ISETP.LT.AND P5, PT, R152, UR70, !P2 ;  /* 0x0000004698007c0c */ /* 0x000fe4000d7a1270 */
        /* <DEDUP_REMOVED lines=8> */
[----:B------:R-:W-:Y:S02]  /*9afa0*/  ISETP.GE.AND P2, PT, R29, UR41, PT ;  /* 0x000000291d007c0c */ /* 0x000fe4000bf46270 */
[----:B------:R-:W-:Y:S02]  /*9afb0*/  @P5 LOP3.LUT R19, R19, 0x2, RZ, 0xfc, !PT ;  /* 0x0000000213135812 */ /* 0x000fe400078efcff */
[----:B------:R-:W-:Y:S02]  /*9afc0*/  ISETP.LT.AND P5, PT, R152, UR8, !P2 ;  /* 0x0000000898007c0c */ /* 0x000fe4000d7a1270 */
[----:B------:R-:W-:Y:S01]  /*9afd0*/  LOP3.LUT R18, R18, 0xdfffffff, RZ, 0xc0, !PT ;  /* 0xdfffffff12127812 */ /* 0x000fe200078ec0ff */
[----:B------:R-:W-:Y:S01]  /*9afe0*/  VIADD R29, R252, 0x4f ;  /* 0x0000004ffc1d7836 */ /* 0x000fe20000000000 */
[----:B------:R-:W-:Y:S01]  /*9aff0*/  LOP3.LUT R19, R19, 0xfffffffe, RZ, 0xc0, !PT ;  /* 0xfffffffe13137812 */ /* 0x000fe200078ec0ff */
[----:B------:R-:W-:Y:S01]  /*9b000*/  STL.64 [R1+0x1278], R42 ;  /* 0x0012782a01007387 */ /* 0x000fe20000100a00 */
[----:B------:R-:W-:Y:S01]  /*9b010*/  ISETP.LT.AND P3, PT, R154, UR6, !P2 ;  /* 0x000000069a007c0c */ /* 0x000fe2000d761270 */
[----:B------:R-:W2:Y:S01]  /*9b020*/  LDCU UR8, c[0x0][0x398] ;  /* 0x00007300ff0877ac */ /* 0x000ea20008000800 */
[----:B------:R-:W-:-:S02]  /*9b030*/  @P4 LOP3.LUT R19, R19, 0x1, RZ, 0xfc, !PT ;  /* 0x0000000113134812 */ /* 0x000fc400078efcff */
[----:B------:R-:W-:Y:S01]  /*9b040*/  ISETP.LT.AND P4, PT, R155, UR7, !P2 ;  /* 0x000000079b007c0c */ /* 0x000fe2000d781270 */
[----:B------:R-:W4:Y:S02]  /*9b050*/  LDCU.64 UR6, c[0x0][0x398] ;  /* 0x00007300ff0677ac */ /* 0x000f240008000a00 */
[----:B------:R-:W-:-:S04]  /*9b060*/  @P5 LOP3.LUT R18, R18, 0x20000000, RZ, 0xfc, !PT ;  /* 0x2000000012125812 */ /* 0x000fc800078efcff */
[----:B------:R-:W-:Y:S02]  /*9b070*/  LOP3.LUT R18, R18, 0xefffffff, RZ, 0xc0, !PT ;  /* 0xefffffff12127812 */ /* 0x000fe400078ec0ff */
[----:B-1----:R-:W-:-:S04]  /*9b080*/  ISETP.LT.AND P2, PT, R153, UR4, !P2 ;  /* 0x0000000499007c0c */ /* 0x002fc8000d741270 */
        /* <DEDUP_REMOVED lines=28> */
[----:B------:R-:W1:Y:S08]  /*9b250*/  LDCU.64 UR14, c[0x0][0x398] ;  /* 0x00007300ff0e77ac */ /* 0x000e700008000a00 */
[----:B------:R-:W-:Y:S01]  /*9b260*/  @P5 LOP3.LUT R18, R18, 0x200000, RZ, 0xfc, !PT ;  /* 0x0020000012125812 */ /* 0x000fe200078efcff */
[----:B------:R-:W1:Y:S03]  /*9b270*/  LDCU.64 UR16, c[0x0][0x398] ;  /* 0x00007300ff1077ac */ /* 0x000e660008000a00 */
        /* <DEDUP_REMOVED lines=11> */
[----:B------:R-:W4:Y:S01]  /*9b330*/  LDCU.64 UR46, c[0x0][0x398] ;  /* 0x00007300ff2e77ac */ /* 0x000f220008000a00 */
        /* <DEDUP_REMOVED lines=16> */
[----:B---3--:R1:W-:Y:S01]  /*9b440*/  STSM.16.M88.4 [R0], R36 ;  /* 0x0000002400007844 */ /* 0x0083e20000000200 */
[----:B------:R-:W-:Y:S01]  /*9b450*/  ISETP.LT.AND P4, PT, R155, UR71, !P2 ;  /* 0x000000479b007c0c */ /* 0x000fe2000d781270 */
[----:B------:R-:W3:Y:S01]  /*9b460*/  LDCU.64 UR4, c[0x0][0x398] ;  /* 0x00007300ff0477ac */ /* 0x000ee20008000a00 */
[----:B------:R-:W-:Y:S01]  /*9b470*/  ISETP.LT.AND P3, PT, R154, UR31, !P2 ;  /* 0x0000001f9a007c0c */ /* 0x000fe2000d761270 */
[----:B------:R-:W3:Y:S08]  /*9b480*/  LDCU UR70, c[0x0][0x398] ;  /* 0x00007300ff4677ac */ /* 0x000ef00008000800 */
[----:B------:R-:W-:Y:S01]  /*9b490*/  @P5 LOP3.LUT R18, R18, 0x2000, RZ, 0xfc, !PT ;  /* 0x0000200012125812 */ /* 0x000fe200078efcff */
[----:B--2---:R2:W-:Y:S01]  /*9b4a0*/  STSM.16.M88.4 [R0+0x200], R32 ;  /* 0x0002002000007844 */ /* 0x0045e20000000200 */
[----:B------:R-:W2:Y:S02]  /*9b4b0*/  LDCU UR71, c[0x0][0x398] ;  /* 0x00007300ff4777ac */ /* 0x000ea40008000800 */
[----:B------:R-:W-:Y:S01]  /*9b4c0*/  LOP3.LUT R18, R18, 0xffffefff, RZ, 0xc0, !PT ;  /* 0xffffefff12127812 */ /* 0x000fe200078ec0ff */
[----:B-1----:R-:W4:Y:S03]  /*9b4d0*/  LDL.LU R36, [R1+0x1de0] ;  /* 0x001de00001247983 */ /* 0x002f260000300800 */
[----:B------:R-:W-:Y:S01]  /*9b4e0*/  @P4 LOP3.LUT R18, R18, 0x1000, RZ, 0xfc, !PT ;  /* 0x0000100012124812 */ /* 0x000fe200078efcff */
[----:B------:R-:W4:Y:S01]  /*9b4f0*/  LDL.LU R37, [R1+0x1de8] ;  /* 0x001de80001257983 */ /* 0x000f220000300800 */
[----:B------:R-:W-:-:S02]  /*9b500*/  ISETP.LT.AND P2, PT, R153, UR38, !P2 ;  /* 0x0000002699007c0c */ /* 0x000fc4000d741270 */
[----:B------:R-:W-:Y:S01]  /*9b510*/  LOP3.LUT R18, R18, 0xfffff7ff, RZ, 0xc0, !PT ;  /* 0xfffff7ff12127812 */ /* 0x000fe200078ec0ff */
[----:B------:R-:W4:Y:S03]  /*9b520*/  LDL.LU R38, [R1+0x1d40] ;  /* 0x001d400001267983 */ /* 0x000f260000300800 */
[----:B------:R-:W-:Y:S01]  /*9b530*/  @P3 LOP3.LUT R18, R18, 0x800, RZ, 0xfc, !PT ;  /* 0x0000080012123812 */ /* 0x000fe200078efcff */
[----:B------:R-:W4:Y:S03]  /*9b540*/  LDL.LU R39, [R1+0x1d48] ;  /* 0x001d480001277983 */ /* 0x000f260000300800 */
[----:B------:R-:W-:Y:S01]  /*9b550*/  LOP3.LUT R18, R18, 0xfffffbff, RZ, 0xc0, !PT ;  /* 0xfffffbff12127812 */ /* 0x000fe200078ec0ff */
[----:B--2---:R-:W2:Y:S03]  /*9b560*/  LDL.LU R32, [R1+0x1a80] ;  /* 0x001a800001207983 */ /* 0x004ea60000300800 */
        /* <DEDUP_REMOVED lines=8> */
[----:B------:R-:W1:Y:S01]  /*9b5f0*/  LDCU.64 UR12, c[0x0][0x398] ;  /* 0x00007300ff0c77ac */ /* 0x000e620008000a00 */
[----:B------:R-:W-:Y:S01]  /*9b600*/  ISETP.LT.AND P3, PT, R154, UR48, !P2 ;  /* 0x000000309a007c0c */ /* 0x000fe2000d761270 */
[----:B------:R-:W2:Y:S01]  /*9b610*/  LDL.LU R35, [R1+0x19e8] ;  /* 0x0019e80001237983 */ /* 0x000ea20000300800 */
[----:B------:R-:W1:Y:S01]  /*9b620*/  LDCU UR32, c[0x0][0x398] ;  /* 0x00007300ff2077ac */ /* 0x000e620008000800 */
[----:B------:R-:W-:Y:S06]  /*9b630*/  BAR.SYNC.DEFER_BLOCKING 0x0 ;  /* 0x0000000000007b1d */ /* 0x000fec0000010000 */
        /* <DEDUP_REMOVED lines=10> */
[----:B------:R-:W-:Y:S01]  /*9b6e0*/  @P2 LOP3.LUT R18, R18, 0x40, RZ, 0xfc, !PT ;  /* 0x0000004012122812 */ /* 0x000fe200078efcff */
[----:B------:R-:W1:Y:S01]  /*9b6f0*/  LDS.128 R40, [R2+0x400] ;  /* 0x0004000002287984 */ /* 0x000e620000000c00 */
[----:B------:R-:W-:Y:S01]  /*9b700*/  ISETP.GE.AND P2, PT, R29, UR7, PT ;  /* 0x000000071d007c0c */ /* 0x000fe2000bf46270 */
[----:B------:R-:W1:Y:S01]  /*9b710*/  LDCU.64 UR6, c[0x0][0x398] ;  /* 0x00007300ff0677ac */ /* 0x000e620008000a00 */
[----:B------:R-:W-:Y:S01]  /*9b720*/  LOP3.LUT R18, R18, 0xffffffdf, RZ, 0xc0, !PT ;  /* 0xffffffdf12127812 */ /* 0x000fe200078ec0ff */
[----:B------:R-:W-:Y:S01]  /*9b730*/  BAR.SYNC.DEFER_BLOCKING 0x0 ;  /* 0x0000000000007b1d */ /* 0x000fe20000010000 */
[----:B------:R-:W-:-:S02]  /*9b740*/  ISETP.LT.AND P5, PT, R152, UR49, !P2 ;  /* 0x0000003198007c0c */ /* 0x000fc4000d7a1270 */
[----:B------:R-:W-:Y:S02]  /*9b750*/  ISETP.LT.AND P4, PT, R155, UR33, !P2 ;  /* 0x000000219b007c0c */ /* 0x000fe4000d781270 */
[----:B------:R-:W-:Y:S01]  /*9b760*/  ISETP.LT.AND P3, PT, R154, UR36, !P2 ;  /* 0x000000249a007c0c */ /* 0x000fe2000d761270 */
[----:B------:R-:W-:Y:S01]  /*9b770*/  VIADD R29, R252, 0x49 ;  /* 0x00000049fc1d7836 */ /* 0x000fe20000000000 */
[----:B------:R-:W1:Y:S07]  /*9b780*/  LDCU UR49, c[0x0][0x398] ;  /* 0x00007300ff3177ac */ /* 0x000e6e0008000800 */
[----:B------:R-:W-:Y:S01]  /*9b790*/  @P5 LOP3.LUT R18, R18, 0x20, RZ, 0xfc, !PT ;  /* 0x0000002012125812 */ /* 0x000fe200078efcff */
[----:B------:R-:W1:Y:S03]  /*9b7a0*/  LDCU.64 UR36, c[0x0][0x398] ;  /* 0x00007300ff2477ac */ /* 0x000e660008000a00 */
        /* <DEDUP_REMOVED lines=15> */
[----:B-1----:R-:W-:Y:S01]  /*9b8a0*/  STL.64 [R1+0x10c0], R44 ;  /* 0x0010c02c01007387 */ /* 0x002fe20000100a00 */
[----:B------:R-:W-:Y:S01]  /*9b8b0*/  ISETP.LT.AND P4, PT, R155, UR51, !P2 ;  /* 0x000000339b007c0c */ /* 0x000fe2000d781270 */
[----:B------:R-:W1:Y:S01]  /*9b8c0*/  LDCU UR50, c[0x0][0x398] ;  /* 0x00007300ff3277ac */ /* 0x000e620008000800 */
[----:B------:R-:W-:-:S02]  /*9b8d0*/  ISETP.LT.AND P2, PT, R153, UR6, !P2 ;  /* 0x0000000699007c0c */ /* 0x000fc4000d741270 */
[----:B------:R-:W-:Y:S01]  /*9b8e0*/  LOP3.LUT R23, R23, 0x7fffffff, RZ, 0xc0, !PT ;  /* 0x7fffffff17177812 */ /* 0x000fe200078ec0ff */
[----:B------:R-:W1:Y:S04]  /*9b8f0*/  LDCU UR52, c[0x0][0x398] ;  /* 0x00007300ff3477ac */ /* 0x000e680008000800 */
[----:B------:R-:W-:Y:S02]  /*9b900*/  @P3 LOP3.LUT R20, R20, 0x80000000, RZ, 0xfc, !PT ;  /* 0x8000000014143812 */ /* 0x000fe400078efcff */
[----:B------:R-:W-:Y:S01]  /*9b910*/  @P5 LOP3.LUT R18, R18, 0x2, RZ, 0xfc, !PT ;  /* 0x0000000212125812 */ /* 0x000fe200078efcff */
[----:B------:R-:W-:Y:S01]  /*9b920*/  STL.64 [R1+0x10c8], R46 ;  /* 0x0010c82e01007387 */ /* 0x000fe20000100a00 */
[----:B------:R-:W-:Y:S01]  /*9b930*/  LOP3.LUT R20, R20, 0xbfffffff, RZ, 0xc0, !PT ;  /* 0xbfffffff14147812 */ /* 0x000fe200078ec0ff */
[----:B------:R-:W1:Y:S03]  /*9b940*/  LDCU UR51, c[0x0][0x398] ;  /* 0x00007300ff3377ac */ /* 0x000e660008000800 */
[----:B------:R-:W-:-:S02]  /*9b950*/  @P2 LOP3.LUT R20, R20, 0x40000000, RZ, 0xfc, !PT ;  /* 0x4000000014142812 */ /* 0x000fc400078efcff */
[----:B------:R-:W-:Y:S02]  /*9b960*/  ISETP.GE.AND P2, PT, R29, UR39, PT ;  /* 0x000000271d007c0c */ /* 0x000fe4000bf46270 */
[----:B------:R-:W-:Y:S02]  /*9b970*/  LOP3.LUT R18, R18, 0xfffffffe, RZ, 0xc0, !PT ;  /* 0xfffffffe12127812 */ /* 0x000fe400078ec0ff */
[----:B------:R-:W-:Y:S01]  /*9b980*/  LOP3.LUT R20, R20, 0xdfffffff, RZ, 0xc0, !PT ;  /* 0xdfffffff14147812 */ /* 0x000fe200078ec0ff */
[----:B------:R-:W-:Y:S01]  /*9b990*/  VIADD R29, R252, 0x47 ;  /* 0x00000047fc1d7836 */ /* 0x000fe20000000000 */
[----:B------:R-:W-:Y:S01]  /*9b9a0*/  ISETP.LT.AND P5, PT, R152, UR53, !P2 ;  /* 0x0000003598007c0c */ /* 0x000fe2000d7a1270 */
[----:B------:R-:W-:Y:S01]  /*9b9b0*/  STL.64 [R1+0x1250], R40 ;  /* 0x0012502801007387 */ /* 0x000fe20000100a00 */
[----:B------:R-:W-:Y:S01]  /*9b9c0*/  @P4 LOP3.LUT R18, R18, 0x1, RZ, 0xfc, !PT ;  /* 0x0000000112124812 */ /* 0x000fe200078efcff */
[----:B------:R-:W1:Y:S01]  /*9b9d0*/  LDCU.64 UR38, c[0x0][0x398] ;  /* 0x00007300ff2677ac */ /* 0x000e620008000a00 */
[----:B------:R-:W-:-:S02]  /*9b9e0*/  ISETP.LT.AND P4, PT, R155, UR54, !P2 ;  /* 0x000000369b007c0c */ /* 0x000fc4000d781270 */
[----:B------:R-:W-:Y:S01]  /*9b9f0*/  ISETP.LT.AND P3, PT, R154, UR55, !P2 ;  /* 0x000000379a007c0c */ /* 0x000fe2000d761270 */
[----:B------:R-:W1:Y:S06]  /*9ba00*/  LDCU UR53, c[0x0][0x398] ;  /* 0x00007300ff3577ac */ /* 0x000e6c0008000800 */
[----:B------:R-:W-:Y:S01]  /*9ba10*/  @P5 LOP3.LUT R20, R20, 0x20000000, RZ, 0xfc, !PT ;  /* 0x2000000014145812 */ /* 0x000fe200078efcff */
[----:B------:R-:W-:Y:S01]  /*9ba20*/  STL.64 [R1+0x1258], R42 ;  /* 0x0012582a01007387 */ /* 0x000fe20000100a00 */
[----:B------:R-:W1:Y:S02]  /*9ba30*/  LDCU UR55, c[0x0][0x398] ;  /* 0x00007300ff3777ac */ /* 0x000e640008000800 */
        /* <DEDUP_REMOVED lines=50> */
[----:B----4-:R4:W-:Y:S01]  /*9bd60*/  STSM.16.M88.4 [R0], R36 ;  /* 0x0000002400007844 */ /* 0x0109e20000000200 */
[----:B------:R-:W-:Y:S01]  /*9bd70*/  ISETP.LT.AND P4, PT, R155, UR27, !P2 ;  /* 0x0000001b9b007c0c */ /* 0x000fe2000d781270 */
[----:B------:R-:W-:-:S08]  /*9bd80*/  VIADD R30, R252, 0x40 ;  /* 0x00000040fc1e7836 */ /* 0x000fd00000000000 */
[----:B------:R-:W-:Y:S01]  /*9bd90*/  @P5 LOP3.LUT R20, R20, 0x20000, RZ, 0xfc, !PT ;  /* 0x0002000014145812 */ /* 0x000fe200078efcff */
[----:B------:R-:W1:Y:S01]  /*9bda0*/  LDCU UR25, c[0x0][0x398] ;  /* 0x00007300ff1977ac */ /* 0x000e620008000800 */
[----:B------:R-:W-:Y:S02]  /*9bdb0*/  ISETP.LT.AND P3, PT, R154, UR28, !P2 ;  /* 0x0000001c9a007c0c */ /* 0x000fe4000d761270 */
[----:B------:R-:W-:Y:S01]  /*9bdc0*/  LOP3.LUT R20, R20, 0xfffeffff, RZ, 0xc0, !PT ;  /* 0xfffeffff14147812 */ /* 0x000fe200078ec0ff */
[----:B------:R-:W1:Y:S01]  /*9bdd0*/  LDCU.64 UR28, c[0x0][0x398] ;  /* 0x00007300ff1c77ac */ /* 0x000e620008000a00 */
[----:B------:R-:W-:Y:S01]  /*9bde0*/  ISETP.LT.AND P2, PT, R153, UR14, !P2 ;  /* 0x0000000e99007c0c */ /* 0x000fe2000d741270 */
[----:B------:R-:W1:Y:S01]  /*9bdf0*/  LDCU UR14, c[0x0][0x398] ;  /* 0x00007300ff0e77ac */ /* 0x000e620008000800 */
[----:B------:R-:W-:Y:S01]  /*9be00*/  @P4 LOP3.LUT R20, R20, 0x10000, RZ, 0xfc, !PT ;  /* 0x0001000014144812 */ /* 0x000fe200078efcff */
[----:B----4-:R-:W4:Y:S01]  /*9be10*/  LDL.LU R36, [R1+0x17d0] ;  /* 0x0017d00001247983 */ /* 0x010f220000300800 */
[----:B------:R-:W1:Y:S02]  /*9be20*/  LDCU UR27, c[0x0][0x398] ;  /* 0x00007300ff1b77ac */ /* 0x000e640008000800 */
[----:B------:R-:W-:Y:S01]  /*9be30*/  LOP3.LUT R20, R20, 0xffff7fff, RZ, 0xc0, !PT ;  /* 0xffff7fff14147812 */ /* 0x000fe200078ec0ff */
[----:B------:R-:W4:Y:S03]  /*9be40*/  LDL.LU R37, [R1+0x17d8] ;  /* 0x0017d80001257983 */ /* 0x000f260000300800 */
[----:B------:R-:W-:Y:S01]  /*9be50*/  @P3 LOP3.LUT R20, R20, 0x8000, RZ, 0xfc, !PT ;  /* 0x0000800014143812 */ /* 0x000fe200078efcff */
[----:B------:R-:W4:Y:S03]  /*9be60*/  LDL.LU R38, [R1+0x1750] ;  /* 0x0017500001267983 */ /* 0x000f260000300800 */
[----:B------:R-:W-:Y:S01]  /*9be70*/  LOP3.LUT R20, R20, 0xffffbfff, RZ, 0xc0, !PT ;  /* 0xffffbfff14147812 */ /* 0x000fe200078ec0ff */
[----:B--2---:R2:W-:Y:S03]  /*9be80*/  STSM.16.M88.4 [R0+0x200], R32 ;  /* 0x0002002000007844 */ /* 0x0045e60000000200 */
[----:B------:R-:W-:-:S02]  /*9be90*/  @P2 LOP3.LUT R20, R20, 0x4000, RZ, 0xfc, !PT ;  /* 0x0000400014142812 */ /* 0x000fc400078efcff */
[----:B------:R-:W-:Y:S01]  /*9bea0*/  ISETP.GE.AND P2, PT, R31, UR37, PT ;  /* 0x000000251f007c0c */ /* 0x000fe2000bf46270 */
[----:B------:R-:W4:Y:S01]  /*9beb0*/  LDL.LU R39, [R1+0x1758] ;  /* 0x0017580001277983 */ /* 0x000f220000300800 */
[----:B------:R-:W-:Y:S01]  /*9bec0*/  LOP3.LUT R20, R20, 0xffffdfff, RZ, 0xc0, !PT ;  /* 0xffffdfff14147812 */ /* 0x000fe200078ec0ff */
[----:B------:R-:W-:Y:S01]  /*9bed0*/  VIADD R31, R252, 0x3f ;  /* 0x0000003ffc1f7836 */ /* 0x000fe20000000000 */
[----:B------:R-:W-:Y:S01]  /*9bee0*/  ISETP.LT.AND P5, PT, R152, UR20, !P2 ;  /* 0x0000001498007c0c */ /* 0x000fe2000d7a1270 */
[----:B------:R-:W-:Y:S01]  /*9bef0*/  BAR.SYNC.DEFER_BLOCKING 0x0 ;  /* 0x0000000000007b1d */ /* 0x000fe20000010000 */
[----:B------:R-:W-:Y:S02]  /*9bf00*/  ISETP.LT.AND P4, PT, R155, UR21, !P2 ;  /* 0x000000159b007c0c */ /* 0x000fe4000d781270 */
[----:B------:R-:W-:-:S03]  /*9bf10*/  ISETP.LT.AND P3, PT, R154, UR22, !P2 ;  /* 0x000000169a007c0c */ /* 0x000fc6000d761270 */
[----:B------:R-:W3:Y:S01]  /*9bf20*/  LDCU UR37, c[0x0][0x398] ;  /* 0x00007300ff2577ac */ /* 0x000ee20008000800 */
[----:B--2---:R-:W2:Y:S05]  /*9bf30*/  LDL.LU R32, [R1+0x14f0] ;  /* 0x0014f00001207983 */ /* 0x004eaa0000300800 */
[----:B------:R-:W-:Y:S01]  /*9bf40*/  @P5 LOP3.LUT R20, R20, 0x2000, RZ, 0xfc, !PT ;  /* 0x0000200014145812 */ /* 0x000fe200078efcff */
[----:B------:R-:W3:Y:S01]  /*9bf50*/  LDCU.64 UR20, c[0x0][0x398] ;  /* 0x00007300ff1477ac */ /* 0x000ee20008000a00 */
[----:B-1----:R-:W-:Y:S01]  /*9bf60*/  ISETP.LT.AND P2, PT, R153, UR6, !P2 ;  /* 0x0000000699007c0c */ /* 0x002fe2000d741270 */
[----:B------:R-:W2:Y:S01]  /*9bf70*/  LDL.LU R33, [R1+0x14f8] ;  /* 0x0014f80001217983 */ /* 0x000ea20000300800 */
[----:B------:R-:W-:Y:S01]  /*9bf80*/  LOP3.LUT R20, R20, 0xffffefff, RZ, 0xc0, !PT ;  /* 0xffffefff14147812 */ /* 0x000fe200078ec0ff */
[----:B------:R-:W1:Y:S02]  /*9bf90*/  LDCU UR6, c[0x0][0x398] ;  /* 0x00007300ff0677ac */ /* 0x000e640008000800 */
[----:B------:R-:W2:Y:S01]  /*9bfa0*/  LDL.LU R34, [R1+0x1300] ;  /* 0x0013000001227983 */ /* 0x000ea20000300800 */
[----:B------:R-:W-:Y:S01]  /*9bfb0*/  @P4 LOP3.LUT R20, R20, 0x1000, RZ, 0xfc, !PT ;  /* 0x0000100014144812 */ /* 0x000fe200078efcff */
[----:B------:R-:W1:Y:S02]  /*9bfc0*/  LDCU UR22, c[0x0][0x398] ;  /* 0x00007300ff1677ac */ /* 0x000e640008000800 */
[----:B------:R-:W2:Y:S01]  /*9bfd0*/  LDL.LU R35, [R1+0x1308] ;  /* 0x0013080001237983 */ /* 0x000ea20000300800 */
[----:B------:R-:W-:-:S03]  /*9bfe0*/  LOP3.LUT R20, R20, 0xfffff7ff, RZ, 0xc0, !PT ;  /* 0xfffff7ff14147812 */ /* 0x000fc600078ec0ff */
[----:B------:R-:W1:Y:S01]  /*9bff0*/  LDS.128 R40, [R2] ;  /* 0x0000000002287984 */ /* 0x000e620000000c00 */
        /* <DEDUP_REMOVED lines=27> */
[----:B------:R-:W-:Y:S02]  /*9c1b0*/  ISETP.LT.AND P4, PT, R155, UR40, !P2 ;  /* 0x000000289b007c0c */ /* 0x000fe4000d781270 */
[----:B------:R-:W-:Y:S01]  /*9c1c0*/  ISETP.LT.AND P3, PT, R154, UR73, !P2 ;  /* 0x000000499a007c0c */ /* 0x000fe2000d761270 */
[----:B------:R-:W3:Y:S01]  /*9c1d0*/  LDCU UR40, c[0x0][0x398] ;  /* 0x00007300ff2877ac */ /* 0x000ee20008000800 */
        /* <DEDUP_REMOVED lines=9> */
[----:B------:R-:W1:Y:S02]  /*9c270*/  LDCU UR30, c[0x0][0x398] ;  /* 0x00007300ff1e77ac */ /* 0x000e640008000800 */
[----:B------:R-:W1:Y:S01]  /*9c280*/  LDS.128 R40, [R2+0x400] ;  /* 0x0004000002287984 */ /* 0x000e620000000c00 */
        /* <DEDUP_REMOVED lines=15> */
[----:B------:R-:W2:Y:S03]  /*9c380*/  LDCU UR28, c[0x0][0x398] ;  /* 0x00007300ff1c77ac */ /* 0x000ea60008000800 */
[----:B------:R-:W-:Y:S01]  /*9c390*/  LOP3.LUT R22, R22, 0xbfffffff, RZ, 0xc0, !PT ;  /* 0xbfffffff16167812 */ /* 0x000fe200078ec0ff */
[C---:B------:R-:W-:Y:S01]  /*9c3a0*/  VIADD R52, R252.reuse, 0x11 ;  /* 0x00000011fc347836 */ /* 0x040fe20000000000 */
[----:B------:R-:W-:Y:S01]  /*9c3b0*/  LOP3.LUT R25, R25, 0x7fffffff, RZ, 0xc0, !PT ;  /* 0x7fffffff19197812 */ /* 0x000fe200078ec0ff */
[----:B------:R-:W-:Y:S01]  /*9c3c0*/  VIADD R51, R252, 0x10 ;  /* 0x00000010fc337836 */ /* 0x000fe20000000000 */
[----:B------:R-:W-:Y:S01]  /*9c3d0*/  @P2 LOP3.LUT R22, R22, 0x40000000, RZ, 0xfc, !PT ;  /* 0x4000000016162812 */ /* 0x000fe200078efcff */
[----:B------:R-:W-:Y:S01]  /*9c3e0*/  VIADD R55, R252, 0xf ;  /* 0x0000000ffc377836 */ /* 0x000fe20000000000 */
[----:B------:R-:W-:Y:S01]  /*9c3f0*/  ISETP.GE.AND P2, PT, R30, UR7, PT ;  /* 0x000000071e007c0c */ /* 0x000fe2000bf46270 */
[----:B------:R-:W-:Y:S01]  /*9c400*/  VIADD R54, R252, 0xe ;  /* 0x0000000efc367836 */ /* 0x000fe20000000000 */
[----:B------:R-:W-:Y:S01]  /*9c410*/  @P5 LOP3.LUT R20, R20, 0x2, RZ, 0xfc, !PT ;  /* 0x0000000214145812 */ /* 0x000fe200078efcff */
[----:B-1----:R-:W-:Y:S01]  /*9c420*/  STL.64 [R1+0x1240], R40 ;  /* 0x0012402801007387 */ /* 0x002fe20000100a00 */
[----:B------:R-:W-:Y:S01]  /*9c430*/  ISETP.LT.AND P5, PT, R152, UR45, !P2 ;  /* 0x0000002d98007c0c */ /* 0x000fe2000d7a1270 */
[----:B------:R-:W1:Y:S01]  /*9c440*/  LDCU UR45, c[0x0][0x398] ;  /* 0x00007300ff2d77ac */ /* 0x000e620008000800 */
[----:B------:R-:W-:-:S02]  /*9c450*/  LOP3.LUT R20, R20, 0xfffffffe, RZ, 0xc0, !PT ;  /* 0xfffffffe14147812 */ /* 0x000fc400078ec0ff */
[----:B------:R-:W-:Y:S01]  /*9c460*/  LOP3.LUT R22, R22, 0xdfffffff, RZ, 0xc0, !PT ;  /* 0xdfffffff16167812 */ /* 0x000fe200078ec0ff */
[----:B------:R-:W-:Y:S01]  /*9c470*/  VIADD R30, R252, 0x3b ;  /* 0x0000003bfc1e7836 */ /* 0x000fe20000000000 */
[----:B------:R-:W-:Y:S01]  /*9c480*/  @P4 LOP3.LUT R20, R20, 0x1, RZ, 0xfc, !PT ;  /* 0x0000000114144812 */ /* 0x000fe200078efcff */
[----:B------:R-:W1:Y:S01]  /*9c490*/  LDCU UR7, c[0x0][0x398] ;  /* 0x00007300ff0777ac */ /* 0x000e620008000800 */
[----:B---3--:R-:W-:Y:S02]  /*9c4a0*/  ISETP.LT.AND P4, PT, R155, UR42, !P2 ;  /* 0x0000002a9b007c0c */ /* 0x008fe4000d781270 */
[----:B------:R-:W-:Y:S01]  /*9c4b0*/  ISETP.LT.AND P3, PT, R154, UR40, !P2 ;  /* 0x000000289a007c0c */ /* 0x000fe2000d761270 */
[----:B------:R-:W3:Y:S02]  /*9c4c0*/  LDCU UR42, c[0x0][0x398] ;  /* 0x00007300ff2a77ac */ /* 0x000ee40008000800 */
[----:B------:R-:W-:Y:S01]  /*9c4d0*/  @P5 LOP3.LUT R22, R22, 0x20000000, RZ, 0xfc, !PT ;  /* 0x2000000016165812 */ /* 0x000fe200078efcff */
[----:B------:R-:W1:Y:S03]  /*9c4e0*/  LDCU UR40, c[0x0][0x398] ;  /* 0x00007300ff2877ac */ /* 0x000e660008000800 */
[----:B------:R-:W-:-:S02]  /*9c4f0*/  LOP3.LUT R22, R22, 0xefffffff, RZ, 0xc0, !PT ;  /* 0xefffffff16167812 */ /* 0x000fc400078ec0ff */
[----:B------:R-:W-:Y:S01]  /*9c500*/  LOP3.LUT R28, R28, 0x7fffffff, RZ, 0xc0, !PT ;  /* 0x7fffffff1c1c7812 */ /* 0x000fe200078ec0ff */
[----:B------:R-:W-:Y:S01]  /*9c510*/  VIADD R53, R252, 0xd ;  /* 0x0000000dfc357836 */ /* 0x000fe20000000000 */
[----:B------:R-:W-:Y:S01]  /*9c520*/  @P4 LOP3.LUT R22, R22, 0x10000000, RZ, 0xfc, !PT ;  /* 0x1000000016164812 */ /* 0x000fe200078efcff */
[----:B------:R-:W1:Y:S01]  /*9c530*/  LDCU UR74, c[0x0][0x398] ;  /* 0x00007300ff4a77ac */ /* 0x000e620008000800 */
[----:B------:R-:W-:Y:S02]  /*9c540*/  ISETP.LT.AND P2, PT, R153, UR46, !P2 ;  /* 0x0000002e99007c0c */ /* 0x000fe4000d741270 */
[----:B------:R-:W-:-:S04]  /*9c550*/  LOP3.LUT R22, R22, 0xf7ffffff, RZ, 0xc0, !PT ;  /* 0xf7ffffff16167812 */ /* 0x000fc800078ec0ff */
[----:B------:R-:W-:-:S04]  /*9c560*/  @P3 LOP3.LUT R22, R22, 0x8000000, RZ, 0xfc, !PT ;  /* 0x0800000016163812 */ /* 0x000fc800078efcff */
[----:B------:R-:W-:-:S04]  /*9c570*/  LOP3.LUT R22, R22, 0xfbffffff, RZ, 0xc0, !PT ;  /* 0xfbffffff16167812 */ /* 0x000fc800078ec0ff */
[----:B------:R-:W-:Y:S02]  /*9c580*/  @P2 LOP3.LUT R22, R22, 0x4000000, RZ, 0xfc, !PT ;  /* 0x0400000016162812 */ /* 0x000fe400078efcff */
[----:B------:R-:W-:Y:S02]  /*9c590*/  ISETP.GE.AND P2, PT, R31, UR21, PT ;  /* 0x000000151f007c0c */ /* 0x000fe4000bf46270 */
[----:B------:R-:W-:Y:S01]  /*9c5a0*/  LOP3.LUT R22, R22, 0xfdffffff, RZ, 0xc0, !PT ;  /* 0xfdffffff16167812 */ /* 0x000fe200078ec0ff */
[----:B------:R-:W-:Y:S01]  /*9c5b0*/  STL.64 [R1+0x1248], R42 ;  /* 0x0012482a01007387 */ /* 0x000fe20000100a00 */
[----:B-1----:R-:W-:Y:S01]  /*9c5c0*/  ISETP.LT.AND P5, PT, R152, UR45, !P2 ;  /* 0x0000002d98007c0c */ /* 0x002fe2000d7a1270 */
[----:B------:R-:W1:Y:S01]  /*9c5d0*/  LDCU UR45, c[0x0][0x398] ;  /* 0x00007300ff2d77ac */ /* 0x000e620008000800 */
[----:B---3--:R-:W-:Y:S02]  /*9c5e0*/  ISETP.LT.AND P4, PT, R155, UR42, !P2 ;  /* 0x0000002a9b007c0c */ /* 0x008fe4000d781270 */
[----:B------:R-:W-:Y:S01]  /*9c5f0*/  ISETP.LT.AND P3, PT, R154, UR40, !P2 ;  /* 0x000000289a007c0c */ /* 0x000fe2000d761270 */
[----:B------:R-:W3:Y:S01]  /*9c600*/  LDCU UR42, c[0x0][0x398] ;  /* 0x00007300ff2a77ac */ /* 0x000ee20008000800 */
[----:B------:R-:W-:Y:S01]  /*9c610*/  VIADD R31, R252, 0x3a ;  /* 0x0000003afc1f7836 */ /* 0x000fe20000000000 */
[----:B------:R-:W1:Y:S06]  /*9c620*/  LDCU UR21, c[0x0][0x398] ;  /* 0x00007300ff1577ac */ /* 0x000e6c0008000800 */
        /* <DEDUP_REMOVED lines=15> */
[----:B---3--:R-:W-:Y:S01]  /*9c720*/  ISETP.LT.AND P3, PT, R154, UR42, !P2 ;  /* 0x0000002a9a007c0c */ /* 0x008fe2000d761270 */
[----:B------:R-:W1:Y:S08]  /*9c730*/  LDCU UR45, c[0x0][0x398] ;  /* 0x00007300ff2d77ac */ /* 0x000e700008000800 */
[----:B------:R-:W-:Y:S01]  /*9c740*/  @P5 LOP3.LUT R22, R22, 0x200000, RZ, 0xfc, !PT ;  /* 0x0020000016165812 */ /* 0x000fe200078efcff */
[----:B------:R-:W3:Y:S03]  /*9c750*/  LDCU.64 UR42, c[0x0][0x398] ;  /* 0x00007300ff2a77ac */ /* 0x000ee60008000a00 */
        /* <DEDUP_REMOVED lines=14> */
[----:B------:R-:W1:Y:S01]  /*9c840*/  LDCU.64 UR44, c[0x0][0x398] ;  /* 0x00007300ff2c77ac */ /* 0x000e620008000a00 */
[----:B------:R-:W1:Y:S07]  /*9c850*/  LDCU UR29, c[0x0][0x398] ;  /* 0x00007300ff1d77ac */ /* 0x000e6e0008000800 */
        /* <DEDUP_REMOVED lines=12> */
[----:B----4-:R4:W-:Y:S01]  /*9c920*/  STSM.16.M88.4 [R0], R36 ;  /* 0x0000002400007844 */ /* 0x0109e20000000200 */
[----:B------:R-:W-:Y:S01]  /*9c930*/  ISETP.LT.AND P4, PT, R155, UR49, !P2 ;  /* 0x000000319b007c0c */ /* 0x000fe2000d781270 */
[----:B------:R-:W-:Y:S01]  /*9c940*/  VIADD R29, R252, 0x39 ;  /* 0x00000039fc1d7836 */ /* 0x000fe20000000000 */
[----:B--2---:R-:W-:Y:S01]  /*9c950*/  ISETP.LT.AND P3, PT, R154, UR48, !P2 ;  /* 0x000000309a007c0c */ /* 0x004fe2000d761270 */
[----:B------:R-:W2:Y:S06]  /*9c960*/  LDCU UR50, c[0x0][0x398] ;  /* 0x00007300ff3277ac */ /* 0x000eac0008000800 */
[----:B------:R-:W-:Y:S01]  /*9c970*/  @P5 LOP3.LUT R22, R22, 0x2000, RZ, 0xfc, !PT ;  /* 0x0000200016165812 */ /* 0x000fe200078efcff */
[----:B------:R2:W-:Y:S01]  /*9c980*/  STSM.16.M88.4 [R0+0x200], R32 ;  /* 0x0002002000007844 */ /* 0x0005e20000000200 */
[----:B------:R-:W2:Y:S02]  /*9c990*/  LDCU UR49, c[0x0][0x398] ;  /* 0x00007300ff3177ac */ /* 0x000ea40008000800 */
[----:B------:R-:W-:Y:S01]  /*9c9a0*/  LOP3.LUT R22, R22, 0xffffefff, RZ, 0xc0, !PT ;  /* 0xffffefff16167812 */ /* 0x000fe200078ec0ff */
[----:B------:R-:W-:Y:S03]  /*9c9b0*/  BAR.SYNC.DEFER_BLOCKING 0x0 ;  /* 0x0000000000007b1d */ /* 0x000fe60000010000 */
[----:B------:R-:W-:-:S02]  /*9c9c0*/  @P4 LOP3.LUT R22, R22, 0x1000, RZ, 0xfc, !PT ;  /* 0x0000100016164812 */ /* 0x000fc400078efcff */
[----:B-1----:R-:W-:Y:S01]  /*9c9d0*/  ISETP.LT.AND P2, PT, R153, UR44, !P2 ;  /* 0x0000002c99007c0c */ /* 0x002fe2000d741270 */
[----:B------:R-:W1:Y:S01]  /*9c9e0*/  LDCU UR48, c[0x0][0x398] ;  /* 0x00007300ff3077ac */ /* 0x000e620008000800 */
[----:B------:R-:W-:Y:S01]  /*9c9f0*/  LOP3.LUT R22, R22, 0xfffff7ff, RZ, 0xc0, !PT ;  /* 0xfffff7ff16167812 */ /* 0x000fe200078ec0ff */
[----:B----4-:R-:W4:Y:S03]  /*9ca00*/  LDL.LU R36, [R1+0x2954] ;  /* 0x0029540001247983 */ /* 0x010f260000300800 */
[----:B------:R-:W-:Y:S01]  /*9ca10*/  @P3 LOP3.LUT R22, R22, 0x800, RZ, 0xfc, !PT ;  /* 0x0000080016163812 */ /* 0x000fe200078efcff */
[----:B------:R-:W4:Y:S03]  /*9ca20*/  LDL.LU R37, [R1+0x295c] ;  /* 0x00295c0001257983 */ /* 0x000f260000300800 */
[----:B------:R-:W-:Y:S01]  /*9ca30*/  LOP3.LUT R22, R22, 0xfffffbff, RZ, 0xc0, !PT ;  /* 0xfffffbff16167812 */ /* 0x000fe200078ec0ff */
[----:B------:R-:W4:Y:S03]  /*9ca40*/  LDL.LU R38, [R1+0x2824] ;  /* 0x0028240001267983 */ /* 0x000f260000300800 */
[----:B------:R-:W-:Y:S01]  /*9ca50*/  @P2 LOP3.LUT R22, R22, 0x400, RZ, 0xfc, !PT ;  /* 0x0000040016162812 */ /* 0x000fe200078efcff */
[----:B------:R-:W4:Y:S01]  /*9ca60*/  LDL.LU R39, [R1+0x282c] ;  /* 0x00282c0001277983 */ /* 0x000f220000300800 */
[----:B------:R-:W-:Y:S01]  /*9ca70*/  ISETP.GE.AND P2, PT, R30, UR39, PT ;  /* 0x000000271e007c0c */ /* 0x000fe2000bf46270 */
[----:B------:R-:W1:Y:S01]  /*9ca80*/  LDCU.64 UR38, c[0x0][0x398] ;  /* 0x00007300ff2677ac */ /* 0x000e620008000a00 */
[----:B------:R-:W-:Y:S01]  /*9ca90*/  LOP3.LUT R22, R22, 0xfffffdff, RZ, 0xc0, !PT ;  /* 0xfffffdff16167812 */ /* 0x000fe200078ec0ff */
[----:B--2---:R-:W2:Y:S01]  /*9caa0*/  LDL.LU R32, [R1+0x26e4] ;  /* 0x0026e40001207983 */ /* 0x004ea20000300800 */
[----:B------:R-:W-:Y:S01]  /*9cab0*/  ISETP.LT.AND P5, PT, R152, UR58, !P2 ;  /* 0x0000003a98007c0c */ /* 0x000fe2000d7a1270 */
[----:B------:R-:W-:Y:S01]  /*9cac0*/  VIADD R30, R252, 0x36 ;  /* 0x00000036fc1e7836 */ /* 0x000fe20000000000 */
[----:B------:R-:W-:Y:S01]  /*9cad0*/  ISETP.LT.AND P4, PT, R155, UR57, !P2 ;  /* 0x000000399b007c0c */ /* 0x000fe2000d781270 */
[----:B------:R-:W2:Y:S01]  /*9cae0*/  LDL.LU R33, [R1+0x26ec] ;  /* 0x0026ec0001217983 */ /* 0x000ea20000300800 */
[----:B------:R-:W-:Y:S01]  /*9caf0*/  ISETP.LT.AND P3, PT, R154, UR56, !P2 ;  /* 0x000000389a007c0c */ /* 0x000fe2000d761270 */
[----:B------:R-:W1:Y:S02]  /*9cb00*/  LDCU UR56, c[0x0][0x398] ;  /* 0x00007300ff3877ac */ /* 0x000e640008000800 */
[----:B------:R-:W2:Y:S01]  /*9cb10*/  LDL.LU R34, [R1+0x2594] ;  /* 0x0025940001227983 */ /* 0x000ea20000300800 */
[----:B------:R-:W1:Y:S03]  /*9cb20*/  LDCU UR57, c[0x0][0x398] ;  /* 0x00007300ff3977ac */ /* 0x000e660008000800 */
[----:B------:R-:W2:Y:S02]  /*9cb30*/  LDL.LU R35, [R1+0x259c] ;  /* 0x00259c0001237983 */ /* 0x000ea40000300800 */
[----:B------:R-:W-:Y:S01]  /*9cb40*/  @P5 LOP3.LUT R22, R22, 0x200, RZ, 0xfc, !PT ;  /* 0x0000020016165812 */ /* 0x000fe200078efcff */
[----:B------:R-:W1:Y:S01]  /*9cb50*/  LDCU UR58, c[0x0][0x398] ;  /* 0x00007300ff3a77ac */ /* 0x000e620008000800 */
[----:B------:R-:W1:Y:S02]  /*9cb60*/  LDS.128 R44, [R2] ;  /* 0x00000000022c7984 */ /* 0x000e640000000c00 */
[----:B------:R-:W-:-:S02]  /*9cb70*/  LOP3.LUT R22, R22, 0xfffffeff, RZ, 0xc0, !PT ;  /* 0xfffffeff16167812 */ /* 0x000fc400078ec0ff */
[----:B------:R-:W2:Y:S02]  /*9cb80*/  LDS.128 R40, [R2+0x400] ;  /* 0x0004000002287984 */ /* 0x000ea40000000c00 */
[----:B------:R-:W-:Y:S02]  /*9cb90*/  @P4 LOP3.LUT R22, R22, 0x100, RZ, 0xfc, !PT ;  /* 0x0000010016164812 */ /* 0x000fe400078efcff */
[----:B---3--:R-:W-:Y:S01]  /*9cba0*/  ISETP.LT.AND P2, PT, R153, UR46, !P2 ;  /* 0x0000002e99007c0c */ /* 0x008fe2000d741270 */
[----:B------:R-:W-:Y:S01]  /*9cbb0*/  BAR.SYNC.DEFER_BLOCKING 0x0 ;  /* 0x0000000000007b1d */ /* 0x000fe20000010000 */
        /* <DEDUP_REMOVED lines=10> */
[----:B------:R-:W2:Y:S01]  /*9cc60*/  LDCU UR54, c[0x0][0x398] ;  /* 0x00007300ff3677ac */ /* 0x000ea20008000800 */
[----:B------:R-:W-:Y:S01]  /*9cc70*/  ISETP.LT.AND P3, PT, R154, UR53, !P2 ;  /* 0x000000359a007c0c */ /* 0x000fe2000d761270 */
[----:B------:R-:W2:Y:S06]  /*9cc80*/  LDCU UR55, c[0x0][0x398] ;  /* 0x00007300ff3777ac */ /* 0x000eac0008000800 */
[----:B------:R-:W-:Y:S01]  /*9cc90*/  @P5 LOP3.LUT R22, R22, 0x20, RZ, 0xfc, !PT ;  /* 0x0000002016165812 */ /* 0x000fe200078efcff */
[----:B-1----:R-:W-:Y:S01]  /*9cca0*/  STL.64 [R1+0x1070], R44 ;  /* 0x0010702c01007387 */ /* 0x002fe20000100a00 */
        /* <DEDUP_REMOVED lines=19> */
[----:B------:R-:W-:-:S04]  /*9cde0*/  @P3 LOP3.LUT R21, R21, 0x80000000, RZ, 0xfc, !PT ;  /* 0x8000000015153812 */ /* 0x000fc800078efcff */
[----:B------:R-:W-:-:S04]  /*9cdf0*/  LOP3.LUT R21, R21, 0xbfffffff, RZ, 0xc0, !PT ;  /* 0xbfffffff15157812 */ /* 0x000fc800078ec0ff */
[----:B------:R-:W-:Y:S02]  /*9ce00*/  @P2 LOP3.LUT R21, R21, 0x40000000, RZ, 0xfc, !PT ;  /* 0x4000000015152812 */ /* 0x000fe400078efcff */
[----:B------:R-:W-:Y:S02]  /*9ce10*/  ISETP.GE.AND P2, PT, R29, UR45, PT ;  /* 0x0000002d1d007c0c */ /* 0x000fe4000bf46270 */
[----:B------:R-:W-:Y:S02]  /*9ce20*/  @P5 LOP3.LUT R22, R22, 0x2, RZ, 0xfc, !PT ;  /* 0x0000000216165812 */ /* 0x000fe400078efcff */
[----:B------:R-:W-:Y:S01]  /*9ce30*/  LOP3.LUT R21, R21, 0xdfffffff, RZ, 0xc0, !PT ;  /* 0xdfffffff15157812 */ /* 0x000fe200078ec0ff */
[----:B------:R-:W-:Y:S01]  /*9ce40*/  VIADD R29, R252, 0x37 ;  /* 0x00000037fc1d7836 */ /* 0x000fe20000000000 */
[----:B-1----:R-:W-:Y:S01]  /*9ce50*/  ISETP.LT.AND P5, PT, R152, UR75, !P2 ;  /* 0x0000004b98007c0c */ /* 0x002fe2000d7a1270 */
[----:B------:R-:W1:Y:S01]  /*9ce60*/  LDCU UR75, c[0x0][0x398] ;  /* 0x00007300ff4b77ac */ /* 0x000e620008000800 */
[----:B------:R-:W-:Y:S01]  /*9ce70*/  LOP3.LUT R22, R22, 0xfffffffe, RZ, 0xc0, !PT ;  /* 0xfffffffe16167812 */ /* 0x000fe200078ec0ff */
[----:B------:R-:W1:Y:S03]  /*9ce80*/  LDCU.64 UR44, c[0x0][0x398] ;  /* 0x00007300ff2c77ac */ /* 0x000e660008000a00 */
[----:B------:R-:W-:-:S02]  /*9ce90*/  @P4 LOP3.LUT R22, R22, 0x1, RZ, 0xfc, !PT ;  /* 0x0000000116164812 */ /* 0x000fc400078efcff */
[----:B---3--:R-:W-:Y:S01]  /*9cea0*/  ISETP.LT.AND P4, PT, R155, UR76, !P2 ;  /* 0x0000004c9b007c0c */ /* 0x008fe2000d781270 */
[----:B------:R-:W3:Y:S01]  /*9ceb0*/  LDCU UR76, c[0x0][0x398] ;  /* 0x00007300ff4c77ac */ /* 0x000ee20008000800 */
[----:B------:R-:W-:-:S03]  /*9cec0*/  ISETP.LT.AND P3, PT, R154, UR73, !P2 ;  /* 0x000000499a007c0c */ /* 0x000fc6000d761270 */
        /* <DEDUP_REMOVED lines=13> */
[----:B---3--:R-:W-:Y:S02]  /*9cfa0*/  ISETP.LT.AND P4, PT, R155, UR76, !P2 ;  /* 0x0000004c9b007c0c */ /* 0x008fe4000d781270 */
[----:B------:R-:W-:Y:S01]  /*9cfb0*/  LOP3.LUT R21, R21, 0xfdffffff, RZ, 0xc0, !PT ;  /* 0xfdffffff15157812 */ /* 0x000fe200078ec0ff */
[----:B------:R-:W3:Y:S01]  /*9cfc0*/  LDCU UR76, c[0x0][0x398] ;  /* 0x00007300ff4c77ac */ /* 0x000ee20008000800 */
        /* <DEDUP_REMOVED lines=15> */
[----:B---3--:R-:W-:Y:S01]  /*9d0c0*/  ISETP.LT.AND P4, PT, R155, UR76, !P2 ;  /* 0x0000004c9b007c0c */ /* 0x008fe2000d781270 */
[----:B------:R-:W1:Y:S01]  /*9d0d0*/  LDCU UR76, c[0x0][0x398] ;  /* 0x00007300ff4c77ac */ /* 0x000e620008000800 */
[----:B------:R-:W-:Y:S01]  /*9d0e0*/  ISETP.LT.AND P3, PT, R154, UR73, !P2 ;  /* 0x000000499a007c0c */ /* 0x000fe2000d761270 */
[----:B------:R-:W-:Y:S04]  /*9d0f0*/  STL.64 [R1+0x1078], R46 ;  /* 0x0010782e01007387 */ /* 0x000fe80000100a00 */
[----:B----4-:R3:W-:Y:S02]  /*9d100*/  STSM.16.M88.4 [R0], R36 ;  /* 0x0000002400007844 */ /* 0x0107e40000000200 */
[----:B------:R-:W-:Y:S01]  /*9d110*/  @P5 LOP3.LUT R21, R21, 0x200000, RZ, 0xfc, !PT ;  /* 0x0020000015155812 */ /* 0x000fe200078efcff */
[----:B------:R-:W4:Y:S03]  /*9d120*/  LDCU UR73, c[0x0][0x398] ;  /* 0x00007300ff4977ac */ /* 0x000f260008000800 */
[----:B------:R-:W-:Y:S01]  /*9d130*/  LOP3.LUT R21, R21, 0xffefffff, RZ, 0xc0, !PT ;  /* 0xffefffff15157812 */ /* 0x000fe200078ec0ff */
[----:B------:R-:W-:Y:S01]  /*9d140*/  VIADD R30, R252, 0x1e ;  /* 0x0000001efc1e7836 */ /* 0x000fe20000000000 */
[----:B------:R-:W-:Y:S01]  /*9d150*/  LOP3.LUT R27, R27, 0x7fffffff, RZ, 0xc0, !PT ;  /* 0x7fffffff1b1b7812 */ /* 0x000fe200078ec0ff */
[----:B------:R-:W1:Y:S01]  /*9d160*/  LDCU UR75, c[0x0][0x398] ;  /* 0x00007300ff4b77ac */ /* 0x000e620008000800 */
[----:B------:R-:W-:-:S02]  /*9d170*/  @P4 LOP3.LUT R21, R21, 0x100000, RZ, 0xfc, !PT ;  /* 0x0010000015154812 */ /* 0x000fc400078efcff */
[----:B------:R-:W-:Y:S02]  /*9d180*/  ISETP.LT.AND P2, PT, R153, UR46, !P2 ;  /* 0x0000002e99007c0c */ /* 0x000fe4000d741270 */
        /* <DEDUP_REMOVED lines=8> */
[----:B--2---:R-:W-:Y:S01]  /*9d210*/  STL.64 [R1+0x1210], R40 ;  /* 0x0012102801007387 */ /* 0x004fe20000100a00 */
[----:B----4-:R-:W-:-:S03]  /*9d220*/  ISETP.LT.AND P4, PT, R155, UR73, !P2 ;  /* 0x000000499b007c0c */ /* 0x010fc6000d781270 */
[----:B------:R1:W-:Y:S01]  /*9d230*/  STSM.16.M88.4 [R0+0x200], R32 ;  /* 0x0002002000007844 */ /* 0x0003e20000000200 */
[----:B------:R-:W-:Y:S01]  /*9d240*/  ISETP.LT.AND P3, PT, R154, UR77, !P2 ;  /* 0x0000004d9a007c0c */ /* 0x000fe2000d761270 */
[C---:B------:R-:W-:Y:S01]  /*9d250*/  VIADD R31, R252.reuse, 0x16 ;  /* 0x00000016fc1f7836 */ /* 0x040fe20000000000 */
[----:B------:R-:W2:Y:S03]  /*9d260*/  LDCU UR76, c[0x0][0x398] ;  /* 0x00007300ff4c77ac */ /* 0x000ea60008000800 */
[----:B------:R-:W-:Y:S01]  /*9d270*/  @P5 LOP3.LUT R21, R21, 0x20000, RZ, 0xfc, !PT ;  /* 0x0002000015155812 */ /* 0x000fe200078efcff */
[----:B------:R-:W-:Y:S01]  /*9d280*/  STL.64 [R1+0x1218], R42 ;  /* 0x0012182a01007387 */ /* 0x000fe20000100a00 */
[----:B------:R-:W4:Y:S02]  /*9d290*/  LDCU UR77, c[0x0][0x398] ;  /* 0x00007300ff4d77ac */ /* 0x000f240008000800 */
[----:B------:R-:W-:Y:S01]  /*9d2a0*/  LOP3.LUT R21, R21, 0xfffeffff, RZ, 0xc0, !PT ;  /* 0xfffeffff15157812 */ /* 0x000fe200078ec0ff */
[----:B---3--:R-:W3:Y:S01]  /*9d2b0*/  LDL.LU R36, [R1+0x2434] ;  /* 0x0024340001247983 */ /* 0x008ee20000300800 */
[----:B------:R-:W-:Y:S01]  /*9d2c0*/  VIADD R50, R252, 0xc ;  /* 0x0000000cfc327836 */ /* 0x000fe20000000000 */
[----:B------:R-:W1:Y:S01]  /*9d2d0*/  LDCU UR73, c[0x0][0x398] ;  /* 0x00007300ff4977ac */ /* 0x000e620008000800 */
[----:B------:R-:W-:Y:S01]  /*9d2e0*/  @P4 LOP3.LUT R21, R21, 0x10000, RZ, 0xfc, !PT ;  /* 0x0001000015154812 */ /* 0x000fe200078efcff */
[----:B------:R-:W3:Y:S01]  /*9d2f0*/  LDL.LU R37, [R1+0x243c] ;  /* 0x00243c0001257983 */ /* 0x000ee20000300800 */
[----:B------:R-:W-:Y:S01]  /*9d300*/  BAR.SYNC.DEFER_BLOCKING 0x0 ;  /* 0x0000000000007b1d */ /* 0x000fe20000010000 */
[----:B------:R-:W-:-:S02]  /*9d310*/  ISETP.LT.AND P2, PT, R153, UR38, !P2 ;  /* 0x0000002699007c0c */ /* 0x000fc4000d741270 */
[----:B------:R-:W-:-:S04]  /*9d320*/  LOP3.LUT R21, R21, 0xffff7fff, RZ, 0xc0, !PT ;  /* 0xffff7fff15157812 */ /* 0x000fc800078ec0ff */
[----:B------:R-:W-:Y:S01]  /*9d330*/  @P3 LOP3.LUT R21, R21, 0x8000, RZ, 0xfc, !PT ;  /* 0x0000800015153812 */ /* 0x000fe200078efcff */
[----:B------:R-:W3:Y:S03]  /*9d340*/  LDL.LU R38, [R1+0x22d4] ;  /* 0x0022d40001267983 */ /* 0x000ee60000300800 */
[----:B------:R-:W-:Y:S01]  /*9d350*/  LOP3.LUT R21, R21, 0xffffbfff, RZ, 0xc0, !PT ;  /* 0xffffbfff15157812 */ /* 0x000fe200078ec0ff */
[----:B------:R-:W3:Y:S03]  /*9d360*/  LDL.LU R39, [R1+0x22dc] ;  /* 0x0022dc0001277983 */ /* 0x000ee60000300800 */
[----:B------:R-:W-:Y:S01]  /*9d370*/  @P2 LOP3.LUT R21, R21, 0x4000, RZ, 0xfc, !PT ;  /* 0x0000400015152812 */ /* 0x000fe200078efcff */
[----:B-1----:R-:W2:Y:S01]  /*9d380*/  LDL.LU R32, [R1+0x2124] ;  /* 0x0021240001207983 */ /* 0x002ea20000300800 */
        /* <DEDUP_REMOVED lines=9> */
[----:B------:R-:W1:Y:S03]  /*9d420*/  LDCU UR72, c[0x0][0x398] ;  /* 0x00007300ff4877ac */ /* 0x000e660008000800 */
[----:B------:R-:W1:Y:S04]  /*9d430*/  LDS.128 R40, [R2] ;  /* 0x0000000002287984 */ /* 0x000e680000000c00 */
[----:B------:R-:W-:Y:S01]  /*9d440*/  @P5 LOP3.LUT R21, R21, 0x2000, RZ, 0xfc, !PT ;  /* 0x0000200015155812 */ /* 0x000fe200078efcff */
[----:B------:R-:W2:Y:S01]  /*9d450*/  LDL.LU R35, [R1+0x1f5c] ;  /* 0x001f5c0001237983 */ /* 0x000ea20000300800 */
[----:B------:R-:W1:Y:S02]  /*9d460*/  LDCU UR71, c[0x0][0x398] ;  /* 0x00007300ff4777ac */ /* 0x000e640008000800 */
[----:B------:R-:W-:Y:S01]  /*9d470*/  LOP3.LUT R21, R21, 0xffffefff, RZ, 0xc0, !PT ;  /* 0xffffefff15157812 */ /* 0x000fe200078ec0ff */
[----:B------:R-:W-:Y:S01]  /*9d480*/  VIADD R49, R252, 0xb ;  /* 0x0000000bfc317836 */ /* 0x000fe20000000000 */
[----:B------:R-:W1:Y:S02]  /*9d490*/  LDCU UR70, c[0x0][0x398] ;  /* 0x00007300ff4677ac */ /* 0x000e640008000800 */
        /* <DEDUP_REMOVED lines=13> */
[----:B------:R-:W2:Y:S08]  /*9d570*/  LDCU UR69, c[0x0][0x398] ;  /* 0x00007300ff4577ac */ /* 0x000eb00008000800 */
[----:B------:R-:W-:Y:S01]  /*9d580*/  @P5 LOP3.LUT R21, R21, 0x200, RZ, 0xfc, !PT ;  /* 0x0000020015155812 */ /* 0x000fe200078efcff */
[----:B-1----:R-:W-:Y:S01]  /*9d590*/  STL.64 [R1+0x1050], R40 ;  /* 0x0010502801007387 */ /* 0x002fe20000100a00 */
        /* <DEDUP_REMOVED lines=15> */
[----:B------:R-:W-:Y:S01]  /*9d690*/  STL.64 [R1+0x1058], R42 ;  /* 0x0010582a01007387 */ /* 0x000fe20000100a00 */
[----:B------:R-:W-:Y:S01]  /*9d6a0*/  ISETP.LT.AND P3, PT, R154, UR64, !P2 ;  /* 0x000000409a007c0c */ /* 0x000fe2000d761270 */
[----:B------:R-:W1:Y:S06]  /*9d6b0*/  LDCU UR66, c[0x0][0x398] ;  /* 0x00007300ff4277ac */ /* 0x000e6c0008000800 */
[----:B------:R-:W-:Y:S01]  /*9d6c0*/  @P5 LOP3.LUT R21, R21, 0x20, RZ, 0xfc, !PT ;  /* 0x0000002015155812 */ /* 0x000fe200078efcff */
[----:B------:R-:W1:Y:S01]  /*9d6d0*/  LDS.128 R40, [R2+0x400] ;  /* 0x0004000002287984 */ /* 0x000e620000000c00 */
[----:B------:R-:W1:Y:S02]  /*9d6e0*/  LDCU UR65, c[0x0][0x398] ;  /* 0x00007300ff4177ac */ /* 0x000e640008000800 */
[----:B------:R-:W-:Y:S01]  /*9d6f0*/  LOP3.LUT R21, R21, 0xffffffef, RZ, 0xc0, !PT ;  /* 0xffffffef15157812 */ /* 0x000fe200078ec0ff */
[----:B------:R-:W-:Y:S03]  /*9d700*/  BAR.SYNC.DEFER_BLOCKING 0x0 ;  /* 0x0000000000007b1d */ /* 0x000fe60000010000 */
[----:B------:R-:W-:-:S02]  /*9d710*/  @P4 LOP3.LUT R21, R21, 0x10, RZ, 0xfc, !PT ;  /* 0x0000001015154812 */ /* 0x000fc400078efcff */
[----:B----4-:R-:W-:Y:S01]  /*9d720*/  ISETP.LT.AND P2, PT, R153, UR44, !P2 ;  /* 0x0000002c99007c0c */ /* 0x010fe2000d741270 */
[----:B------:R-:W4:Y:S01]  /*9d730*/  LDCU UR64, c[0x0][0x398] ;  /* 0x00007300ff4077ac */ /* 0x000f220008000800 */
        /* <DEDUP_REMOVED lines=10> */
[----:B------:R-:W-:Y:S01]  /*9d7e0*/  ISETP.LT.AND P5, PT, R152, UR32, !P2 ;  /* 0x0000002098007c0c */ /* 0x000fe2000d7a1270 */
[----:B------:R-:W4:Y:S01]  /*9d7f0*/  LDCU.64 UR32, c[0x0][0x398] ;  /* 0x00007300ff2077ac */ /* 0x000f220008000a00 */
[----:B------:R-:W-:-:S02]  /*9d800*/  ISETP.LT.AND P4, PT, R155, UR36, !P2 ;  /* 0x000000249b007c0c */ /* 0x000fc4000d781270 */
[----:B-1----:R-:W-:Y:S01]  /*9d810*/  ISETP.LT.AND P2, PT, R153, UR46, !P2 ;  /* 0x0000002e99007c0c */ /* 0x002fe2000d741270 */
[----:B------:R-:W1:Y:S01]  /*9d820*/  LDCU UR36, c[0x0][0x398] ;  /* 0x00007300ff2477ac */ /* 0x000e620008000800 */
[----:B------:R-:W-:Y:S01]  /*9d830*/  STL.64 [R1+0x11e0], R40 ;  /* 0x0011e02801007387 */ /* 0x000fe20000100a00 */
[----:B------:R-:W1:Y:S04]  /*9d840*/  LDCU UR46, c[0x0][0x398] ;  /* 0x00007300ff2e77ac */ /* 0x000e680008000800 */
[----:B------:R-:W-:-:S04]  /*9d850*/  @P3 LOP3.LUT R24, R24, 0x80000000, RZ, 0xfc, !PT ;  /* 0x8000000018183812 */ /* 0x000fc800078efcff */
        /* <DEDUP_REMOVED lines=8> */
[----:B------:R-:W-:-:S02]  /*9d8e0*/  LOP3.LUT R21, R21, 0xfffffffe, RZ, 0xc0, !PT ;  /* 0xfffffffe15157812 */ /* 0x000fc400078ec0ff */
[----:B------:R-:W-:Y:S01]  /*9d8f0*/  ISETP.LT.AND P3, PT, R154, UR61, !P2 ;  /* 0x0000003d9a007c0c */ /* 0x000fe2000d761270 */
[----:B------:R-:W-:Y:S01]  /*9d900*/  STL.64 [R1+0x11e8], R42 ;  /* 0x0011e82a01007387 */ /* 0x000fe20000100a00 */
[----:B------:R-:W-:Y:S01]  /*9d910*/  @P4 LOP3.LUT R21, R21, 0x1, RZ, 0xfc, !PT ;  /* 0x0000000115154812 */ /* 0x000fe200078efcff */
[----:B------:R-:W1:Y:S01]  /*9d920*/  LDCU UR63, c[0x0][0x398] ;  /* 0x00007300ff3f77ac */ /* 0x000e620008000800 */
[----:B------:R-:W-:-:S05]  /*9d930*/  ISETP.LT.AND P4, PT, R155, UR62, !P2 ;  /* 0x0000003e9b007c0c */ /* 0x000fca000d781270 */
[----:B------:R-:W-:Y:S01]  /*9d940*/  @P5 LOP3.LUT R24, R24, 0x20000000, RZ, 0xfc, !PT ;  /* 0x2000000018185812 */ /* 0x000fe200078efcff */
[----:B------:R-:W1:Y:S03]  /*9d950*/  LDCU UR62, c[0x0][0x398] ;  /* 0x00007300ff3e77ac */ /* 0x000e660008000800 */
[----:B------:R-:W-:Y:S01]  /*9d960*/  LOP3.LUT R24, R24, 0xefffffff, RZ, 0xc0, !PT ;  /* 0xefffffff18187812 */ /* 0x000fe200078ec0ff */
[----:B------:R-:W1:Y:S03]  /*9d970*/  LDCU UR61, c[0x0][0x398] ;  /* 0x00007300ff3d77ac */ /* 0x000e660008000800 */
[----:B------:R-:W-:Y:S02]  /*9d980*/  @P4 LOP3.LUT R24, R24, 0x10000000, RZ, 0xfc, !PT ;  /* 0x1000000018184812 */ /* 0x000fe400078efcff */
[----:B----4-:R-:W-:-:S02]  /*9d990*/  ISETP.LT.AND P2, PT, R153, UR32, !P2 ;  /* 0x0000002099007c0c */ /* 0x010fc4000d741270 */
        /* <DEDUP_REMOVED lines=11> */
[----:B------:R-:W1:Y:S01]  /*9da50*/  LDCU UR24, c[0x0][0x398] ;  /* 0x00007300ff1877ac */ /* 0x000e620008000800 */
[----:B------:R-:W1:Y:S07]  /*9da60*/  LDCU UR26, c[0x0][0x398] ;  /* 0x00007300ff1a77ac */ /* 0x000e6e0008000800 */
[----:B------:R-:W-:Y:S01]  /*9da70*/  @P5 LOP3.LUT R24, R24, 0x2000000, RZ, 0xfc, !PT ;  /* 0x0200000018185812 */ /* 0x000fe200078efcff */
[----:B------:R-:W-:Y:S01]  /*9da80*/  VIADD R48, R252, 0xa ;  /* 0x0000000afc307836 */ /* 0x000fe20000000000 */
[----:B------:R-:W1:Y:S02]  /*9da90*/  LDCU UR23, c[0x0][0x398] ;  /* 0x00007300ff1777ac */ /* 0x000e640008000800 */
        /* <DEDUP_REMOVED lines=31> */
[----:B------:R-:W-:-:S09]  /*9dc90*/  ISETP.LT.AND P3, PT, R154, UR6, !P2 ;  /* 0x000000069a007c0c */ /* 0x000fd2000d761270 */
[----:B------:R-:W-:-:S04]  /*9dca0*/  @P5 LOP3.LUT R24, R24, 0x20000, RZ, 0xfc, !PT ;  /* 0x0002000018185812 */ /* 0x000fc800078efcff */
[----:B------:R-:W-:-:S04]  /*9dcb0*/  LOP3.LUT R24, R24, 0xfffeffff, RZ, 0xc0, !PT ;  /* 0xfffeffff18187812 */ /* 0x000fc800078ec0ff */
[----:B------:R-:W-:Y:S02]  /*9dcc0*/  @P4 LOP3.LUT R24, R24, 0x10000, RZ, 0xfc, !PT ;  /* 0x0001000018184812 */ /* 0x000fe400078efcff */
[----:B------:R-:W-:Y:S01]  /*9dcd0*/  ISETP.LT.AND P2, PT, R153, UR18, !P2 ;  /* 0x0000001299007c0c */ /* 0x000fe2000d741270 */
[----:B---3--:R3:W-:Y:S01]  /*9dce0*/  STSM.16.M88.4 [R0], R36 ;  /* 0x0000002400007844 */ /* 0x0087e20000000200 */
[----:B------:R-:W-:Y:S01]  /*9dcf0*/  LOP3.LUT R24, R24, 0xffff7fff, RZ, 0xc0, !PT ;  /* 0xffff7fff18187812 */ /* 0x000fe200078ec0ff */
[----:B------:R-:W1:Y:S03]  /*9dd00*/  LDCU UR18, c[0x0][0x398] ;  /* 0x00007300ff1277ac */ /* 0x000e660008000800 */
[----:B------:R-:W-:-:S04]  /*9dd10*/  @P3 LOP3.LUT R24, R24, 0x8000, RZ, 0xfc, !PT ;  /* 0x0000800018183812 */ /* 0x000fc800078efcff */
[----:B------:R-:W-:-:S04]  /*9dd20*/  LOP3.LUT R24, R24, 0xffffbfff, RZ, 0xc0, !PT ;  /* 0xffffbfff18187812 */ /* 0x000fc800078ec0ff */
[----:B------:R-:W-:Y:S02]  /*9dd30*/  @P2 LOP3.LUT R24, R24, 0x4000, RZ, 0xfc, !PT ;  /* 0x0000400018182812 */ /* 0x000fe400078efcff */
[----:B------:R-:W-:Y:S01]  /*9dd40*/  ISETP.GE.AND P2, PT, R29, UR33, PT ;  /* 0x000000211d007c0c */ /* 0x000fe2000bf46270 */
[----:B---3--:R-:W3:Y:S01]  /*9dd50*/  LDL.LU R36, [R1+0x1de4] ;  /* 0x001de40001247983 */ /* 0x008ee20000300800 */
[----:B------:R-:W-:-:S03]  /*9dd60*/  LOP3.LUT R24, R24, 0xffffdfff, RZ, 0xc0, !PT ;  /* 0xffffdfff18187812 */ /* 0x000fc600078ec0ff */
[----:B--2---:R2:W-:Y:S01]  /*9dd70*/  STSM.16.M88.4 [R0+0x200], R32 ;  /* 0x0002002000007844 */ /* 0x0045e20000000200 */
[----:B------:R-:W-:Y:S01]  /*9dd80*/  BAR.SYNC.DEFER_BLOCKING 0x0 ;  /* 0x0000000000007b1d */ /* 0x000fe20000010000 */
[----:B------:R-:W-:Y:S02]  /*9dd90*/  ISETP.LT.AND P5, PT, R152, UR60, !P2 ;  /* 0x0000003c98007c0c */ /* 0x000fe4000d7a1270 */
[----:B------:R-:W-:Y:S02]  /*9dda0*/  ISETP.LT.AND P4, PT, R155, UR59, !P2 ;  /* 0x0000003b9b007c0c */ /* 0x000fe4000d781270 */
[----:B------:R-:W-:Y:S01]  /*9ddb0*/  ISETP.LT.AND P3, PT, R154, UR5, !P2 ;  /* 0x000000059a007c0c */ /* 0x000fe2000d761270 */
[----:B------:R-:W-:Y:S01]  /*9ddc0*/  VIADD R29, R252, 0x2b ;  /* 0x0000002bfc1d7836 */ /* 0x000fe20000000000 */
[----:B------:R-:W1:Y:S01]  /*9ddd0*/  LDCU.64 UR32, c[0x0][0x398] ;  /* 0x00007300ff2077ac */ /* 0x000e620008000a00 */
[----:B------:R-:W3:Y:S01]  /*9dde0*/  LDL.LU R37, [R1+0x1dec] ;  /* 0x001dec0001257983 */ /* 0x000ee20000300800 */
[----:B------:R-:W1:Y:S03]  /*9ddf0*/  LDCU UR60, c[0x0][0x398] ;  /* 0x00007300ff3c77ac */ /* 0x000e660008000800 */
[----:B------:R-:W3:Y:S02]  /*9de00*/  LDL.LU R38, [R1+0x1d44] ;  /* 0x001d440001267983 */ /* 0x000ee40000300800 */
[----:B------:R-:W-:Y:S01]  /*9de10*/  @P5 LOP3.LUT R24, R24, 0x2000, RZ, 0xfc, !PT ;  /* 0x0000200018185812 */ /* 0x000fe200078efcff */
[----:B------:R-:W1:Y:S01]  /*9de20*/  LDCU UR59, c[0x0][0x398] ;  /* 0x00007300ff3b77ac */ /* 0x000e620008000800 */
[----:B------:R-:W3:Y:S02]  /*9de30*/  LDL.LU R39, [R1+0x1d4c] ;  /* 0x001d4c0001277983 */ /* 0x000ee40000300800 */
[----:B------:R-:W-:-:S02]  /*9de40*/  LOP3.LUT R24, R24, 0xffffefff, RZ, 0xc0, !PT ;  /* 0xffffefff18187812 */ /* 0x000fc400078ec0ff */
[----:B--2---:R-:W2:Y:S02]  /*9de50*/  LDL.LU R32, [R1+0x1a84] ;  /* 0x001a840001207983 */ /* 0x004ea40000300800 */
[----:B------:R-:W-:Y:S02]  /*9de60*/  @P4 LOP3.LUT R24, R24, 0x1000, RZ, 0xfc, !PT ;  /* 0x0000100018184812 */ /* 0x000fe400078efcff */
[----:B----4-:R-:W-:Y:S01]  /*9de70*/  ISETP.LT.AND P2, PT, R153, UR42, !P2 ;  /* 0x0000002a99007c0c */ /* 0x010fe2000d741270 */
[----:B------:R-:W2:Y:S01]  /*9de80*/  LDL.LU R33, [R1+0x1a8c] ;  /* 0x001a8c0001217983 */ /* 0x000ea20000300800 */
[----:B------:R-:W-:-:S03]  /*9de90*/  LOP3.LUT R24, R24, 0xfffff7ff, RZ, 0xc0, !PT ;  /* 0xfffff7ff18187812 */ /* 0x000fc600078ec0ff */
[----:B------:R-:W2:Y:S01]  /*9dea0*/  LDL.LU R34, [R1+0x19e4] ;  /* 0x0019e40001227983 */ /* 0x000ea20000300800 */
[----:B------:R-:W-:-:S03]  /*9deb0*/  @P3 LOP3.LUT R24, R24, 0x800, RZ, 0xfc, !PT ;  /* 0x0000080018183812 */ /* 0x000fc600078efcff */
[----:B------:R-:W2:Y:S01]  /*9dec0*/  LDL.LU R35, [R1+0x19ec] ;  /* 0x0019ec0001237983 */ /* 0x000ea20000300800 */
[----:B------:R-:W-:-:S03]  /*9ded0*/  LOP3.LUT R24, R24, 0xfffffbff, RZ, 0xc0, !PT ;  /* 0xfffffbff18187812 */ /* 0x000fc600078ec0ff */
[----:B------:R-:W4:Y:S01]  /*9dee0*/  LDS.128 R40, [R2] ;  /* 0x0000000002287984 */ /* 0x000f220000000c00 */
        /* <DEDUP_REMOVED lines=18> */
[----:B------:R-:W-:Y:S01]  /*9e010*/  ISETP.LT.AND P5, PT, R152, UR9, !P2 ;  /* 0x0000000998007c0c */ /* 0x000fe2000d7a1270 */
[----:B------:R-:W1:Y:S01]  /*9e020*/  LDCU.64 UR8, c[0x0][0x398] ;  /* 0x00007300ff0877ac */ /* 0x000e620008000a00 */
[----:B------:R-:W-:Y:S02]  /*9e030*/  ISETP.LT.AND P4, PT, R155, UR10, !P2 ;  /* 0x0000000a9b007c0c */ /* 0x000fe4000d781270 */
[----:B------:R-:W-:Y:S01]  /*9e040*/  LOP3.LUT R24, R24, 0xffffffdf, RZ, 0xc0, !PT ;  /* 0xffffffdf18187812 */ /* 0x000fe200078ec0ff */
[----:B------:R-:W-:Y:S01]  /*9e050*/  VIADD R29, R252, 0x29 ;  /* 0x00000029fc1d7836 */ /* 0x000fe20000000000 */
[----:B------:R-:W-:Y:S01]  /*9e060*/  ISETP.LT.AND P3, PT, R154, UR15, !P2 ;  /* 0x0000000f9a007c0c */ /* 0x000fe2000d761270 */
[----:B------:R-:W1:Y:S06]  /*9e070*/  LDCU.64 UR10, c[0x0][0x398] ;  /* 0x00007300ff0a77ac */ /* 0x000e6c0008000a00 */
[----:B------:R-:W-:Y:S01]  /*9e080*/  @P5 LOP3.LUT R24, R24, 0x20, RZ, 0xfc, !PT ;  /* 0x0000002018185812 */ /* 0x000fe200078efcff */
[----:B----4-:R-:W-:Y:S01]  /*9e090*/  STL.64 [R1+0x1030], R40 ;  /* 0x0010302801007387 */ /* 0x010fe20000100a00 */
[----:B------:R-:W4:Y:S02]  /*9e0a0*/  LDCU.64 UR14, c[0x0][0x398] ;  /* 0x00007300ff0e77ac */ /* 0x000f240008000a00 */
        /* <DEDUP_REMOVED lines=12> */
[----:B------:R-:W4:Y:S01]  /*9e170*/  LDCU.64 UR12, c[0x0][0x398] ;  /* 0x00007300ff0c77ac */ /* 0x000f220008000a00 */
[----:B------:R-:W-:Y:S01]  /*9e180*/  ISETP.LT.AND P5, PT, R152, UR7, !P2 ;  /* 0x0000000798007c0c */ /* 0x000fe2000d7a1270 */
[----:B------:R-:W4:Y:S01]  /*9e190*/  LDS.128 R40, [R2+0x400] ;  /* 0x0004000002287984 */ /* 0x000f220000000c00 */
[----:B------:R-:W-:Y:S01]  /*9e1a0*/  BAR.SYNC.DEFER_BLOCKING 0x0 ;  /* 0x0000000000007b1d */ /* 0x000fe20000010000 */
[----:B------:R-:W-:-:S02]  /*9e1b0*/  ISETP.LT.AND P4, PT, R155, UR16, !P2 ;  /* 0x000000109b007c0c */ /* 0x000fc4000d781270 */
[----:B-1----:R-:W-:-:S06]  /*9e1c0*/  ISETP.LT.AND P2, PT, R153, UR8, !P2 ;  /* 0x0000000899007c0c */ /* 0x002fcc000d741270 */
[----:B------:R-:W-:Y:S01]  /*9e1d0*/  @P3 LOP3.LUT R23, R23, 0x80000000, RZ, 0xfc, !PT ;  /* 0x8000000017173812 */ /* 0x000fe200078efcff */
[----:B------:R-:W1:Y:S03]  /*9e1e0*/  LDCU.64 UR6, c[0x0][0x398] ;  /* 0x00007300ff0677ac */ /* 0x000e660008000a00 */
[----:B------:R-:W-:Y:S01]  /*9e1f0*/  LOP3.LUT R23, R23, 0xbfffffff, RZ, 0xc0, !PT ;  /* 0xbfffffff17177812 */ /* 0x000fe200078ec0ff */
[----:B------:R-:W1:Y:S01]  /*9e200*/  LDCU.64 UR16, c[0x0][0x398] ;  /* 0x00007300ff1077ac */ /* 0x000e620008000a00 */
[----:B------:R-:W-:Y:S02]  /*9e210*/  @P5 LOP3.LUT R24, R24, 0x2, RZ, 0xfc, !PT ;  /* 0x0000000218185812 */ /* 0x000fe400078efcff */
[----:B------:R-:W-:Y:S01]  /*9e220*/  LOP3.LUT R26, R26, 0x7fffffff, RZ, 0xc0, !PT ;  /* 0x7fffffff1a1a7812 */ /* 0x000fe200078ec0ff */
[----:B------:R-:W1:Y:S01]  /*9e230*/  LDCU UR19, c[0x0][0x398] ;  /* 0x00007300ff1377ac */ /* 0x000e620008000800 */
        /* <DEDUP_REMOVED lines=10> */
[----:B------:R-:W-:Y:S01]  /*9e2e0*/  ISETP.LT.AND P3, PT, R154, UR22, !P2 ;  /* 0x000000169a007c0c */ /* 0x000fe2000d761270 */
[----:B------:R-:W2:Y:S06]  /*9e2f0*/  LDCU UR20, c[0x0][0x398] ;  /* 0x00007300ff1477ac */ /* 0x000eac0008000800 */
[----:B------:R-:W-:Y:S01]  /*9e300*/  @P5 LOP3.LUT R23, R23, 0x20000000, RZ, 0xfc, !PT ;  /* 0x2000000017175812 */ /* 0x000fe200078efcff */
[----:B----4-:R-:W-:Y:S01]  /*9e310*/  STL.64 [R1+0x11b0], R40 ;  /* 0x0011b02801007387 */ /* 0x010fe20000100a00 */
[----:B------:R-:W4:Y:S02]  /*9e320*/  LDCU UR22, c[0x0][0x398] ;  /* 0x00007300ff1677ac */ /* 0x000f240008000800 */
        /* <DEDUP_REMOVED lines=14> */
[----:B------:R-:W-:-:S09]  /*9e410*/  ISETP.LT.AND P3, PT, R154, UR27, !P2 ;  /* 0x0000001b9a007c0c */ /* 0x000fd2000d761270 */
        /* <DEDUP_REMOVED lines=44> */
[----:B---3--:R1:W-:Y:S01]  /*9e6e0*/  STSM.16.M88.4 [R0], R36 ;  /* 0x0000002400007844 */ /* 0x0083e20000000200 */
[----:B------:R-:W-:Y:S01]  /*9e6f0*/  LOP3.LUT R23, R23, 0xffffdfff, RZ, 0xc0, !PT ;  /* 0xffffdfff17177812 */ /* 0x000fe200078ec0ff */
[----:B------:R-:W-:Y:S01]  /*9e700*/  VIADD R29, R252, 0x23 ;  /* 0x00000023fc1d7836 */ /* 0x000fe20000000000 */
[----:B------:R-:W-:Y:S01]  /*9e710*/  ISETP.LT.AND P5, PT, R152, UR50, !P2 ;  /* 0x0000003298007c0c */ /* 0x000fe2000d7a1270 */
[----:B--2---:R2:W-:Y:S01]  /*9e720*/  STSM.16.M88.4 [R0+0x200], R32 ;  /* 0x0002002000007844 */ /* 0x0045e20000000200 */
[----:B------:R-:W-:Y:S01]  /*9e730*/  BAR.SYNC.DEFER_BLOCKING 0x0 ;  /* 0x0000000000007b1d */ /* 0x000fe20000010000 */
[----:B------:R-:W-:Y:S02]  /*9e740*/  ISETP.LT.AND P4, PT, R155, UR51, !P2 ;  /* 0x000000339b007c0c */ /* 0x000fe4000d781270 */
[----:B------:R-:W-:-:S03]  /*9e750*/  ISETP.LT.AND P3, PT, R154, UR52, !P2 ;  /* 0x000000349a007c0c */ /* 0x000fc6000d761270 */
[----:B------:R-:W3:Y:S01]  /*9e760*/  LDCU.64 UR6, c[0x0][0x398] ;  /* 0x00007300ff0677ac */ /* 0x000ee20008000a00 */
[----:B-1----:R-:W3:Y:S01]  /*9e770*/  LDL.LU R36, [R1+0x17d4] ;  /* 0x0017d40001247983 */ /* 0x002ee20000300800 */
[----:B------:R-:W1:Y:S03]  /*9e780*/  LDCU UR50, c[0x0][0x398] ;  /* 0x00007300ff3277ac */ /* 0x000e660008000800 */
[----:B------:R-:W3:Y:S04]  /*9e790*/  LDL.LU R37, [R1+0x17dc] ;  /* 0x0017dc0001257983 */ /* 0x000ee80000300800 */
[----:B------:R-:W3:Y:S04]  /*9e7a0*/  LDL.LU R38, [R1+0x1754] ;  /* 0x0017540001267983 */ /* 0x000ee80000300800 */
[----:B------:R-:W3:Y:S04]  /*9e7b0*/  LDL.LU R39, [R1+0x175c] ;  /* 0x00175c0001277983 */ /* 0x000ee80000300800 */
[----:B--2---:R-:W2:Y:S04]  /*9e7c0*/  LDL.LU R32, [R1+0x14f4] ;  /* 0x0014f40001207983 */ /* 0x004ea80000300800 */
[----:B------:R-:W2:Y:S04]  /*9e7d0*/  LDL.LU R33, [R1+0x14fc] ;  /* 0x0014fc0001217983 */ /* 0x000ea80000300800 */
[----:B------:R-:W2:Y:S01]  /*9e7e0*/  LDL.LU R34, [R1+0x1304] ;  /* 0x0013040001227983 */ /* 0x000ea20000300800 */
[----:B------:R-:W-:-:S03]  /*9e7f0*/  @P5 LOP3.LUT R23, R23, 0x2000, RZ, 0xfc, !PT ;  /* 0x0000200017175812 */ /* 0x000fc600078efcff */
[----:B------:R-:W2:Y:S01]  /*9e800*/  LDL.LU R35, [R1+0x130c] ;  /* 0x00130c0001237983 */ /* 0x000ea20000300800 */
[----:B------:R-:W-:-:S03]  /*9e810*/  LOP3.LUT R23, R23, 0xffffefff, RZ, 0xc0, !PT ;  /* 0xffffefff17177812 */ /* 0x000fc600078ec0ff */
[----:B------:R-:W1:Y:S01]  /*9e820*/  LDS.128 R44, [R2] ;  /* 0x00000000022c7984 */ /* 0x000e620000000c00 */
[----:B------:R-:W-:Y:S02]  /*9e830*/  @P4 LOP3.LUT R23, R23, 0x1000, RZ, 0xfc, !PT ;  /* 0x0000100017174812 */ /* 0x000fe400078efcff */
[----:B------:R-:W-:Y:S01]  /*9e840*/  ISETP.LT.AND P2, PT, R153, UR14, !P2 ;  /* 0x0000000e99007c0c */ /* 0x000fe2000d741270 */
[----:B------:R-:W1:Y:S01]  /*9e850*/  LDS.128 R40, [R2+0x400] ;  /* 0x0004000002287984 */ /* 0x000e620000000c00 */
[----:B------:R-:W-:Y:S01]  /*9e860*/  LOP3.LUT R23, R23, 0xfffff7ff, RZ, 0xc0, !PT ;  /* 0xfffff7ff17177812 */ /* 0x000fe200078ec0ff */
[----:B------:R-:W1:Y:S01]  /*9e870*/  LDCU UR14, c[0x0][0x398] ;  /* 0x00007300ff0e77ac */ /* 0x000e620008000800 */
[----:B------:R-:W-:Y:S02]  /*9e880*/  BAR.SYNC.DEFER_BLOCKING 0x0 ;  /* 0x0000000000007b1d */ /* 0x000fe40000010000 */
        /* <DEDUP_REMOVED lines=11> */
[----:B------:R-:W1:Y:S07]  /*9e940*/  LDCU.64 UR52, c[0x0][0x398] ;  /* 0x00007300ff3477ac */ /* 0x000e6e0008000a00 */
[----:B------:R-:W-:-:S04]  /*9e950*/  @P5 LOP3.LUT R23, R23, 0x200, RZ, 0xfc, !PT ;  /* 0x0000020017175812 */ /* 0x000fc800078efcff */
[----:B------:R-:W-:-:S04]  /*9e960*/  LOP3.LUT R23, R23, 0xfffffeff, RZ, 0xc0, !PT ;  /* 0xfffffeff17177812 */ /* 0x000fc800078ec0ff */
[----:B------:R-:W-:Y:S02]  /*9e970*/  @P4 LOP3.LUT R23, R23, 0x100, RZ, 0xfc, !PT ;  /* 0x0000010017174812 */ /* 0x000fe400078efcff */
[----:B------:R-:W-:Y:S01]  /*9e980*/  ISETP.LT.AND P2, PT, R153, UR16, !P2 ;  /* 0x0000001099007c0c */ /* 0x000fe2000d741270 */
[----:B-1----:R1:W-:Y:S01]  /*9e990*/  STL.64 [R1+0x1000], R44 ;  /* 0x0010002c01007387 */ /* 0x0023e20000100a00 */
        /* <DEDUP_REMOVED lines=14> */
[----:B---3--:R3:W-:Y:S03]  /*9ea80*/  STSM.16.M88.4 [R0], R36 ;  /* 0x0000002400007844 */ /* 0x0087e60000000200 */
[----:B------:R-:W-:Y:S01]  /*9ea90*/  LOP3.LUT R23, R23, 0xffffffef, RZ, 0xc0, !PT ;  /* 0xffffffef17177812 */ /* 0x000fe200078ec0ff */
[----:B-1----:R-:W-:Y:S01]  /*9eaa0*/  VIADD R45, R252, 0x7 ;  /* 0x00000007fc2d7836 */ /* 0x002fe20000000000 */
[----:B------:R-:W1:Y:S02]  /*9eab0*/  LDCU UR58, c[0x0][0x398] ;  /* 0x00007300ff3a77ac */ /* 0x000e640008000800 */
[----:B------:R-:W-:-:S02]  /*9eac0*/  @P4 LOP3.LUT R23, R23, 0x10, RZ, 0xfc, !PT ;  /* 0x0000001017174812 */ /* 0x000fc400078efcff */
[----:B------:R-:W-:Y:S01]  /*9ead0*/  ISETP.LT.AND P2, PT, R153, UR10, !P2 ;  /* 0x0000000a99007c0c */ /* 0x000fe2000d741270 */
[----:B------:R1:W-:Y:S01]  /*9eae0*/  STL.64 [R1+0x1008], R46 ;  /* 0x0010082e01007387 */ /* 0x0003e20000100a00 */
[----:B------:R-:W-:Y:S01]  /*9eaf0*/  LOP3.LUT R23, R23, 0xfffffff7, RZ, 0xc0, !PT ;  /* 0xfffffff717177812 */ /* 0x000fe200078ec0ff */
[----:B------:R-:W-:Y:S01]  /*9eb00*/  VIADD R44, R252, 0x6 ;  /* 0x00000006fc2c7836 */ /* 0x000fe20000000000 */
[----:B------:R-:W1:Y:S02]  /*9eb10*/  LDCU UR10, c[0x0][0x398] ;  /* 0x00007300ff0a77ac */ /* 0x000e640008000800 */
        /* <DEDUP_REMOVED lines=12> */
[----:B--2---:R2:W-:Y:S01]  /*9ebe0*/  STSM.16.M88.4 [R0+0x200], R32 ;  /* 0x0002002000007844 */ /* 0x0045e20000000200 */
[C---:B---3--:R-:W-:Y:S01]  /*9ebf0*/  VIADD R37, R252.reuse, 0x1b ;  /* 0x0000001bfc257836 */ /* 0x048fe20000000000 */
[----:B------:R-:W3:Y:S04]  /*9ec00*/  LDCU UR69, c[0x0][0x398] ;  /* 0x00007300ff4577ac */ /* 0x000ee80008000800 */
[----:B------:R-:W-:Y:S01]  /*9ec10*/  @P3 LOP3.LUT R25, R25, 0x80000000, RZ, 0xfc, !PT ;  /* 0x8000000019193812 */ /* 0x000fe200078efcff */
[C---:B------:R-:W-:Y:S01]  /*9ec20*/  VIADD R36, R252.reuse, 0x1a ;  /* 0x0000001afc247836 */ /* 0x040fe20000000000 */
[----:B------:R-:W-:Y:S01]  /*9ec30*/  @P5 LOP3.LUT R23, R23, 0x2, RZ, 0xfc, !PT ;  /* 0x0000000217175812 */ /* 0x000fe200078efcff */
[----:B------:R-:W-:Y:S01]  /*9ec40*/  VIADD R39, R252, 0x13 ;  /* 0x00000013fc277836 */ /* 0x000fe20000000000 */
[----:B------:R-:W-:Y:S01]  /*9ec50*/  LOP3.LUT R25, R25, 0xbfffffff, RZ, 0xc0, !PT ;  /* 0xbfffffff19197812 */ /* 0x000fe200078ec0ff */
[----:B------:R-:W-:Y:S01]  /*9ec60*/  STL.64 [R1+0x1110], R40 ;  /* 0x0011102801007387 */ /* 0x000fe20000100a00 */
[----:B------:R-:W2:Y:S02]  /*9ec70*/  LDCU UR68, c[0x0][0x398] ;  /* 0x00007300ff4477ac */ /* 0x000ea40008000800 */
[----:B------:R-:W-:-:S02]  /*9ec80*/  @P2 LOP3.LUT R25, R25, 0x40000000, RZ, 0xfc, !PT ;  /* 0x4000000019192812 */ /* 0x000fc400078efcff */
[----:B------:R-:W-:Y:S01]  /*9ec90*/  ISETP.GE.AND P2, PT, R29, UR15, PT ;  /* 0x0000000f1d007c0c */ /* 0x000fe2000bf46270 */
[C---:B-1----:R-:W-:Y:S01]  /*9eca0*/  VIADD R47, R252.reuse, 0x9 ;  /* 0x00000009fc2f7836 */ /* 0x042fe20000000000 */
[----:B------:R-:W-:Y:S01]  /*9ecb0*/  LOP3.LUT R23, R23, 0xfffffffe, RZ, 0xc0, !PT ;  /* 0xfffffffe17177812 */ /* 0x000fe200078ec0ff */
[----:B------:R-:W-:Y:S01]  /*9ecc0*/  VIADD R46, R252, 0x8 ;  /* 0x00000008fc2e7836 */ /* 0x000fe20000000000 */
[----:B------:R-:W-:Y:S01]  /*9ecd0*/  ISETP.LT.AND P5, PT, R152, UR24, !P2 ;  /* 0x0000001898007c0c */ /* 0x000fe2000d7a1270 */
[----:B------:R-:W1:Y:S01]  /*9ece0*/  LDCU UR12, c[0x0][0x398] ;  /* 0x00007300ff0c77ac */ /* 0x000e620008000800 */
[----:B------:R-:W-:Y:S02]  /*9ecf0*/  @P4 LOP3.LUT R23, R23, 0x1, RZ, 0xfc, !PT ;  /* 0x0000000117174812 */ /* 0x000fe400078efcff */
[----:B------:R-:W-:Y:S01]  /*9ed00*/  ISETP.LT.AND P4, PT, R155, UR26, !P2 ;  /* 0x0000001a9b007c0c */ /* 0x000fe2000d781270 */
[----:B------:R-:W1:Y:S01]  /*9ed10*/  LDCU UR26, c[0x0][0x398] ;  /* 0x00007300ff1a77ac */ /* 0x000e620008000800 */
[----:B------:R-:W-:-:S02]  /*9ed20*/  LOP3.LUT R25, R25, 0xdfffffff, RZ, 0xc0, !PT ;  /* 0xdfffffff19197812 */ /* 0x000fc400078ec0ff */
[----:B------:R-:W-:Y:S01]  /*9ed30*/  ISETP.LT.AND P3, PT, R154, UR36, !P2 ;  /* 0x000000249a007c0c */ /* 0x000fe2000d761270 */
[C---:B------:R-:W-:Y:S02]  /*9ed40*/  VIADD R29, R252.reuse, 0x1f ;  /* 0x0000001ffc1d7836 */ /* 0x040fe40000000000 */
[C---:B--2---:R-:W-:Y:S02]  /*9ed50*/  VIADD R34, R252.reuse, 0x1c ;  /* 0x0000001cfc227836 */ /* 0x044fe40000000000 */
[C---:B------:R-:W-:Y:S01]  /*9ed60*/  VIADD R35, R252.reuse, 0x19 ;  /* 0x00000019fc237836 */ /* 0x040fe20000000000 */
[----:B------:R-:W-:Y:S01]  /*9ed70*/  @P5 LOP3.LUT R25, R25, 0x20000000, RZ, 0xfc, !PT ;  /* 0x2000000019195812 */ /* 0x000fe200078efcff */
[----:B------:R-:W2:Y:S03]  /*9ed80*/  LDCU UR36, c[0x0][0x398] ;  /* 0x00007300ff2477ac */ /* 0x000ea60008000800 */
[----:B------:R-:W-:Y:S01]  /*9ed90*/  LOP3.LUT R25, R25, 0xefffffff, RZ, 0xc0, !PT ;  /* 0xefffffff19197812 */ /* 0x000fe200078ec0ff */
[----:B------:R-:W-:-:S02]  /*9eda0*/  VIADD R33, R252, 0x18 ;  /* 0x00000018fc217836 */ /* 0x000fc40000000000 */
[----:B------:R-:W-:Y:S01]  /*9edb0*/  VIADD R32, R252, 0x17 ;  /* 0x00000017fc207836 */ /* 0x000fe20000000000 */
[----:B------:R-:W-:Y:S01]  /*9edc0*/  @P4 LOP3.LUT R25, R25, 0x10000000, RZ, 0xfc, !PT ;  /* 0x1000000019194812 */ /* 0x000fe200078efcff */
[----:B------:R1:W-:Y:S01]  /*9edd0*/  STL.64 [R1+0x1118], R42 ;  /* 0x0011182a01007387 */ /* 0x0003e20000100a00 */
[----:B------:R-:W-:Y:S01]  /*9ede0*/  ISETP.LT.AND P2, PT, R153, UR8, !P2 ;  /* 0x0000000899007c0c */ /* 0x000fe2000d741270 */
[----:B------:R-:W1:Y:S01]  /*9edf0*/  LDCU UR24, c[0x0][0x398] ;  /* 0x00007300ff1877ac */ /* 0x000e620008000800 */
[----:B------:R-:W-:Y:S01]  /*9ee00*/  LOP3.LUT R25, R25, 0xf7ffffff, RZ, 0xc0, !PT ;  /* 0xf7ffffff19197812 */ /* 0x000fe200078ec0ff */
[----:B------:R-:W1:Y:S03]  /*9ee10*/  LDCU UR15, c[0x0][0x398] ;  /* 0x00007300ff0f77ac */ /* 0x000e660008000800 */
[----:B------:R-:W-:Y:S01]  /*9ee20*/  @P3 LOP3.LUT R25, R25, 0x8000000, RZ, 0xfc, !PT ;  /* 0x0800000019193812 */ /* 0x000fe200078efcff */
[----:B------:R-:W2:Y:S03]  /*9ee30*/  LDCU UR8, c[0x0][0x398] ;  /* 0x00007300ff0877ac */ /* 0x000ea60008000800 */
[----:B------:R-:W-:-:S04]  /*9ee40*/  LOP3.LUT R25, R25, 0xfbffffff, RZ, 0xc0, !PT ;  /* 0xfbffffff19197812 */ /* 0x000fc800078ec0ff */
[----:B------:R-:W-:Y:S01]  /*9ee50*/  @P2 LOP3.LUT R25, R25, 0x4000000, RZ, 0xfc, !PT ;  /* 0x0400000019192812 */ /* 0x000fe200078efcff */
[----:B------:R-:W-:Y:S01]  /*9ee60*/  BAR.SYNC.DEFER_BLOCKING 0x0 ;  /* 0x0000000000007b1d */ /* 0x000fe20000010000 */
[----:B------:R-:W-:-:S04]  /*9ee70*/  ISETP.GE.AND P2, PT, R29, UR17, PT ;  /* 0x000000111d007c0c */ /* 0x000fc8000bf46270 */
[----:B------:R-:W-:Y:S01]  /*9ee80*/  ISETP.LT.AND P5, PT, R152, UR18, !P2 ;  /* 0x0000001298007c0c */ /* 0x000fe2000d7a1270 */
[----:B------:R-:W3:Y:S01]  /*9ee90*/  LDCU UR18, c[0x0][0x398] ;  /* 0x00007300ff1277ac */ /* 0x000ee20008000800 */
[----:B-1----:R-:W-:Y:S02]  /*9eea0*/  ISETP.LT.AND P4, PT, R155, UR26, !P2 ;  /* 0x0000001a9b007c0c */ /* 0x002fe4000d781270 */
[----:B------:R-:W-:Y:S01]  /*9eeb0*/  LOP3.LUT R25, R25, 0xfdffffff, RZ, 0xc0, !PT ;  /* 0xfdffffff19197812 */ /* 0x000fe200078ec0ff */
[----:B------:R-:W1:Y:S01]  /*9eec0*/  LDCU UR26, c[0x0][0x398] ;  /* 0x00007300ff1a77ac */ /* 0x000e620008000800 */
[----:B--2---:R-:W-:Y:S01]  /*9eed0*/  ISETP.LT.AND P3, PT, R154, UR36, !P2 ;  /* 0x000000249a007c0c */ /* 0x004fe2000d761270 */
[----:B------:R-:W-:Y:S01]  /*9eee0*/  VIADD R29, R252, 0x1d ;  /* 0x0000001dfc1d7836 */ /* 0x000fe20000000000 */
[----:B------:R-:W2:Y:S05]  /*9eef0*/  LDCU UR17, c[0x0][0x398] ;  /* 0x00007300ff1177ac */ /* 0x000eaa0008000800 */
[----:B------:R-:W-:Y:S01]  /*9ef00*/  @P5 LOP3.LUT R25, R25, 0x2000000, RZ, 0xfc, !PT ;  /* 0x0200000019195812 */ /* 0x000fe200078efcff */
[----:B------:R-:W1:Y:S03]  /*9ef10*/  LDCU UR36, c[0x0][0x398] ;  /* 0x00007300ff2477ac */ /* 0x000e660008000800 */
[----:B------:R-:W-:-:S04]  /*9ef20*/  LOP3.LUT R25, R25, 0xfeffffff, RZ, 0xc0, !PT ;  /* 0xfeffffff19197812 */ /* 0x000fc800078ec0ff */
[----:B------:R-:W-:Y:S02]  /*9ef30*/  @P4 LOP3.LUT R25, R25, 0x1000000, RZ, 0xfc, !PT ;  /* 0x0100000019194812 */ /* 0x000fe400078efcff */
[----:B------:R-:W-:Y:S01]  /*9ef40*/  ISETP.LT.AND P2, PT, R153, UR6, !P2 ;  /* 0x0000000699007c0c */ /* 0x000fe2000d741270 */
[C---:B------:R-:W-:Y:S01]  /*9ef50*/  VIADD R43, R252.reuse, 0x5 ;  /* 0x00000005fc2b7836 */ /* 0x040fe20000000000 */
[----:B------:R-:W-:Y:S01]  /*9ef60*/  LOP3.LUT R25, R25, 0xff7fffff, RZ, 0xc0, !PT ;  /* 0xff7fffff19197812 */ /* 0x000fe200078ec0ff */
[----:B------:R-:W-:Y:S01]  /*9ef70*/  VIADD R42, R252, 0x4 ;  /* 0x00000004fc2a7836 */ /* 0x000fe20000000000 */
[----:B------:R-:W1:Y:S02]  /*9ef80*/  LDCU UR6, c[0x0][0x398] ;  /* 0x00007300ff0677ac */ /* 0x000e640008000800 */
[----:B------:R-:W-:-:S04]  /*9ef90*/  @P3 LOP3.LUT R25, R25, 0x800000, RZ, 0xfc, !PT ;  /* 0x0080000019193812 */ /* 0x000fc800078efcff */
[----:B------:R-:W-:-:S04]  /*9efa0*/  LOP3.LUT R25, R25, 0xffbfffff, RZ, 0xc0, !PT ;  /* 0xffbfffff19197812 */ /* 0x000fc800078ec0ff */
[----:B------:R-:W-:Y:S02]  /*9efb0*/  @P2 LOP3.LUT R25, R25, 0x400000, RZ, 0xfc, !PT ;  /* 0x0040000019192812 */ /* 0x000fe400078efcff */
[----:B------:R-:W-:Y:S02]  /*9efc0*/  ISETP.GE.AND P2, PT, R30, UR11, PT ;  /* 0x0000000b1e007c0c */ /* 0x000fe4000bf46270 */
[----:B------:R-:W-:Y:S01]  /*9efd0*/  LOP3.LUT R25, R25, 0xffdfffff, RZ, 0xc0, !PT ;  /* 0xffdfffff19197812 */ /* 0x000fe200078ec0ff */
[----:B------:R-:W-:Y:S01]  /*9efe0*/  VIADD R30, R252, 0x15 ;  /* 0x00000015fc1e7836 */ /* 0x000fe20000000000 */
[----:B---3--:R-:W-:Y:S01]  /*9eff0*/  ISETP.LT.AND P5, PT, R152, UR18, !P2 ;  /* 0x0000001298007c0c */ /* 0x008fe2000d7a1270 */
[----:B------:R-:W3:Y:S01]  /*9f000*/  LDCU UR18, c[0x0][0x398] ;  /* 0x00007300ff1277ac */ /* 0x000ee20008000800 */
        /* <DEDUP_REMOVED lines=9> */
[----:B------:R-:W-:Y:S01]  /*9f0a0*/  VIADD R41, R252, 0x3 ;  /* 0x00000003fc297836 */ /* 0x000fe20000000000 */
        /* <DEDUP_REMOVED lines=42> */
[----:B------:R-:W2:Y:S03]  /*9f350*/  LDCU UR7, c[0x0][0x398] ;  /* 0x00007300ff0777ac */ /* 0x000ea60008000800 */
[----:B---3--:R-:W-:Y:S01]  /*9f360*/  ISETP.LT.AND P5, PT, R152, UR59, !P2 ;  /* 0x0000003b98007c0c */ /* 0x008fe2000d7a1270 */
[----:B------:R-:W3:Y:S01]  /*9f370*/  LDCU UR59, c[0x0][0x398] ;  /* 0x00007300ff3b77ac */ /* 0x000ee20008000800 */
        /* <DEDUP_REMOVED lines=14> */
[----:B------:R-:W2:Y:S01]  /*9f460*/  LDCU UR5, c[0x0][0x398] ;  /* 0x00007300ff0577ac */ /* 0x000ea20008000800 */
[----:B------:R-:W-:Y:S01]  /*9f470*/  LOP3.LUT R25, R25, 0xffffffdf, RZ, 0xc0, !PT ;  /* 0xffffffdf19197812 */ /* 0x000fe200078ec0ff */
[----:B------:R-:W2:Y:S01]  /*9f480*/  LDL.LU R36, [R1+0x2a40] ;  /* 0x002a400001247983 */ /* 0x000ea20000300800 */
[----:B---3--:R-:W-:Y:S01]  /*9f490*/  ISETP.LT.AND P5, PT, R152, UR59, !P2 ;  /* 0x0000003b98007c0c */ /* 0x008fe2000d7a1270 */
[----:B------:R-:W3:Y:S01]  /*9f4a0*/  LDCU UR59, c[0x0][0x398] ;  /* 0x00007300ff3b77ac */ /* 0x000ee20008000800 */
[----:B-1----:R-:W-:Y:S01]  /*9f4b0*/  ISETP.LT.AND P4, PT, R155, UR60, !P2 ;  /* 0x0000003c9b007c0c */ /* 0x002fe2000d781270 */
[----:B------:R-:W2:Y:S01]  /*9f4c0*/  LDL.LU R37, [R1+0x2a48] ;  /* 0x002a480001257983 */ /* 0x000ea20000300800 */
[----:B------:R-:W-:Y:S01]  /*9f4d0*/  ISETP.LT.AND P3, PT, R154, UR26, !P2 ;  /* 0x0000001a9a007c0c */ /* 0x000fe2000d761270 */
[----:B------:R-:W1:Y:S08]  /*9f4e0*/  LDCU UR60, c[0x0][0x398] ;  /* 0x00007300ff3c77ac */ /* 0x000e700008000800 */
[----:B------:R-:W-:Y:S01]  /*9f4f0*/  @P5 LOP3.LUT R25, R25, 0x20, RZ, 0xfc, !PT ;  /* 0x0000002019195812 */ /* 0x000fe200078efcff */
[----:B------:R-:W1:Y:S01]  /*9f500*/  LDCU.64 UR26, c[0x0][0x398] ;  /* 0x00007300ff1a77ac */ /* 0x000e620008000a00 */
[----:B------:R-:W2:Y:S02]  /*9f510*/  LDL.LU R38, [R1+0x2920] ;  /* 0x0029200001267983 */ /* 0x000ea40000300800 */
        /* <DEDUP_REMOVED lines=9> */
[----:B------:R-:W-:Y:S01]  /*9f5b0*/  ISETP.LT.AND P3, PT, R154, UR66, !P2 ;  /* 0x000000429a007c0c */ /* 0x000fe2000d761270 */
[----:B------:R-:W-:Y:S01]  /*9f5c0*/  VIADD R40, R252, 0x2 ;  /* 0x00000002fc287836 */ /* 0x000fe20000000000 */
[----:B---3--:R-:W-:Y:S01]  /*9f5d0*/  ISETP.LT.AND P5, PT, R152, UR59, !P2 ;  /* 0x0000003b98007c0c */ /* 0x008fe2000d7a1270 */
[----:B------:R-:W3:Y:S01]  /*9f5e0*/  LDCU UR59, c[0x0][0x398] ;  /* 0x00007300ff3b77ac */ /* 0x000ee20008000800 */
[----:B-1----:R-:W-:-:S02]  /*9f5f0*/  ISETP.LT.AND P4, PT, R155, UR60, !P2 ;  /* 0x0000003c9b007c0c */ /* 0x002fc4000d781270 */
[----:B------:R-:W-:Y:S01]  /*9f600*/  ISETP.LT.AND P2, PT, R153, UR26, !P2 ;  /* 0x0000001a99007c0c */ /* 0x000fe2000d741270 */
[----:B------:R-:W1:Y:S01]  /*9f610*/  LDCU UR60, c[0x0][0x398] ;  /* 0x00007300ff3c77ac */ /* 0x000e620008000800 */
[----:B------:R-:W-:Y:S01]  /*9f620*/  LOP3.LUT R25, R25, 0xfffffffd, RZ, 0xc0, !PT ;  /* 0xfffffffd19197812 */ /* 0x000fe200078ec0ff */
[----:B------:R-:W1:Y:S04]  /*9f630*/  LDCU UR66, c[0x0][0x398] ;  /* 0x00007300ff4277ac */ /* 0x000e680008000800 */
[----:B------:R-:W-:-:S04]  /*9f640*/  @P3 LOP3.LUT R28, R28, 0x80000000, RZ, 0xfc, !PT ;  /* 0x800000001c1c3812 */ /* 0x000fc800078efcff */
[----:B------:R-:W-:-:S04]  /*9f650*/  LOP3.LUT R28, R28, 0xbfffffff, RZ, 0xc0, !PT ;  /* 0xbfffffff1c1c7812 */ /* 0x000fc800078ec0ff */
[----:B------:R-:W-:Y:S02]  /*9f660*/  @P2 LOP3.LUT R28, R28, 0x40000000, RZ, 0xfc, !PT ;  /* 0x400000001c1c2812 */ /* 0x000fe400078efcff */
[----:B------:R-:W-:Y:S01]  /*9f670*/  ISETP.GE.AND P2, PT, R33, UR37, PT ;  /* 0x0000002521007c0c */ /* 0x000fe2000bf46270 */
[----:B------:R-:W1:Y:S01]  /*9f680*/  LDCU.64 UR36, c[0x0][0x398] ;  /* 0x00007300ff2477ac */ /* 0x000e620008000a00 */
[----:B------:R-:W-:Y:S02]  /*9f690*/  @P5 LOP3.LUT R25, R25, 0x2, RZ, 0xfc, !PT ;  /* 0x0000000219195812 */ /* 0x000fe400078efcff */
[----:B------:R-:W-:Y:S01]  /*9f6a0*/  ISETP.LT.AND P5, PT, R152, UR63, !P2 ;  /* 0x0000003f98007c0c */ /* 0x000fe2000d7a1270 */
[----:B------:R-:W1:Y:S01]  /*9f6b0*/  LDCU UR63, c[0x0][0x398] ;  /* 0x00007300ff3f77ac */ /* 0x000e620008000800 */
[----:B------:R-:W-:Y:S02]  /*9f6c0*/  LOP3.LUT R25, R25, 0xfffffffe, RZ, 0xc0, !PT ;  /* 0xfffffffe19197812 */ /* 0x000fe400078ec0ff */
[----:B------:R-:W-:-:S02]  /*9f6d0*/  LOP3.LUT R28, R28, 0xdfffffff, RZ, 0xc0, !PT ;  /* 0xdfffffff1c1c7812 */ /* 0x000fc400078ec0ff */
[----:B------:R-:W-:Y:S02]  /*9f6e0*/  @P4 LOP3.LUT R25, R25, 0x1, RZ, 0xfc, !PT ;  /* 0x0000000119194812 */ /* 0x000fe400078efcff */
[----:B------:R-:W-:Y:S01]  /*9f6f0*/  ISETP.LT.AND P4, PT, R155, UR62, !P2 ;  /* 0x0000003e9b007c0c */ /* 0x000fe2000d781270 */
[----:B------:R-:W1:Y:S01]  /*9f700*/  LDCU UR62, c[0x0][0x398] ;  /* 0x00007300ff3e77ac */ /* 0x000e620008000800 */
[----:B------:R-:W-:-:S03]  /*9f710*/  ISETP.LT.AND P3, PT, R154, UR61, !P2 ;  /* 0x0000003d9a007c0c */ /* 0x000fc6000d761270 */
        /* <DEDUP_REMOVED lines=11> */
[----:B------:R-:W-:Y:S01]  /*9f7d0*/  ISETP.LT.AND P5, PT, R152, UR65, !P2 ;  /* 0x0000004198007c0c */ /* 0x000fe2000d7a1270 */
[----:B------:R-:W1:Y:S01]  /*9f7e0*/  LDCU UR65, c[0x0][0x398] ;  /* 0x00007300ff4177ac */ /* 0x000e620008000800 */
[----:B------:R-:W-:Y:S02]  /*9f7f0*/  ISETP.LT.AND P4, PT, R155, UR64, !P2 ;  /* 0x000000409b007c0c */ /* 0x000fe4000d781270 */
[----:B------:R-:W-:Y:S01]  /*9f800*/  LOP3.LUT R28, R28, 0xfdffffff, RZ, 0xc0, !PT ;  /* 0xfdffffff1c1c7812 */ /* 0x000fe200078ec0ff */
[----:B------:R-:W1:Y:S01]  /*9f810*/  LDCU UR64, c[0x0][0x398] ;  /* 0x00007300ff4077ac */ /* 0x000e620008000800 */
[----:B------:R-:W-:-:S07]  /*9f820*/  ISETP.LT.AND P3, PT, R154, UR40, !P2 ;  /* 0x000000289a007c0c */ /* 0x000fce000d761270 */
        /* <DEDUP_REMOVED lines=17> */
[----:B------:R-:W3:Y:S01]  /*9f940*/  LDCU.64 UR38, c[0x0][0x398] ;  /* 0x00007300ff2677ac */ /* 0x000ee20008000a00 */
[----:B------:R-:W2:Y:S05]  /*9f950*/  LDCU UR67, c[0x0][0x398] ;  /* 0x00007300ff4377ac */ /* 0x000eaa0008000800 */
        /* <DEDUP_REMOVED lines=27> */
[----:B------:R-:W-:Y:S01]  /*9fb10*/  ISETP.GE.AND P2, PT, R29, UR29, PT ;  /* 0x0000001d1d007c0c */ /* 0x000fe2000bf46270 */
[----:B------:R-:W2:Y:S03]  /*9fb20*/  LDCU.64 UR28, c[0x0][0x398] ;  /* 0x00007300ff1c77ac */ /* 0x000ea60008000a00 */
[----:B-1----:R-:W-:Y:S01]  /*9fb30*/  ISETP.LT.AND P5, PT, R152, UR48, !P2 ;  /* 0x0000003098007c0c */ /* 0x002fe2000d7a1270 */
        /* <DEDUP_REMOVED lines=16> */
[----:B------:R-:W2:Y:S01]  /*9fc40*/  LDL.LU R39, [R1+0x2928] ;  /* 0x0029280001277983 */ /* 0x000ea20000300800 */
[----:B------:R-:W-:Y:S01]  /*9fc50*/  ISETP.LT.AND P5, PT, R152, UR50, !P2 ;  /* 0x0000003298007c0c */ /* 0x000fe2000d7a1270 */
[----:B------:R-:W2:Y:S01]  /*9fc60*/  LDCU.64 UR50, c[0x0][0x398] ;  /* 0x00007300ff3277ac */ /* 0x000ea20008000a00 */
[----:B-1----:R-:W-:Y:S01]  /*9fc70*/  ISETP.LT.AND P4, PT, R155, UR48, !P2 ;  /* 0x000000309b007c0c */ /* 0x002fe2000d781270 */
[----:B------:R-:W2:Y:S01]  /*9fc80*/  LDL.LU R32, [R1+0x27e0] ;  /* 0x0027e00001207983 */ /* 0x000ea20000300800 */
[----:B------:R-:W-:Y:S01]  /*9fc90*/  ISETP.LT.AND P3, PT, R154, UR49, !P2 ;  /* 0x000000319a007c0c */ /* 0x000fe2000d761270 */
[----:B------:R-:W1:Y:S08]  /*9fca0*/  LDCU.64 UR48, c[0x0][0x398] ;  /* 0x00007300ff3077ac */ /* 0x000e700008000a00 */
[----:B------:R-:W-:Y:S01]  /*9fcb0*/  @P5 LOP3.LUT R28, R28, 0x200, RZ, 0xfc, !PT ;  /* 0x000002001c1c5812 */ /* 0x000fe200078efcff */
[----:B------:R-:W2:Y:S03]  /*9fcc0*/  LDL.LU R33, [R1+0x27e8] ;  /* 0x0027e80001217983 */ /* 0x000ea60000300800 */
        /* <DEDUP_REMOVED lines=12> */
[----:B------:R-:W1:Y:S01]  /*9fd90*/  LDCU.64 UR46, c[0x0][0x398] ;  /* 0x00007300ff2e77ac */ /* 0x000e620008000a00 */
[----:B------:R-:W-:Y:S01]  /*9fda0*/  ISETP.LT.AND P4, PT, R155, UR45, !P2 ;  /* 0x0000002d9b007c0c */ /* 0x000fe2000d781270 */
[----:B------:R-:W2:Y:S01]  /*9fdb0*/  LDL.LU R35, [R1+0x2698] ;  /* 0x0026980001237983 */ /* 0x000ea20000300800 */
        /* <DEDUP_REMOVED lines=13> */
[----:B------:R-:W1:Y:S01]  /*9fe90*/  LDCU.64 UR42, c[0x0][0x398] ;  /* 0x00007300ff2a77ac */ /* 0x000e620008000a00 */
[----:B---3--:R-:W-:Y:S02]  /*9fea0*/  ISETP.LT.AND P5, PT, R152, UR38, !P2 ;  /* 0x0000002698007c0c */ /* 0x008fe4000d7a1270 */
[----:B------:R-:W-:Y:S01]  /*9feb0*/  ISETP.LT.AND P4, PT, R155, UR40, !P2 ;  /* 0x000000289b007c0c */ /* 0x000fe2000d781270 */
[----:B------:R-:W3:Y:S01]  /*9fec0*/  LDCU UR38, c[0x0][0x398] ;  /* 0x00007300ff2677ac */ /* 0x000ee20008000800 */
[----:B----4-:R-:W-:Y:S02]  /*9fed0*/  ISETP.LT.AND P2, PT, R153, UR32, !P2 ;  /* 0x0000002099007c0c */ /* 0x010fe4000d741270 */
[----:B------:R-:W-:Y:S01]  /*9fee0*/  LOP3.LUT R28, R28, 0xfffffffd, RZ, 0xc0, !PT ;  /* 0xfffffffd1c1c7812 */ /* 0x000fe200078ec0ff */
[----:B------:R-:W4:Y:S04]  /*9fef0*/  LDCU UR40, c[0x0][0x398] ;  /* 0x00007300ff2877ac */ /* 0x000f280008000800 */
[----:B------:R-:W-:Y:S01]  /*9ff00*/  @P3 LOP3.LUT R27, R27, 0x80000000, RZ, 0xfc, !PT ;  /* 0x800000001b1b3812 */ /* 0x000fe200078efcff */
[----:B------:R-:W1:Y:S03]  /*9ff10*/  LDCU UR32, c[0x0][0x398] ;  /* 0x00007300ff2077ac */ /* 0x000e660008000800 */
        /* <DEDUP_REMOVED lines=9> */
[----:B---3--:R-:W-:Y:S01]  /*9ffb0*/  ISETP.LT.AND P4, PT, R155, UR38, !P2 ;  /* 0x000000269b007c0c */ /* 0x008fe2000d781270 */
[----:B------:R-:W3:Y:S01]  /*9ffc0*/  LDCU.64 UR38, c[0x0][0x398] ;  /* 0x00007300ff2677ac */ /* 0x000ee20008000a00 */
[----:B----4-:R-:W-:-:S03]  /*9ffd0*/  ISETP.LT.AND P3, PT, R154, UR40, !P2 ;  /* 0x000000289a007c0c */ /* 0x010fc6000d761270 */
[----:B------:R-:W-:Y:S01]  /*9ffe0*/  @P5 LOP3.LUT R27, R27, 0x10000000, RZ, 0xfc, !PT ;  /* 0x100000001b1b5812 */ /* 0x000fe200078efcff */
[----:B------:R-:W4:Y:S03]  /*9fff0*/  LDCU.64 UR40, c[0x0][0x398] ;  /* 0x00007300ff2877ac */ /* 0x000f260008000a00 */
[----:B------:R-:W-:-:S04]  /*a0000*/  LOP3.LUT R27, R27, 0xf7ffffff, RZ, 0xc0, !PT ;  /* 0xf7ffffff1b1b7812 */ /* 0x000fc800078ec0ff */
[----:B------:R-:W-:Y:S02]  /*a0010*/  @P4 LOP3.LUT R27, R27, 0x8000000, RZ, 0xfc, !PT ;  /* 0x080000001b1b4812 */ /* 0x000fe400078efcff */
[----:B------:R-:W-:Y:S01]  /*a0020*/  ISETP.LT.AND P2, PT, R153, UR30, !P2 ;  /* 0x0000001e99007c0c */ /* 0x000fe2000d741270 */
[----:B------:R-:W2:Y:S01]  /*a0030*/  LDCU UR30, c[0x0][0x398] ;  /* 0x00007300ff1e77ac */ /* 0x000ea20008000800 */
[----:B------:R-:W-:-:S04]  /*a0040*/  LOP3.LUT R27, R27, 0xfbffffff, RZ, 0xc0, !PT ;  /* 0xfbffffff1b1b7812 */ /* 0x000fc800078ec0ff */
[----:B------:R-:W-:Y:S02]  /*a0050*/  @P3 LOP3.LUT R27, R27, 0x4000000, RZ, 0xfc, !PT ;  /* 0x040000001b1b3812 */ /* 0x000fe400078efcff */
[----:B-1----:R-:W-:Y:S01]  /*a0060*/  ISETP.LT.AND P1, PT, R153, UR36, !P1 ;  /* 0x0000002499007c0c */ /* 0x002fe2000cf21270 */
[----:B------:R-:W1:Y:S01]  /*a0070*/  LDCU.64 UR36, c[0x0][0x398] ;  /* 0x00007300ff2477ac */ /* 0x000e620008000a00 */
        /* <DEDUP_REMOVED lines=20> */
[----:B------:R-:W-:-:S04]  /*a01c0*/  ISETP.GE.AND P1, PT, R54, UR27, PT ;  /* 0x0000001b36007c0c */ /* 0x000fc8000bf26270 */
[----:B------:R-:W-:Y:S02]  /*a01d0*/  ISETP.LT.AND P2, PT, R152, UR30, !P1 ;  /* 0x0000001e98007c0c */ /* 0x000fe4000cf41270 */
[----:B-1----:R-:W-:Y:S01]  /*a01e0*/  ISETP.LT.AND P3, PT, R155, UR26, !P1 ;  /* 0x0000001a9b007c0c */ /* 0x002fe2000cf61270 */
[----:B------:R-:W1:Y:S01]  /*a01f0*/  LDCU UR26, c[0x0][0x398] ;  /* 0x00007300ff1a77ac */ /* 0x000e620008000800 */
[----:B------:R-:W-:-:S09]  /*a0200*/  LOP3.LUT R27, R27, 0xffefffff, RZ, 0xc0, !PT ;  /* 0xffefffff1b1b7812 */ /* 0x000fd200078ec0ff */
[----:B------:R-:W-:Y:S02]  /*a0210*/  @P2 LOP3.LUT R27, R27, 0x100000, RZ, 0xfc, !PT ;  /* 0x001000001b1b2812 */ /* 0x000fe400078efcff */
[----:B------:R-:W-:Y:S02]  /*a0220*/  ISETP.LT.AND P2, PT, R154, UR32, !P1 ;  /* 0x000000209a007c0c */ /* 0x000fe4000cf41270 */
[----:B------:R-:W-:-:S04]  /*a0230*/  LOP3.LUT R27, R27, 0xfff7ffff, RZ, 0xc0, !PT ;  /* 0xfff7ffff1b1b7812 */ /* 0x000fc800078ec0ff */
[----:B------:R-:W-:Y:S02]  /*a0240*/  @P3 LOP3.LUT R27, R27, 0x80000, RZ, 0xfc, !PT ;  /* 0x000800001b1b3812 */ /* 0x000fe400078efcff */
[----:B------:R-:W-:Y:S02]  /*a0250*/  ISETP.LT.AND P3, PT, R153, UR54, !P1 ;  /* 0x0000003699007c0c */ /* 0x000fe4000cf61270 */
[----:B------:R-:W-:Y:S02]  /*a0260*/  LOP3.LUT R27, R27, 0xfffbffff, RZ, 0xc0, !PT ;  /* 0xfffbffff1b1b7812 */ /* 0x000fe400078ec0ff */
[----:B------:R-:W-:Y:S02]  /*a0270*/  ISETP.GE.AND P1, PT, R53, UR33, PT ;  /* 0x0000002135007c0c */ /* 0x000fe4000bf26270 */
[----:B------:R-:W-:Y:S02]  /*a0280*/  @P2 LOP3.LUT R27, R27, 0x40000, RZ, 0xfc, !PT ;  /* 0x000400001b1b2812 */ /* 0x000fe400078efcff */
[----:B-1----:R-:W-:-:S02]  /*a0290*/  ISETP.LT.AND P2, PT, R152, UR26, !P1 ;  /* 0x0000001a98007c0c */ /* 0x002fc4000cf41270 */
[----:B------:R-:W-:-:S04]  /*a02a0*/  LOP3.LUT R27, R27, 0xfffdffff, RZ, 0xc0, !PT ;  /* 0xfffdffff1b1b7812 */ /* 0x000fc800078ec0ff */
[----:B------:R-:W-:Y:S02]  /*a02b0*/  @P3 LOP3.LUT R27, R27, 0x20000, RZ, 0xfc, !PT ;  /* 0x000200001b1b3812 */ /* 0x000fe400078efcff */
[----:B------:R-:W-:Y:S02]  /*a02c0*/  ISETP.LT.AND P4, PT, R155, UR77, !P1 ;  /* 0x0000004d9b007c0c */ /* 0x000fe4000cf81270 */
[----:B------:R-:W-:-:S04]  /*a02d0*/  LOP3.LUT R27, R27, 0xfffeffff, RZ, 0xc0, !PT ;  /* 0xfffeffff1b1b7812 */ /* 0x000fc800078ec0ff */
        /* <DEDUP_REMOVED lines=8> */
[----:B------:R-:W-:-:S02]  /*a0360*/  ISETP.LT.AND P3, PT, R152, UR75, !P1 ;  /* 0x0000004b98007c0c */ /* 0x000fc4000cf61270 */
        /* <DEDUP_REMOVED lines=39> */
[----:B------:R-:W-:Y:S02]  /*a05e0*/  ISETP.LT.AND P2, PT, R152, UR24, !P1 ;  /* 0x0000001898007c0c */ /* 0x000fe4000cf41270 */
[----:B------:R-:W-:-:S04]  /*a05f0*/  LOP3.LUT R27, R27, 0xfffffffd, RZ, 0xc0, !PT ;  /* 0xfffffffd1b1b7812 */ /* 0x000fc800078ec0ff */
[----:B------:R-:W-:Y:S02]  /*a0600*/  @P3 LOP3.LUT R27, R27, 0x2, RZ, 0xfc, !PT ;  /* 0x000000021b1b3812 */ /* 0x000fe400078efcff */
[----:B------:R-:W-:Y:S02]  /*a0610*/  ISETP.LT.AND P3, PT, R154, UR22, !P1 ;  /* 0x000000169a007c0c */ /* 0x000fe4000cf61270 */
[----:B------:R-:W-:Y:S02]  /*a0620*/  LOP3.LUT R27, R27, 0xfffffffe, RZ, 0xc0, !PT ;  /* 0xfffffffe1b1b7812 */ /* 0x000fe400078ec0ff */
[----:B------:R-:W-:Y:S02]  /*a0630*/  @P4 LOP3.LUT R26, R26, 0x80000000, RZ, 0xfc, !PT ;  /* 0x800000001a1a4812 */ /* 0x000fe400078efcff */
[----:B------:R-:W-:Y:S02]  /*a0640*/  @P2 LOP3.LUT R27, R27, 0x1, RZ, 0xfc, !PT ;  /* 0x000000011b1b2812 */ /* 0x000fe400078efcff */
[----:B------:R-:W-:-:S02]  /*a0650*/  ISETP.LT.AND P2, PT, R153, UR44, !P1 ;  /* 0x0000002c99007c0c */ /* 0x000fc4000cf41270 */
[----:B------:R-:W-:Y:S02]  /*a0660*/  LOP3.LUT R26, R26, 0xbfffffff, RZ, 0xc0, !PT ;  /* 0xbfffffff1a1a7812 */ /* 0x000fe400078ec0ff */
[----:B------:R-:W-:Y:S02]  /*a0670*/  ISETP.GE.AND P1, PT, R46, UR51, PT ;  /* 0x000000332e007c0c */ /* 0x000fe4000bf26270 */
        /* <DEDUP_REMOVED lines=23> */
[----:B----4-:R-:W-:Y:S02]  /*a07f0*/  ISETP.LT.AND P2, PT, R153, UR40, !P1 ;  /* 0x0000002899007c0c */ /* 0x010fe4000cf41270 */
        /* <DEDUP_REMOVED lines=12> */
[----:B---3--:R-:W-:Y:S02]  /*a08c0*/  ISETP.LT.AND P3, PT, R153, UR38, !P1 ;  /* 0x0000002699007c0c */ /* 0x008fe4000cf61270 */
        /* <DEDUP_REMOVED lines=58> */
[----:B------:R-:W-:Y:S02]  /*a0c70*/  ISETP.GE.AND P5, PT, R252, UR57, PT ;  /* 0x00000039fc007c0c */ /* 0x000fe4000bfa6270 */
[----:B------:R-:W-:Y:S02]  /*a0c80*/  LOP3.LUT R26, R26, 0xfffffffe, RZ, 0xc0, !PT ;  /* 0xfffffffe1a1a7812 */ /* 0x000fe400078ec0ff */
[----:B------:R-:W-:Y:S02]  /*a0c90*/  ISETP.LT.AND P1, PT, R155, UR66, !P3 ;  /* 0x000000429b007c0c */ /* 0x000fe4000df21270 */
[----:B------:R-:W-:Y:S02]  /*a0ca0*/  ISETP.LT.AND P2, PT, R154, UR65, !P3 ;  /* 0x000000419a007c0c */ /* 0x000fe4000df41270 */
[----:B------:R-:W-:-:S02]  /*a0cb0*/  @P4 LOP3.LUT R26, R26, 0x1, RZ, 0xfc, !PT ;  /* 0x000000011a1a4812 */ /* 0x000fc400078efcff */
[----:B------:R-:W-:Y:S02]  /*a0cc0*/  ISETP.LT.AND P3, PT, R153, UR64, !P3 ;  /* 0x0000004099007c0c */ /* 0x000fe4000df61270 */
[----:B------:R-:W-:Y:S01]  /*a0cd0*/  ISETP.LT.AND P4, PT, R152, UR67, !P5 ;  /* 0x0000004398007c0c */ /* 0x000fe2000ef81270 */
[----:B------:R-:W-:Y:S01]  /*a0ce0*/  LDS.128 R44, [R2+0x400] ;  /* 0x00040000022c7984 */ /* 0x000fe20000000c00 */
[----:B------:R-:W-:Y:S01]  /*a0cf0*/  LOP3.LUT R108, R108, 0xfffffff7, RZ, 0xc0, !PT ;  /* 0xfffffff76c6c7812 */ /* 0x000fe200078ec0ff */
[----:B------:R-:W1:Y:S02]  /*a0d00*/  LDCU UR6, c[0x0][0x39c] ;  /* 0x00007380ff0677ac */ /* 0x000e640008000800 */
[----:B------:R-:W2:Y:S01]  /*a0d10*/  LDS.128 R40, [R2] ;  /* 0x0000000002287984 */ /* 0x000ea20000000c00 */
[----:B------:R-:W-:Y:S01]  /*a0d20*/  @P0 LOP3.LUT R108, R108, 0x8, RZ, 0xfc, !PT ;  /* 0x000000086c6c0812 */ /* 0x000fe200078efcff */
[----:B------:R-:W3:Y:S01]  /*a0d30*/  LDCU UR9, c[0x0][0x3b8] ;  /* 0x00007700ff0977ac */ /* 0x000ee20008000800 */
[----:B------:R-:W-:Y:S01]  /*a0d40*/  LOP3.LUT P0, RZ, R26, 0x4, RZ, 0xc0, !PT ;  /* 0x000000041aff7812 */ /* 0x000fe2000780c0ff */
[----:B------:R-:W-:Y:S06]  /*a0d50*/  BAR.SYNC.DEFER_BLOCKING 0x0 ;  /* 0x0000000000007b1d */ /* 0x000fec0000010000 */
[----:B------:R-:W4:Y:S01]  /*a0d60*/  LDCU UR5, c[0x0][0x398] ;  /* 0x00007300ff0577ac */ /* 0x000f220008000800 */
[----:B------:R-:W-:Y:S01]  /*a0d70*/  STL [R1+0x3bb4], R111 ;  /* 0x003bb46f01007387 */ /* 0x000fe20000100800 */
[----:B------:R-:W1:Y:S03]  /*a0d80*/  LDCU UR4, c[0x0][0x398] ;  /* 0x00007300ff0477ac */ /* 0x000e660008000800 */
[----:B------:R-:W-:Y:S01]  /*a0d90*/  STL [R1+0x3bb0], R112 ;  /* 0x003bb07001007387 */ /* 0x000fe20000100800 */
[----:B------:R-:W1:Y:S03]  /*a0da0*/  LDCU UR8, c[0x0][0x3b8] ;  /* 0x00007700ff0877ac */ /* 0x000e660008000800 */
[----:B------:R-:W-:Y:S01]  /*a0db0*/  STL [R1+0x3bac], R113 ;  /* 0x003bac7101007387 */ /* 0x000fe20000100800 */
[----:B------:R-:W1:Y:S03]  /*a0dc0*/  LDCU UR7, c[0x0][0x3b8] ;  /* 0x00007700ff0777ac */ /* 0x000e660008000800 */
[----:B------:R-:W-:Y:S04]  /*a0dd0*/  STL [R1+0x3ba8], R114 ;  /* 0x003ba87201007387 */ /* 0x000fe80000100800 */
[----:B------:R-:W-:Y:S04]  /*a0de0*/  STSM.16.M88.4 [R0], R36 ;  /* 0x0000002400007844 */ /* 0x000fe80000000200 */
[----:B------:R-:W-:Y:S01]  /*a0df0*/  STSM.16.M88.4 [R0+0x200], R32 ;  /* 0x0002002000007844 */ /* 0x000fe20000000200 */
[----:B------:R-:W-:Y:S06]  /*a0e00*/  BAR.SYNC.DEFER_BLOCKING 0x0 ;  /* 0x0000000000007b1d */ /* 0x000fec0000010000 */
[----:B------:R-:W-:Y:S04]  /*a0e10*/  STL [R1+0x3ba4], R115 ;  /* 0x003ba47301007387 */ /* 0x000fe80000100800 */
[----:B------:R2:W-:Y:S04]  /*a0e20*/  STL [R1+0x3ba0], R116 ;  /* 0x003ba07401007387 */ /* 0x0005e80000100800 */
[----:B------:R-:W-:Y:S04]  /*a0e30*/  STL [R1+0x3b9c], R117 ;  /* 0x003b9c7501007387 */ /* 0x000fe80000100800 */
[----:B------:R-:W-:Y:S01]  /*a0e40*/  STL [R1+0x3b94], R126 ;  /* 0x003b947e01007387 */ /* 0x000fe20000100800 */
[----:B--2---:R-:W-:-:S03]  /*a0e50*/  IMAD.MOV.U32 R116, RZ, RZ, R42 ;  /* 0x000000ffff747224 */ /* 0x004fc600078e002a */
        /* <DEDUP_REMOVED lines=12> */
[----:B------:R-:W2:Y:S04]  /*a0f20*/  LDS.128 R32, [R2] ;  /* 0x0000000002207984 */ /* 0x000ea80000000c00 */
[----:B------:R-:W-:Y:S04]  /*a0f30*/  STL [R1+0x3b30], R108 ;  /* 0x003b306c01007387 */ /* 0x000fe80000100800 */
[----:B------:R-:W-:Y:S04]  /*a0f40*/  STL.64 [R1+0x1020], R40 ;  /* 0x0010202801007387 */ /* 0x000fe80000100a00 */
[----:B------:R1:W-:Y:S04]  /*a0f50*/  STL.64 [R1+0x1160], R44 ;  /* 0x0011602c01007387 */ /* 0x0003e80000100a00 */
[----:B------:R3:W-:Y:S04]  /*a0f60*/  STL.64 [R1+0x1168], R46 ;  /* 0x0011682e01007387 */ /* 0x0007e80000100a00 */
[----:B------:R2:W-:Y:S04]  /*a0f70*/  STL [R1+0x102c], R43 ;  /* 0x00102c2b01007387 */ /* 0x0005e80000100800 */
[----:B-1----:R-:W4:Y:S04]  /*a0f80*/  LDL.LU R44, [R1+0x2540] ;  /* 0x00254000012c7983 */ /* 0x002f280000300800 */
[----:B------:R-:W4:Y:S04]  /*a0f90*/  LDL.LU R45, [R1+0x2548] ;  /* 0x00254800012d7983 */ /* 0x000f280000300800 */
[----:B---3--:R-:W4:Y:S04]  /*a0fa0*/  LDL.LU R46, [R1+0x23f0] ;  /* 0x0023f000012e7983 */ /* 0x008f280000300800 */
[----:B------:R-:W4:Y:S04]  /*a0fb0*/  LDL.LU R47, [R1+0x23f8] ;  /* 0x0023f800012f7983 */ /* 0x000f280000300800 */
[----:B------:R-:W3:Y:S04]  /*a0fc0*/  LDL.LU R40, [R1+0x2220] ;  /* 0x0022200001287983 */ /* 0x000ee80000300800 */
[----:B------:R-:W3:Y:S04]  /*a0fd0*/  LDL.LU R41, [R1+0x2228] ;  /* 0x0022280001297983 */ /* 0x000ee80000300800 */
[----:B------:R-:W3:Y:S04]  /*a0fe0*/  LDL.LU R42, [R1+0x20b0] ;  /* 0x0020b000012a7983 */ /* 0x000ee80000300800 */
[----:B--2---:R-:W3:Y:S01]  /*a0ff0*/  LDL.LU R43, [R1+0x20b8] ;  /* 0x0020b800012b7983 */ /* 0x004ee20000300800 */
[----:B------:R-:W-:-:S03]  /*a1000*/  IMAD.MOV.U32 R117, RZ, RZ, R32 ;  /* 0x000000ffff757224 */ /* 0x000fc600078e0020 */
[----:B------:R-:W-:Y:S04]  /*a1010*/  STL [R1+0x12b4], R33 ;  /* 0x0012b42101007387 */ /* 0x000fe80000100800 */
[----:B------:R-:W-:Y:S04]  /*a1020*/  STL.64 [R1+0x12b8], R34 ;  /* 0x0012b82201007387 */ /* 0x000fe80000100a00 */
[----:B------:R-:W1:Y:S01]  /*a1030*/  LDS.128 R32, [R2+0x400] ;  /* 0x0004000002207984 */ /* 0x000e620000000c00 */
[----:B------:R-:W-:Y:S06]  /*a1040*/  BAR.SYNC.DEFER_BLOCKING 0x0 ;  /* 0x0000000000007b1d */ /* 0x000fec0000010000 */
[----:B-1----:R1:W-:Y:S04]  /*a1050*/  STL.64 [R1+0x13c0], R32 ;  /* 0x0013c02001007387 */ /* 0x0023e80000100a00 */
[----:B------:R2:W-:Y:S04]  /*a1060*/  STL.64 [R1+0x13c8], R34 ;  /* 0x0013c82201007387 */ /* 0x0005e80000100a00 */
[----:B------:R-:W3:Y:S04]  /*a1070*/  LDL.LU R36, [R1+0x1ed0] ;  /* 0x001ed00001247983 */ /* 0x000ee80000300800 */
[----:B------:R-:W3:Y:S04]  /*a1080*/  LDL.LU R37, [R1+0x1ed8] ;  /* 0x001ed80001257983 */ /* 0x000ee80000300800 */
[----:B------:R-:W3:Y:S04]  /*a1090*/  LDL.LU R38, [R1+0x1d80] ;  /* 0x001d800001267983 */ /* 0x000ee80000300800 */
[----:B------:R-:W3:Y:S04]  /*a10a0*/  LDL.LU R39, [R1+0x1d88] ;  /* 0x001d880001277983 */ /* 0x000ee80000300800 */
[----:B-1----:R-:W3:Y:S04]  /*a10b0*/  LDL.LU R32, [R1+0x1c10] ;  /* 0x001c100001207983 */ /* 0x002ee80000300800 */
[----:B------:R-:W3:Y:S04]  /*a10c0*/  LDL.LU R33, [R1+0x1c18] ;  /* 0x001c180001217983 */ /* 0x000ee80000300800 */
[----:B--2---:R-:W2:Y:S04]  /*a10d0*/  LDL.LU R34, [R1+0x1a30] ;  /* 0x001a300001227983 */ /* 0x004ea80000300800 */
[----:B------:R-:W2:Y:S04]  /*a10e0*/  LDL.LU R35, [R1+0x1a38] ;  /* 0x001a380001237983 */ /* 0x000ea80000300800 */
[----:B----4-:R-:W-:Y:S04]  /*a10f0*/  STSM.16.M88.4 [R0], R44 ;  /* 0x0000002c00007844 */ /* 0x010fe80000000200 */
[----:B---3--:R-:W-:Y:S01]  /*a1100*/  STSM.16.M88.4 [R0+0x200], R40 ;  /* 0x0002002800007844 */ /* 0x008fe20000000200 */
[----:B------:R-:W-:Y:S06]  /*a1110*/  BAR.SYNC.DEFER_BLOCKING 0x0 ;  /* 0x0000000000007b1d */ /* 0x000fec0000010000 */
[----:B------:R-:W1:Y:S04]  /*a1120*/  LDS.128 R40, [R2+0x400] ;  /* 0x0004000002287984 */ /* 0x000e680000000c00 */
[----:B------:R-:W3:Y:S01]  /*a1130*/  LDS.128 R44, [R2] ;  /* 0x00000000022c7984 */ /* 0x000ee20000000c00 */
[----:B------:R-:W-:Y:S01]  /*a1140*/  BAR.SYNC.DEFER_BLOCKING 0x0 ;  /* 0x0000000000007b1d */ /* 0x000fe20000010000 */
[----:B-1----:R-:W-:-:S05]  /*a1150*/  IMAD.MOV.U32 R127, RZ, RZ, R43 ;  /* 0x000000ffff7f7224 */ /* 0x002fca00078e002b */
[----:B------:R1:W-:Y:S04]  /*a1160*/  STL.64 [R1+0x13a0], R40 ;  /* 0x0013a02801007387 */ /* 0x0003e80000100a00 */
[----:B---3--:R-:W-:Y:S04]  /*a1170*/  STL.64 [R1+0x12a0], R44 ;  /* 0x0012a02c01007387 */ /* 0x008fe80000100a00 */
[----:B------:R-:W-:Y:S04]  /*a1180*/  STL.64 [R1+0x12a8], R46 ;  /* 0x0012a82e01007387 */ /* 0x000fe80000100a00 */
[----:B------:R3:W-:Y:S04]  /*a1190*/  STL [R1+0x13a8], R42 ;  /* 0x0013a82a01007387 */ /* 0x0007e80000100800 */
[----:B------:R-:W-:Y:S04]  /*a11a0*/  STL [R1+0x3b8c], R127 ;  /* 0x003b8c7f01007387 */ /* 0x000fe80000100800 */
[----:B-1----:R-:W4:Y:S04]  /*a11b0*/  LDL.LU R40, [R1+0x18a0] ;  /* 0x0018a00001287983 */ /* 0x002f280000300800 */
[----:B------:R-:W4:Y:S04]  /*a11c0*/  LDL.LU R41, [R1+0x18a8] ;  /* 0x0018a80001297983 */ /* 0x000f280000300800 */
[----:B---3--:R-:W4:Y:S04]  /*a11d0*/  LDL.LU R42, [R1+0x1710] ;  /* 0x00171000012a7983 */ /* 0x008f280000300800 */
[----:B------:R1:W-:Y:S04]  /*a11e0*/  STSM.16.M88.4 [R0], R36 ;  /* 0x0000002400007844 */ /* 0x0003e80000000200 */
[----:B------:R-:W4:Y:S04]  /*a11f0*/  LDL.LU R43, [R1+0x1718] ;  /* 0x00171800012b7983 */ /* 0x000f280000300800 */
[----:B-1----:R-:W3:Y:S04]  /*a1200*/  LDL.LU R36, [R1+0x14e0] ;  /* 0x0014e00001247983 */ /* 0x002ee80000300800 */
[----:B------:R-:W3:Y:S04]  /*a1210*/  LDL.LU R37, [R1+0x14e8] ;  /* 0x0014e80001257983 */ /* 0x000ee80000300800 */
[----:B------:R-:W3:Y:S04]  /*a1220*/  LDL.LU R38, [R1+0x12f0] ;  /* 0x0012f00001267983 */ /* 0x000ee80000300800 */
[----:B------:R-:W3:Y:S04]  /*a1230*/  LDL.LU R39, [R1+0x12f8] ;  /* 0x0012f80001277983 */ /* 0x000ee80000300800 */
[----:B--2---:R-:W-:Y:S01]  /*a1240*/  STSM.16.M88.4 [R0+0x200], R32 ;  /* 0x0002002000007844 */ /* 0x004fe20000000200 */
[----:B------:R-:W-:Y:S06]  /*a1250*/  BAR.SYNC.DEFER_BLOCKING 0x0 ;  /* 0x0000000000007b1d */ /* 0x000fec0000010000 */
[----:B------:R-:W1:Y:S04]  /*a1260*/  LDS.128 R44, [R2] ;  /* 0x00000000022c7984 */ /* 0x000e680000000c00 */
[----:B------:R-:W2:Y:S01]  /*a1270*/  LDS.128 R32, [R2+0x400] ;  /* 0x0004000002207984 */ /* 0x000ea20000000c00 */
[----:B------:R-:W-:Y:S06]  /*a1280*/  BAR.SYNC.DEFER_BLOCKING 0x0 ;  /* 0x0000000000007b1d */ /* 0x000fec0000010000 */
[----:B-1----:R-:W-:Y:S04]  /*a1290*/  STL.64 [R1+0x1280], R44 ;  /* 0x0012802c01007387 */ /* 0x002fe80000100a00 */
[----:B------:R-:W-:Y:S04]  /*a12a0*/  STL.64 [R1+0x1288], R46 ;  /* 0x0012882e01007387 */ /* 0x000fe80000100a00 */
[----:B--2---:R1:W-:Y:S04]  /*a12b0*/  STL.64 [R1+0x1380], R32 ;  /* 0x0013802001007387 */ /* 0x0043e80000100a00 */
[----:B------:R2:W-:Y:S04]  /*a12c0*/  STL.64 [R1+0x1388], R34 ;  /* 0x0013882201007387 */ /* 0x0005e80000100a00 */
[----:B-1----:R-:W3:Y:S04]  /*a12d0*/  LDL.LU R32, [R1+0x2a44] ;  /* 0x002a440001207983 */ /* 0x002ee80000300800 */
[----:B------:R-:W3:Y:S04]  /*a12e0*/  LDL.LU R33, [R1+0x2a4c] ;  /* 0x002a4c0001217983 */ /* 0x000ee80000300800 */
[----:B--2---:R-:W2:Y:S04]  /*a12f0*/  LDL.LU R34, [R1+0x2924] ;  /* 0x0029240001227983 */ /* 0x004ea80000300800 */
[----:B------:R-:W2:Y:S04]  /*a1300*/  LDL.LU R35, [R1+0x292c] ;  /* 0x00292c0001237983 */ /* 0x000ea80000300800 */
[----:B----4-:R-:W-:Y:S04]  /*a1310*/  STSM.16.M88.4 [R0], R40 ;  /* 0x0000002800007844 */ /* 0x010fe80000000200 */
        /* <DEDUP_REMOVED lines=25> */
[----:B-1----:R-:W-:Y:S01]  /*a14b0*/  STL.64 [R1+0x11f0], R40 ;  /* 0x0011f02801007387 */ /* 0x002fe20000100a00 */
[----:B------:R-:W-:-:S03]  /*a14c0*/  IMAD.MOV.U32 R126, RZ, RZ, R42 ;  /* 0x000000ffff7e7224 */ /* 0x000fc600078e002a */
[----:B------:R-:W-:Y:S04]  /*a14d0*/  STL [R1+0x11fc], R43 ;  /* 0x0011fc2b01007387 */ /* 0x000fe80000100800 */
[----:B------:R-:W1:Y:S01]  /*a14e0*/  LDS.128 R40, [R2+0x400] ;  /* 0x0004000002287984 */ /* 0x000e620000000c00 */
[----:B------:R-:W-:Y:S06]  /*a14f0*/  BAR.SYNC.DEFER_BLOCKING 0x0 ;  /* 0x0000000000007b1d */ /* 0x000fec0000010000 */
[----:B------:R-:W-:Y:S04]  /*a1500*/  STL [R1+0x3b98], R126 ;  /* 0x003b987e01007387 */ /* 0x000fe80000100800 */
[----:B--2---:R2:W-:Y:S01]  /*a1510*/  STSM.16.M88.4 [R0], R32 ;  /* 0x0000002000007844 */ /* 0x0045e20000000200 */
[----:B-1----:R-:W-:-:S03]  /*a1520*/  IMAD.MOV.U32 R127, RZ, RZ, R42 ;  /* 0x000000ffff7f7224 */ /* 0x002fc600078e002a */
[----:B------:R-:W-:Y:S04]  /*a1530*/  STL.64 [R1+0x1340], R40 ;  /* 0x0013402801007387 */ /* 0x000fe80000100a00 */
[----:B------:R-:W-:Y:S04]  /*a1540*/  STL [R1+0x134c], R43 ;  /* 0x00134c2b01007387 */ /* 0x000fe80000100800 */
[----:B------:R-:W-:Y:S04]  /*a1550*/  STL [R1+0x3b90], R127 ;  /* 0x003b907f01007387 */ /* 0x000fe80000100800 */
[----:B--2---:R-:W2:Y:S04]  /*a1560*/  LDL.LU R32, [R1+0x1ed4] ;  /* 0x001ed40001207983 */ /* 0x004ea80000300800 */
        /* <DEDUP_REMOVED lines=46> */
[----:B-1----:R-:W-:Y:S01]  /*a1850*/  STL [R1+0x1130], R40 ;  /* 0x0011302801007387 */ /* 0x002fe20000100800 */
[----:B------:R-:W-:-:S03]  /*a1860*/  IMAD.MOV.U32 R126, RZ, RZ, R41 ;  /* 0x000000ffff7e7224 */ /* 0x000fc600078e0029 */
[----:B------:R-:W-:Y:S04]  /*a1870*/  STL.64 [R1+0x1138], R42 ;  /* 0x0011382a01007387 */ /* 0x000fe80000100a00 */
[----:B------:R-:W1:Y:S01]  /*a1880*/  LDS.128 R40, [R2+0x400] ;  /* 0x0004000002287984 */ /* 0x000e620000000c00 */
[----:B------:R-:W-:Y:S06]  /*a1890*/  BAR.SYNC.DEFER_BLOCKING 0x0 ;  /* 0x0000000000007b1d */ /* 0x000fec0000010000 */
[----:B--2---:R2:W-:Y:S04]  /*a18a0*/  STSM.16.M88.4 [R0], R32 ;  /* 0x0000002000007844 */ /* 0x0045e80000000200 */
[----:B-1----:R-:W-:Y:S04]  /*a18b0*/  STL [R1+0x12f0], R40 ;  /* 0x0012f02801007387 */ /* 0x002fe80000100800 */
[----:B------:R-:W-:Y:S04]  /*a18c0*/  STL.64 [R1+0x12f8], R42 ;  /* 0x0012f82a01007387 */ /* 0x000fe80000100a00 */
[----:B--2---:R-:W2:Y:S04]  /*a18d0*/  LDL.LU R32, [R1+0x2530] ;  /* 0x0025300001207983 */ /* 0x004ea80000300800 */
[----:B------:R-:W2:Y:S04]  /*a18e0*/  LDL.LU R33, [R1+0x2538] ;  /* 0x0025380001217983 */ /* 0x000ea80000300800 */
[----:B------:R-:W2:Y:S04]  /*a18f0*/  LDL.LU R34, [R1+0x23e0] ;  /* 0x0023e00001227983 */ /* 0x000ea80000300800 */
[----:B------:R-:W2:Y:S01]  /*a1900*/  LDL.LU R35, [R1+0x23e8] ;  /* 0x0023e80001237983 */ /* 0x000ea20000300800 */
[----:B------:R-:W-:-:S03]  /*a1910*/  IMAD.MOV.U32 R127, RZ, RZ, R41 ;  /* 0x000000ffff7f7224 */ /* 0x000fc600078e0029 */
        /* <DEDUP_REMOVED lines=78> */
[----:B------:R-:W1:Y:S04]  /*a1e00*/  LDS.128 R40, [R2+0x400] ;  /* 0x0004000002287984 */ /* 0x000e680000000c00 */
[----:B------:R-:W4:Y:S01]  /*a1e10*/  LDS.128 R44, [R2] ;  /* 0x00000000022c7984 */ /* 0x000f220000000c00 */
[----:B------:R-:W-:Y:S01]  /*a1e20*/  BAR.SYNC.DEFER_BLOCKING 0x0 ;  /* 0x0000000000007b1d */ /* 0x000fe20000010000 */
[----:B-1----:R-:W-:-:S05]  /*a1e30*/  IMAD.MOV.U32 R129, RZ, RZ, R42 ;  /* 0x000000ffff817224 */ /* 0x002fca00078e002a */
[----:B------:R-:W-:Y:S04]  /*a1e40*/  STL.64 [R1+0x1430], R40 ;  /* 0x0014302801007387 */ /* 0x000fe80000100a00 */
[----:B----4-:R-:W-:Y:S04]  /*a1e50*/  STL.64 [R1+0x1330], R44 ;  /* 0x0013302c01007387 */ /* 0x010fe80000100a00 */
[----:B------:R-:W-:Y:S04]  /*a1e60*/  STL.64 [R1+0x1338], R46 ;  /* 0x0013382e01007387 */ /* 0x000fe80000100a00 */
[----:B------:R-:W-:Y:S04]  /*a1e70*/  STL [R1+0x143c], R43 ;  /* 0x00143c2b01007387 */ /* 0x000fe80000100800 */
[----:B------:R-:W-:Y:S04]  /*a1e80*/  STL [R1+0x3b80], R129 ;  /* 0x003b808101007387 */ /* 0x000fe80000100800 */
        /* <DEDUP_REMOVED lines=74> */
[----:B--2---:R2:W-:Y:S04]  /*a2330*/  STSM.16.M88.4 [R0], R32 ;  /* 0x0000002000007844 */ /* 0x0045e80000000200 */
[----:B-1----:R-:W-:Y:S04]  /*a2340*/  STL.64 [R1+0x1740], R40 ;  /* 0x0017402801007387 */ /* 0x002fe80000100a00 */
[----:B------:R-:W-:Y:S04]  /*a2350*/  STL.64 [R1+0x1748], R42 ;  /* 0x0017482a01007387 */ /* 0x000fe80000100a00 */
        /* <DEDUP_REMOVED lines=129> */
[----:B-1----:R-:W-:Y:S04]  /*a2b70*/  STL.64 [R1+0x14d0], R40 ;  /* 0x0014d02801007387 */ /* 0x002fe80000100a00 */
[----:B------:R-:W-:Y:S04]  /*a2b80*/  STL [R1+0x14dc], R43 ;  /* 0x0014dc2b01007387 */ /* 0x000fe80000100800 */
        /* <DEDUP_REMOVED lines=427> */
[----:B------:R-:W-:Y:S01]  /*a4640*/  STL [R1+0x3b48], R136 ;  /* 0x003b488801007387 */ /* 0x000fe20000100800 */
[----:B-1----:R-:W-:-:S03]  /*a4650*/  IMAD.MOV.U32 R137, RZ, RZ, R42 ;  /* 0x000000ffff897224 */ /* 0x002fc600078e002a */
        /* <DEDUP_REMOVED lines=20> */
[----:B-1----:R-:W-:Y:S04]  /*a47a0*/  STL [R1+0x16b0], R40 ;  /* 0x0016b02801007387 */ /* 0x002fe80000100800 */
[----:B------:R-:W-:Y:S04]  /*a47b0*/  STL [R1+0x16bc], R43 ;  /* 0x0016bc2b01007387 */ /* 0x000fe80000100800 */
[----:B--2---:R1:W-:Y:S04]  /*a47c0*/  STSM.16.M88.4 [R0], R32 ;  /* 0x0000002000007844 */ /* 0x0043e80000000200 */
[----:B-1----:R-:W2:Y:S04]  /*a47d0*/  LDL.LU R32, [R1+0x24e0] ;  /* 0x0024e00001207983 */ /* 0x002ea80000300800 */
[----:B------:R-:W2:Y:S04]  /*a47e0*/  LDL.LU R33, [R1+0x24e8] ;  /* 0x0024e80001217983 */ /* 0x000ea80000300800 */
[----:B------:R-:W2:Y:S04]  /*a47f0*/  LDL.LU R34, [R1+0x2390] ;  /* 0x0023900001227983 */ /* 0x000ea80000300800 */
[----:B------:R-:W2:Y:S01]  /*a4800*/  LDL.LU R35, [R1+0x2398] ;  /* 0x0023980001237983 */ /* 0x000ea20000300800 */
[----:B------:R-:W-:-:S02]  /*a4810*/  IMAD.MOV.U32 R137, RZ, RZ, R41 ;  /* 0x000000ffff897224 */ /* 0x000fc400078e0029 */
[----:B------:R-:W-:Y:S01]  /*a4820*/  IMAD.MOV.U32 R108, RZ, RZ, R42 ;  /* 0x000000ffff6c7224 */ /* 0x000fe200078e002a */
        /* <DEDUP_REMOVED lines=10> */
[----:B------:R-:W-:Y:S04]  /*a48d0*/  STL [R1+0x1bb4], R41 ;  /* 0x001bb42901007387 */ /* 0x000fe80000100800 */
[----:B----4-:R-:W-:Y:S04]  /*a48e0*/  STL.64 [R1+0x1b20], R44 ;  /* 0x001b202c01007387 */ /* 0x010fe80000100a00 */
[----:B------:R-:W-:Y:S04]  /*a48f0*/  STL.64 [R1+0x1b28], R46 ;  /* 0x001b282e01007387 */ /* 0x000fe80000100a00 */
[----:B------:R-:W-:Y:S04]  /*a4900*/  STL.64 [R1+0x1bb8], R42 ;  /* 0x001bb82a01007387 */ /* 0x000fe80000100a00 */
        /* <DEDUP_REMOVED lines=700> */
[----:B------:R-:W1:Y:S04]  /*a74d0*/  LDS.128 R40, [R2] ;  /* 0x0000000002287984 */ /* 0x000e680000000c00 */
[----:B------:R-:W3:Y:S04]  /*a74e0*/  LDL.LU R39, [R1+0x25e8] ;  /* 0x0025e80001277983 */ /* 0x000ee80000300800 */
        /* <DEDUP_REMOVED lines=199> */
[----:B------:R-:W-:Y:S01]  /*a8160*/  LDS.128 R240, [R2+0x400] ;  /* 0x0004000002f07984 */ /* 0x000fe20000000c00 */
[----:B------:R-:W-:Y:S06]  /*a8170*/  BAR.SYNC.DEFER_BLOCKING 0x0 ;  /* 0x0000000000007b1d */ /* 0x000fec0000010000 */
[----:B--2---:R2:W-:Y:S04]  /*a8180*/  STSM.16.M88.4 [R0], R32 ;  /* 0x0000002000007844 */ /* 0x0045e80000000200 */
[----:B--2---:R-:W2:Y:S04]  /*a8190*/  LDL.LU R32, [R1+0x2984] ;  /* 0x0029840001207983 */ /* 0x004ea80000300800 */
[----:B------:R-:W2:Y:S04]  /*a81a0*/  LDL.LU R33, [R1+0x298c] ;  /* 0x00298c0001217983 */ /* 0x000ea80000300800 */
[----:B------:R-:W2:Y:S04]  /*a81b0*/  LDL.LU R34, [R1+0x2864] ;  /* 0x0028640001227983 */ /* 0x000ea80000300800 */
[----:B------:R-:W2:Y:S04]  /*a81c0*/  LDL.LU R35, [R1+0x286c] ;  /* 0x00286c0001237983 */ /* 0x000ea80000300800 */
[----:B---3--:R3:W-:Y:S01]  /*a81d0*/  STSM.16.M88.4 [R0+0x200], R36 ;  /* 0x0002002400007844 */ /* 0x0087e20000000200 */
[----:B------:R-:W-:Y:S06]  /*a81e0*/  BAR.SYNC.DEFER_BLOCKING 0x0 ;  /* 0x0000000000007b1d */ /* 0x000fec0000010000 */
[----:B---3--:R-:W3:Y:S04]  /*a81f0*/  LDL.LU R36, [R1+0x2724] ;  /* 0x0027240001247983 */ /* 0x008ee80000300800 */
[----:B------:R-:W3:Y:S04]  /*a8200*/  LDL.LU R37, [R1+0x272c] ;  /* 0x00272c0001257983 */ /* 0x000ee80000300800 */
[----:B------:R-:W3:Y:S04]  /*a8210*/  LDL.LU R38, [R1+0x25d4] ;  /* 0x0025d40001267983 */ /* 0x000ee80000300800 */
[----:B------:R-:W3:Y:S04]  /*a8220*/  LDL.LU R39, [R1+0x25dc] ;  /* 0x0025dc0001277983 */ /* 0x000ee80000300800 */
[----:B------:R-:W4:Y:S04]  /*a8230*/  LDS.128 R232, [R2] ;  /* 0x0000000002e87984 */ /* 0x000f280000000c00 */
        /* <DEDUP_REMOVED lines=56> */
[----:B------:R-:W1:Y:S01]  /*a85c0*/  LDS.128 R196, [R2+0x400] ;  /* 0x0004000002c47984 */ /* 0x000e620000000c00 */
        /* <DEDUP_REMOVED lines=146> */
[----:B------:R-:W4:Y:S04]  /*a8ef0*/  LDL.LU R40, [R1+0x14c0] ;  /* 0x0014c00001287983 */ /* 0x000f280000300800 */
[----:B------:R-:W4:Y:S04]  /*a8f00*/  LDL.LU R41, [R1+0x14c8] ;  /* 0x0014c80001297983 */ /* 0x000f280000300800 */
[----:B------:R-:W4:Y:S04]  /*a8f10*/  LDL.LU R42, [R1+0x10b0] ;  /* 0x0010b000012a7983 */ /* 0x000f280000300800 */
[----:B------:R-:W4:Y:S04]  /*a8f20*/  LDL.LU R43, [R1+0x10b8] ;  /* 0x0010b800012b7983 */ /* 0x000f280000300800 */
[----:B---3--:R3:W-:Y:S01]  /*a8f30*/  STSM.16.M88.4 [R0+0x200], R36 ;  /* 0x0002002400007844 */ /* 0x0087e20000000200 */
[----:B------:R-:W-:Y:S06]  /*a8f40*/  BAR.SYNC.DEFER_BLOCKING 0x0 ;  /* 0x0000000000007b1d */ /* 0x000fec0000010000 */
[----:B---3--:R-:W3:Y:S04]  /*a8f50*/  LDL.LU R36, [R1+0x2964] ;  /* 0x0029640001247983 */ /* 0x008ee80000300800 */
[----:B------:R-:W3:Y:S04]  /*a8f60*/  LDL.LU R37, [R1+0x296c] ;  /* 0x00296c0001257983 */ /* 0x000ee80000300800 */
[----:B------:R-:W3:Y:S04]  /*a8f70*/  LDL.LU R38, [R1+0x2844] ;  /* 0x0028440001267983 */ /* 0x000ee80000300800 */
[----:B------:R-:W1:Y:S04]  /*a8f80*/  LDS.128 R76, [R2] ;  /* 0x00000000024c7984 */ /* 0x000e680000000c00 */
[----:B------:R-:W-:Y:S01]  /*a8f90*/  LDS.128 R72, [R2+0x400] ;  /* 0x0004000002487984 */ /* 0x000fe20000000c00 */
[----:B------:R-:W-:Y:S06]  /*a8fa0*/  BAR.SYNC.DEFER_BLOCKING 0x0 ;  /* 0x0000000000007b1d */ /* 0x000fec0000010000 */
[----:B------:R-:W3:Y:S04]  /*a8fb0*/  LDL.LU R39, [R1+0x284c] ;  /* 0x00284c0001277983 */ /* 0x000ee80000300800 */
[----:B--2---:R2:W-:Y:S04]  /*a8fc0*/  STSM.16.M88.4 [R0], R32 ;  /* 0x0000002000007844 */ /* 0x0045e80000000200 */
[----:B--2---:R-:W2:Y:S04]  /*a8fd0*/  LDL.LU R32, [R1+0x2704] ;  /* 0x0027040001207983 */ /* 0x004ea80000300800 */
[----:B------:R-:W2:Y:S04]  /*a8fe0*/  LDL.LU R33, [R1+0x270c] ;  /* 0x00270c0001217983 */ /* 0x000ea80000300800 */
[----:B------:R-:W2:Y:S04]  /*a8ff0*/  LDL.LU R34, [R1+0x25b4] ;  /* 0x0025b40001227983 */ /* 0x000ea80000300800 */
[----:B------:R-:W2:Y:S04]  /*a9000*/  LDL.LU R35, [R1+0x25bc] ;  /* 0x0025bc0001237983 */ /* 0x000ea80000300800 */
[----:B----4-:R-:W-:Y:S01]  /*a9010*/  STSM.16.M88.4 [R0+0x200], R40 ;  /* 0x0002002800007844 */ /* 0x010fe20000000200 */
[----:B------:R-:W-:Y:S06]  /*a9020*/  BAR.SYNC.DEFER_BLOCKING 0x0 ;  /* 0x0000000000007b1d */ /* 0x000fec0000010000 */
[----:B------:R-:W4:Y:S04]  /*a9030*/  LDS.128 R68, [R2] ;  /* 0x0000000002447984 */ /* 0x000f280000000c00 */
[----:B------:R-:W-:Y:S01]  /*a9040*/  LDS.128 R64, [R2+0x400] ;  /* 0x0004000002407984 */ /* 0x000fe20000000c00 */
[----:B------:R-:W-:Y:S06]  /*a9050*/  BAR.SYNC.DEFER_BLOCKING 0x0 ;  /* 0x0000000000007b1d */ /* 0x000fec0000010000 */
[----:B---3--:R3:W-:Y:S04]  /*a9060*/  STSM.16.M88.4 [R0], R36 ;  /* 0x0000002400007844 */ /* 0x0087e80000000200 */
[----:B---3--:R-:W3:Y:S04]  /*a9070*/  LDL.LU R36, [R1+0x2464] ;  /* 0x0024640001247983 */ /* 0x008ee80000300800 */
[----:B------:R-:W3:Y:S04]  /*a9080*/  LDL.LU R37, [R1+0x246c] ;  /* 0x00246c0001257983 */ /* 0x000ee80000300800 */
[----:B------:R-:W3:Y:S04]  /*a9090*/  LDL.LU R38, [R1+0x2314] ;  /* 0x0023140001267983 */ /* 0x000ee80000300800 */
[----:B------:R-:W3:Y:S04]  /*a90a0*/  LDL.LU R39, [R1+0x231c] ;  /* 0x00231c0001277983 */ /* 0x000ee80000300800 */
[----:B--2---:R2:W-:Y:S01]  /*a90b0*/  STSM.16.M88.4 [R0+0x200], R32 ;  /* 0x0002002000007844 */ /* 0x0045e20000000200 */
[----:B------:R-:W-:Y:S06]  /*a90c0*/  BAR.SYNC.DEFER_BLOCKING 0x0 ;  /* 0x0000000000007b1d */ /* 0x000fec0000010000 */
[----:B--2---:R-:W2:Y:S04]  /*a90d0*/  LDL.LU R32, [R1+0x2144] ;  /* 0x0021440001207983 */ /* 0x004ea80000300800 */
[----:B------:R-:W2:Y:S04]  /*a90e0*/  LDL.LU R33, [R1+0x214c] ;  /* 0x00214c0001217983 */ /* 0x000ea80000300800 */
[----:B------:R-:W2:Y:S04]  /*a90f0*/  LDL.LU R34, [R1+0x1f74] ;  /* 0x001f740001227983 */ /* 0x000ea80000300800 */
[----:B------:R-:W2:Y:S04]  /*a9100*/  LDL.LU R35, [R1+0x1f7c] ;  /* 0x001f7c0001237983 */ /* 0x000ea80000300800 */
[----:B------:R-:W1:Y:S04]  /*a9110*/  LDS.128 R60, [R2] ;  /* 0x00000000023c7984 */ /* 0x000e680000000c00 */
        /* <DEDUP_REMOVED lines=13> */
[----:B------:R-:W4:Y:S04]  /*a91f0*/  LDL.LU R115, [R1+0x2f0] ;  /* 0x0002f00001737983 */ /* 0x000f280000300800 */
[----:B------:R-:W4:Y:S04]  /*a9200*/  LDL R114, [R1+0x1598] ;  /* 0x0015980001727983 */ /* 0x000f280000100800 */
[----:B------:R-:W4:Y:S04]  /*a9210*/  LDL.LU R31, [R1+0x2e0] ;  /* 0x0002e000011f7983 */ /* 0x000f280000300800 */
[----:B------:R-:W4:Y:S04]  /*a9220*/  LDL.LU R44, [R1+0x17b4] ;  /* 0x0017b400012c7983 */ /* 0x000f280000300800 */
[----:B------:R-:W4:Y:S04]  /*a9230*/  LDL.LU R45, [R1+0x17bc] ;  /* 0x0017bc00012d7983 */ /* 0x000f280000300800 */
[----:B------:R-:W4:Y:S04]  /*a9240*/  LDL.LU R46, [R1+0x1614] ;  /* 0x00161400012e7983 */ /* 0x000f280000300800 */
[----:B------:R-:W4:Y:S04]  /*a9250*/  LDL.LU R47, [R1+0x161c] ;  /* 0x00161c00012f7983 */ /* 0x000f280000300800 */
[----:B------:R-:W1:Y:S04]  /*a9260*/  LDS.128 R52, [R2] ;  /* 0x0000000002347984 */ /* 0x000e680000000c00 */
[----:B------:R-:W-:Y:S01]  /*a9270*/  LDS.128 R48, [R2+0x400] ;  /* 0x0004000002307984 */ /* 0x000fe20000000c00 */
[----:B------:R-:W-:Y:S06]  /*a9280*/  BAR.SYNC.DEFER_BLOCKING 0x0 ;  /* 0x0000000000007b1d */ /* 0x000fec0000010000 */
[----:B------:R-:W4:Y:S04]  /*a9290*/  LDL.LU R112, [R1+0x2d0] ;  /* 0x0002d00001707983 */ /* 0x000f280000300800 */
[----:B------:R-:W4:Y:S04]  /*a92a0*/  LDL.LU R40, [R1+0x14c4] ;  /* 0x0014c40001287983 */ /* 0x000f280000300800 */
[----:B------:R-:W4:Y:S04]  /*a92b0*/  LDL.LU R41, [R1+0x14cc] ;  /* 0x0014cc0001297983 */ /* 0x000f280000300800 */
[----:B------:R-:W4:Y:S04]  /*a92c0*/  LDL.LU R111, [R1+0x2c0] ;  /* 0x0002c000016f7983 */ /* 0x000f280000300800 */
[----:B------:R-:W4:Y:S04]  /*a92d0*/  LDL.LU R42, [R1+0x10b4] ;  /* 0x0010b400012a7983 */ /* 0x000f280000300800 */
[----:B------:R-:W4:Y:S04]  /*a92e0*/  LDL.LU R43, [R1+0x10bc] ;  /* 0x0010bc00012b7983 */ /* 0x000f280000300800 */
[----:B---3--:R-:W-:Y:S04]  /*a92f0*/  STSM.16.M88.4 [R0], R36 ;  /* 0x0000002400007844 */ /* 0x008fe80000000200 */
[----:B--2---:R-:W-:Y:S01]  /*a9300*/  STSM.16.M88.4 [R0+0x200], R32 ;  /* 0x0002002000007844 */ /* 0x004fe20000000200 */
[----:B------:R-:W-:Y:S06]  /*a9310*/  BAR.SYNC.DEFER_BLOCKING 0x0 ;  /* 0x0000000000007b1d */ /* 0x000fec0000010000 */
[----:B------:R-:W2:Y:S04]  /*a9320*/  LDS.128 R36, [R2] ;  /* 0x0000000002247984 */ /* 0x000ea80000000c00 */
[----:B------:R-:W-:Y:S01]  /*a9330*/  LDS.128 R32, [R2+0x400] ;  /* 0x0004000002207984 */ /* 0x000fe20000000c00 */
[----:B------:R-:W-:Y:S06]  /*a9340*/  BAR.SYNC.DEFER_BLOCKING 0x0 ;  /* 0x0000000000007b1d */ /* 0x000fec0000010000 */
[----:B----4-:R3:W-:Y:S04]  /*a9350*/  STSM.16.M88.4 [R0], R44 ;  /* 0x0000002c00007844 */ /* 0x0107e80000000200 */
[----:B---3--:R-:W3:Y:S04]  /*a9360*/  LDL.LU R47, [R1+0x3b0] ;  /* 0x0003b000012f7983 */ /* 0x008ee80000300800 */
[----:B------:R-:W-:Y:S01]  /*a9370*/  STSM.16.M88.4 [R0+0x200], R40 ;  /* 0x0002002800007844 */ /* 0x000fe20000000200 */
[----:B------:R-:W-:Y:S01]  /*a9380*/  BAR.SYNC.DEFER_BLOCKING 0x0 ;  /* 0x0000000000007b1d */ /* 0x000fe20000010000 */
[C---:B------:R-:W-:Y:S01]  /*a9390*/  ISETP.LT.AND P6, PT, R252.reuse, UR6, !P6 ;  /* 0x00000006fc007c0c */ /* 0x040fe2000f7c1270 */
[----:B------:R-:W-:-:S04]  /*a93a0*/  IMAD R113, R252, UR9, RZ ;  /* 0x00000009fc717c24 */ /* 0x000fc8000f8e02ff */
[C---:B------:R-:W-:Y:S01]  /*a93b0*/  IMAD.WIDE R164, R113.reuse, 0x4, R124 ;  /* 0x0000000471a47825 */ /* 0x040fe200078e027c */
[----:B------:R-:W4:Y:S07]  /*a93c0*/  LDCU UR9, c[0x0][0x3b8] ;  /* 0x00007700ff0977ac */ /* 0x000f2e0008000800 */
[----:B---3--:R3:W-:Y:S04]  /*a93d0*/  @P6 STG.E desc[UR34][R164.64], R47 ;  /* 0x0000002fa4006986 */ /* 0x0087e8000c101922 */
[----:B---3--:R-:W3:Y:S01]  /*a93e0*/  LDL R164, [R1+0x1594] ;  /* 0x0015940001a47983 */ /* 0x008ee20000100800 */
[----:B------:R-:W-:-:S03]  /*a93f0*/  IMAD.WIDE R40, R113, 0x4, R122 ;  /* 0x0000000471287825 */ /* 0x000fc600078e027a */
[----:B------:R-:W2:Y:S01]  /*a9400*/  LDL.LU R165, [R1+0x2cdc] ;  /* 0x002cdc0001a57983 */ /* 0x000ea20000300800 */
[----:B---3--:R-:W-:Y:S02]  /*a9410*/  ISETP.LT.AND P6, PT, R164, UR5, !P5 ;  /* 0x00000005a4007c0c */ /* 0x008fe4000efc1270 */
[----:B------:R-:W-:-:S11]  /*a9420*/  ISETP.LT.AND P5, PT, R114, UR4, !P5 ;  /* 0x0000000472007c0c */ /* 0x000fd6000efa1270 */
[----:B------:R3:W-:Y:S02]  /*a9430*/  @P6 STG.E desc[UR34][R40.64], R115 ;  /* 0x0000007328006986 */ /* 0x0007e4000c101922 */
[----:B---3--:R-:W-:-:S05]  /*a9440*/  IMAD.WIDE R40, R113, 0x4, R120 ;  /* 0x0000000471287825 */ /* 0x008fca00078e0278 */
[----:B------:R3:W-:Y:S02]  /*a9450*/  @P5 STG.E desc[UR34][R40.64], R31 ;  /* 0x0000001f28005986 */ /* 0x0007e4000c101922 */
[----:B---3--:R-:W-:Y:S02]  /*a9460*/  IMAD.WIDE R40, R113, 0x4, R118 ;  /* 0x0000000471287825 */ /* 0x008fe400078e0276 */
[----:B------:R-:W3:Y:S02]  /*a9470*/  LDL.LU R113, [R1+0x230] ;  /* 0x0002300001717983 */ /* 0x000ee40000300800 */
[----:B------:R-:W-:Y:S01]  /*a9480*/  IMAD R31, R252, UR8, RZ ;  /* 0x00000008fc1f7c24 */ /* 0x000fe2000f8e02ff */
[----:B------:R-:W-:Y:S01]  /*a9490*/  LOP3.LUT P5, RZ, R26, 0x1, RZ, 0xc0, !PT ;  /* 0x000000011aff7812 */ /* 0x000fe200078ac0ff */
[----:B------:R1:W-:Y:S01]  /*a94a0*/  @P4 STG.E desc[UR34][R40.64], R112 ;  /* 0x0000007028004986 */ /* 0x0003e2000c101922 */
[----:B------:R-:W-:Y:S01]  /*a94b0*/  LOP3.LUT R0, R0, 0xfffffffd, RZ, 0xc0, !PT ;  /* 0xfffffffd00007812 */ /* 0x000fe200078ec0ff */
[----:B------:R-:W-:Y:S01]  /*a94c0*/  VIADD R31, R31, UR7 ;  /* 0x000000071f1f7c36 */ /* 0x000fe20008000000 */
[----:B------:R-:W2:Y:S01]  /*a94d0*/  LDCU UR8, c[0x0][0x3b8] ;  /* 0x00007700ff0877ac */ /* 0x000ea20008000800 */
[----:B------:R-:W2:Y:S02]  /*a94e0*/  LDCU UR7, c[0x0][0x3b8] ;  /* 0x00007700ff0777ac */ /* 0x000ea40008000800 */
[----:B-1----:R-:W-:-:S05]  /*a94f0*/  IMAD.WIDE R40, R31, 0x4, R124 ;  /* 0x000000041f287825 */ /* 0x002fca00078e027c */
[----:B------:R1:W-:Y:S04]  /*a9500*/  @P3 STG.E desc[UR34][R40.64], R111 ;  /* 0x0000006f28003986 */ /* 0x0003e8000c101922 */
[----:B-1----:R-:W2:Y:S01]  /*a9510*/  LDL.LU R111, [R1+0x3b4] ;  /* 0x0003b400016f7983 */ /* 0x002ea20000300800 */
[----:B------:R-:W-:-:S03]  /*a9520*/  IMAD.WIDE R40, R31, 0x4, R122 ;  /* 0x000000041f287825 */ /* 0x000fc600078e027a */
[----:B------:R-:W2:Y:S04]  /*a9530*/  LDL.LU R112, [R1+0x2f4] ;  /* 0x0002f40001707983 */ /* 0x000ea80000300800 */
[----:B------:R-:W2:Y:S01]  /*a9540*/  LDL.LU R114, [R1+0x2d4] ;  /* 0x0002d40001727983 */ /* 0x000ea20000300800 */
[----:B------:R-:W-:-:S13]  /*a9550*/  LOP3.LUT P3, RZ, R26, 0x2000, RZ, 0xc0, !PT ;  /* 0x000020001aff7812 */ /* 0x000fda000786c0ff */
[----:B------:R-:W-:Y:S02]  /*a9560*/  @P3 LOP3.LUT R0, R0, 0x2, RZ, 0xfc, !PT ;  /* 0x0000000200003812 */ /* 0x000fe400078efcff */
[----:B------:R-:W-:Y:S02]  /*a9570*/  LOP3.LUT P3, RZ, R26, 0x400, RZ, 0xc0, !PT ;  /* 0x000004001aff7812 */ /* 0x000fe4000786c0ff */
[----:B------:R-:W-:-:S11]  /*a9580*/  LOP3.LUT R0, R0, 0xfffffffb, RZ, 0xc0, !PT ;  /* 0xfffffffb00007812 */ /* 0x000fd600078ec0ff */
[----:B------:R-:W-:Y:S02]  /*a9590*/  @P3 LOP3.LUT R0, R0, 0x4, RZ, 0xfc, !PT ;  /* 0x0000000400003812 */ /* 0x000fe400078efcff */
[----:B------:R-:W-:Y:S02]  /*a95a0*/  LOP3.LUT P3, RZ, R26, 0x200, RZ, 0xc0, !PT ;  /* 0x000002001aff7812 */ /* 0x000fe4000786c0ff */
[----:B------:R-:W-:Y:S01]  /*a95b0*/  LOP3.LUT R0, R0, 0xfffffff7, RZ, 0xc0, !PT ;  /* 0xfffffff700007812 */ /* 0x000fe200078ec0ff */
[----:B---3--:R1:W-:Y:S04]  /*a95c0*/  @P2 STG.E desc[UR34][R40.64], R113 ;  /* 0x0000007128002986 */ /* 0x0083e8000c101922 */
[----:B-1----:R-:W3:Y:S01]  /*a95d0*/  LDL.LU R113, [R1+0x2e4] ;  /* 0x0002e40001717983 */ /* 0x002ee20000300800 */
[----:B------:R-:W-:-:S05]  /*a95e0*/  IMAD.WIDE R40, R31, 0x4, R120 ;  /* 0x000000041f287825 */ /* 0x000fca00078e0278 */
[----:B------:R1:W-:Y:S04]  /*a95f0*/  @P1 STG.E desc[UR34][R40.64], R244 ;  /* 0x000000f428001986 */ /* 0x0003e8000c101922 */
[----:B-1----:R-:W3:Y:S01]  /*a9600*/  LDL.LU R244, [R1+0x234] ;  /* 0x0002340001f47983 */ /* 0x002ee20000300800 */
[----:B------:R-:W-:-:S03]  /*a9610*/  IMAD.WIDE R40, R31, 0x4, R118 ;  /* 0x000000041f287825 */ /* 0x000fc600078e0276 */
[----:B------:R-:W3:Y:S04]  /*a9620*/  LDL.LU R42, [R1+0x3b8] ;  /* 0x0003b800012a7983 */ /* 0x000ee80000300800 */
[----:B------:R-:W3:Y:S04]  /*a9630*/  LDL.LU R43, [R1+0x2f8] ;  /* 0x0002f800012b7983 */ /* 0x000ee80000300800 */
[----:B------:R-:W3:Y:S04]  /*a9640*/  LDL.LU R44, [R1+0x2e8] ;  /* 0x0002e800012c7983 */ /* 0x000ee80000300800 */
[----:B------:R-:W3:Y:S04]  /*a9650*/  LDL.LU R45, [R1+0x2abc] ;  /* 0x002abc00012d7983 */ /* 0x000ee80000300800 */
[----:B------:R-:W3:Y:S04]  /*a9660*/  LDL.LU R46, [R1+0x2d8] ;  /* 0x0002d800012e7983 */ /* 0x000ee80000300800 */
[----:B------:R-:W3:Y:S04]  /*a9670*/  LDL.LU R47, [R1+0x2c8] ;  /* 0x0002c800012f7983 */ /* 0x000ee80000300800 */
[----:B------:R-:W3:Y:S04]  /*a9680*/  LDL.LU R115, [R1+0x238] ;  /* 0x0002380001737983 */ /* 0x000ee80000300800 */
[----:B------:R1:W-:Y:S04]  /*a9690*/  @P5 STG.E desc[UR34][R40.64], R236 ;  /* 0x000000ec28005986 */ /* 0x0003e8000c101922 */
[----:B-1----:R-:W3:Y:S01]  /*a96a0*/  LDL.LU R236, [R1+0x2c4] ;  /* 0x0002c40001ec7983 */ /* 0x002ee20000300800 */
[----:B------:R-:W-:-:S02]  /*a96b0*/  @P3 LOP3.LUT R0, R0, 0x8, RZ, 0xfc, !PT ;  /* 0x0000000800003812 */ /* 0x000fc400078efcff */
[----:B------:R-:W-:Y:S02]  /*a96c0*/  LOP3.LUT P3, RZ, R26, 0x100, RZ, 0xc0, !PT ;  /* 0x000001001aff7812 */ /* 0x000fe4000786c0ff */
[----:B------:R-:W-:-:S11]  /*a96d0*/  LOP3.LUT R0, R0, 0xffffffef, RZ, 0xc0, !PT ;  /* 0xffffffef00007812 */ /* 0x000fd600078ec0ff */
[----:B------:R-:W-:Y:S02]  /*a96e0*/  @P3 LOP3.LUT R0, R0, 0x10, RZ, 0xfc, !PT ;  /* 0x0000001000003812 */ /* 0x000fe400078efcff */
[----:B------:R-:W-:Y:S02]  /*a96f0*/  LOP3.LUT P3, RZ, R26, 0x80, RZ, 0xc0, !PT ;  /* 0x000000801aff7812 */ /* 0x000fe4000786c0ff */
[----:B------:R-:W-:-:S11]  /*a9700*/  LOP3.LUT R0, R0, 0xffffffdf, RZ, 0xc0, !PT ;  /* 0xffffffdf00007812 */ /* 0x000fd600078ec0ff */
[----:B------:R-:W-:Y:S02]  /*a9710*/  @P3 LOP3.LUT R0, R0, 0x20, RZ, 0xfc, !PT ;  /* 0x0000002000003812 */ /* 0x000fe400078efcff */
[----:B------:R-:W-:Y:S02]  /*a9720*/  LOP3.LUT P3, RZ, R26, 0x40, RZ, 0xc0, !PT ;  /* 0x000000401aff7812 */ /* 0x000fe4000786c0ff */
[----:B------:R-:W-:-:S11]  /*a9730*/  LOP3.LUT R0, R0, 0xffffffbf, RZ, 0xc0, !PT ;  /* 0xffffffbf00007812 */ /* 0x000fd600078ec0ff */
[----:B------:R-:W-:Y:S02]  /*a9740*/  @P3 LOP3.LUT R0, R0, 0x40, RZ, 0xfc, !PT ;  /* 0x0000004000003812 */ /* 0x000fe400078efcff */
[----:B------:R-:W-:Y:S02]  /*a9750*/  LOP3.LUT P3, RZ, R26, 0x20, RZ, 0xc0, !PT ;  /* 0x000000201aff7812 */ /* 0x000fe4000786c0ff */
[----:B------:R-:W-:Y:S01]  /*a9760*/  LOP3.LUT R0, R0, 0xffffff7f, RZ, 0xc0, !PT ;  /* 0xffffff7f00007812 */ /* 0x000fe200078ec0ff */
[----:B----4-:R-:W-:Y:S01]  /*a9770*/  IMAD R31, R252, UR9, RZ ;  /* 0x00000009fc1f7c24 */ /* 0x010fe2000f8e02ff */
[----:B------:R-:W-:-:S03]  /*a9780*/  LOP3.LUT P6, RZ, R26, 0x2, RZ, 0xc0, !PT ;  /* 0x000000021aff7812 */ /* 0x000fc600078cc0ff */
[----:B--2---:R-:W-:-:S06]  /*a9790*/  VIADD R31, R31, UR8 ;  /* 0x000000081f1f7c36 */ /* 0x004fcc0008000000 */
[----:B------:R-:W-:Y:S02]  /*a97a0*/  @P3 LOP3.LUT R0, R0, 0x80, RZ, 0xfc, !PT ;  /* 0x0000008000003812 */ /* 0x000fe400078efcff */
[----:B------:R-:W-:Y:S01]  /*a97b0*/  LOP3.LUT P3, RZ, R26, 0x10, RZ, 0xc0, !PT ;  /* 0x000000101aff7812 */ /* 0x000fe2000786c0ff */
[----:B------:R-:W-:Y:S01]  /*a97c0*/  VIADD R31, R31, UR7 ;  /* 0x000000071f1f7c36 */ /* 0x000fe20008000000 */
[----:B------:R-:W-:-:S03]  /*a97d0*/  LOP3.LUT R0, R0, 0xfffffeff, RZ, 0xc0, !PT ;  /* 0xfffffeff00007812 */ /* 0x000fc600078ec0ff */
[----:B------:R-:W-:-:S05]  /*a97e0*/  IMAD.WIDE R40, R31, 0x4, R124 ;  /* 0x000000041f287825 */ /* 0x000fca00078e027c */
[----:B------:R1:W-:Y:S03]  /*a97f0*/  @P6 STG.E desc[UR34][R40.64], R111 ;  /* 0x0000006f28006986 */ /* 0x0003e6000c101922 */
[----:B------:R-:W-:Y:S02]  /*a9800*/  @P3 LOP3.LUT R0, R0, 0x100, RZ, 0xfc, !PT ;  /* 0x0000010000003812 */ /* 0x000fe400078efcff */
[----:B------:R-:W-:Y:S01]  /*a9810*/  LOP3.LUT P3, RZ, R26, 0x8, RZ, 0xc0, !PT ;  /* 0x000000081aff7812 */ /* 0x000fe2000786c0ff */
[C---:B-1----:R-:W-:Y:S01]  /*a9820*/  IMAD.WIDE R40, R31.reuse, 0x4, R122 ;  /* 0x000000041f287825 */ /* 0x042fe200078e027a */
[----:B------:R-:W2:Y:S04]  /*a9830*/  LDL.LU R111, [R1+0x3bb4] ;  /* 0x003bb400016f7983 */ /* 0x000ea80000300800 */
[----:B------:R1:W-:Y:S02]  /*a9840*/  @P0 STG.E desc[UR34][R40.64], R112 ;  /* 0x0000007028000986 */ /* 0x0003e4000c101922 */
[----:B-1----:R-:W-:-:S02]  /*a9850*/  IMAD.WIDE R40, R31, 0x4, R120 ;  /* 0x000000041f287825 */ /* 0x002fc400078e0278 */
[----:B------:R-:W4:Y:S04]  /*a9860*/  LDL.LU R112, [R1+0x3bb0] ;  /* 0x003bb00001707983 */ /* 0x000f280000300800 */
[----:B---3--:R1:W-:Y:S04]  /*a9870*/  @P3 STG.E desc[UR34][R40.64], R113 ;  /* 0x0000007128003986 */ /* 0x0083e8000c101922 */
[----:B-1----:R-:W3:Y:S01]  /*a9880*/  LDL.LU R113, [R1+0x3bac] ;  /* 0x003bac0001717983 */ /* 0x002ee20000300800 */
[----:B------:R-:W-:-:S03]  /*a9890*/  IMAD.WIDE R40, R31, 0x4, R118 ;  /* 0x000000041f287825 */ /* 0x000fc600078e0276 */
[----:B------:R-:W2:Y:S01]  /*a98a0*/  LDL.LU R31, [R1+0x3bc] ;  /* 0x0003bc00011f7983 */ /* 0x000ea20000300800 */
[----:B------:R-:W-:-:S13]  /*a98b0*/  LOP3.LUT P3, RZ, R0, 0x100, RZ, 0xc0, !PT ;  /* 0x0000010000ff7812 */ /* 0x000fda000786c0ff */
[----:B------:R1:W-:Y:S01]  /*a98c0*/  @P3 STG.E desc[UR34][R40.64], R114 ;  /* 0x0000007228003986 */ /* 0x0003e2000c101922 */
[----:B------:R-:W-:Y:S01]  /*a98d0*/  LOP3.LUT P3, RZ, R0, 0x80, RZ, 0xc0, !PT ;  /* 0x0000008000ff7812 */ /* 0x000fe2000786c0ff */
[C---:B-1----:R-:W-:Y:S01]  /*a98e0*/  IMAD.WIDE R40, R165.reuse, 0x4, R124 ;  /* 0x00000004a5287825 */ /* 0x042fe200078e027c */
[----:B------:R-:W-:Y:S01]  /*a98f0*/  LOP3.LUT P1, RZ, R26, 0x800, RZ, 0xc0, !PT ;  /* 0x000008001aff7812 */ /* 0x000fe2000782c0ff */
[----:B------:R-:W3:Y:S10]  /*a9900*/  LDL.LU R114, [R1+0x3ba8] ;  /* 0x003ba80001727983 */ /* 0x000ef40000300800 */
[----:B------:R1:W-:Y:S01]  /*a9910*/  @P3 STG.E desc[UR34][R40.64], R236 ;  /* 0x000000ec28003986 */ /* 0x0003e2000c101922 */
[----:B------:R-:W-:Y:S01]  /*a9920*/  LOP3.LUT P3, RZ, R0, 0x40, RZ, 0xc0, !PT ;  /* 0x0000004000ff7812 */ /* 0x000fe2000786c0ff */
[----:B-1----:R-:W-:-:S12]  /*a9930*/  IMAD.WIDE R40, R165, 0x4, R122 ;  /* 0x00000004a5287825 */ /* 0x002fd800078e027a */
        /* <DEDUP_REMOVED lines=10> */
[----:B------:R-:W-:Y:S02]  /*a99e0*/  LOP3.LUT P3, RZ, R0, 0x4, RZ, 0xc0, !PT ;  /* 0x0000000400ff7812 */ /* 0x000fe4000786c0ff */
[----:B------:R-:W-:Y:S01]  /*a99f0*/  LOP3.LUT P2, RZ, R26, 0x1000, RZ, 0xc0, !PT ;  /* 0x000010001aff7812 */ /* 0x000fe2000784c0ff */
[----:B-1----:R-:W-:-:S10]  /*a9a00*/  IMAD.WIDE R40, R45, 0x4, R122 ;  /* 0x000000042d287825 */ /* 0x002fd400078e027a */
[----:B------:R1:W-:Y:S01]  /*a9a10*/  @P3 STG.E desc[UR34][R40.64], R43 ;  /* 0x0000002b28003986 */ /* 0x0003e2000c101922 */
[----:B------:R-:W-:Y:S01]  /*a9a20*/  LOP3.LUT P3, RZ, R0, 0x2, RZ, 0xc0, !PT ;  /* 0x0000000200ff7812 */ /* 0x000fe2000786c0ff */
[----:B-1----:R-:W-:-:S05]  /*a9a30*/  IMAD.WIDE R40, R45, 0x4, R120 ;  /* 0x000000042d287825 */ /* 0x002fca00078e0278 */
[----:B------:R1:W-:Y:S01]  /*a9a40*/  @P1 STG.E desc[UR34][R40.64], R44 ;  /* 0x0000002c28001986 */ /* 0x0003e2000c101922 */
[C---:B------:R-:W-:Y:S01]  /*a9a50*/  LOP3.LUT P4, RZ, R26.reuse, 0x4000, RZ, 0xc0, !PT ;  /* 0x000040001aff7812 */ /* 0x040fe2000788c0ff */
[----:B-1----:R-:W-:Y:S01]  /*a9a60*/  IMAD.WIDE R40, R45, 0x4, R118 ;  /* 0x000000042d287825 */ /* 0x002fe200078e0276 */
[C---:B------:R-:W-:Y:S01]  /*a9a70*/  LOP3.LUT P5, RZ, R26.reuse, 0x8000, RZ, 0xc0, !PT ;  /* 0x000080001aff7812 */ /* 0x040fe200078ac0ff */
[----:B------:R-:W3:Y:S04]  /*a9a80*/  LDL.LU R44, [R1+0x2fc] ;  /* 0x0002fc00012c7983 */ /* 0x000ee80000300800 */
[----:B------:R1:W-:Y:S01]  /*a9a90*/  @P2 STG.E desc[UR34][R40.64], R46 ;  /* 0x0000002e28002986 */ /* 0x0003e2000c101922 */
[C---:B------:R-:W-:Y:S02]  /*a9aa0*/  LOP3.LUT P6, RZ, R26.reuse, 0x10000, RZ, 0xc0, !PT ;  /* 0x000100001aff7812 */ /* 0x040fe400078cc0ff */
[----:B------:R-:W-:Y:S01]  /*a9ab0*/  LOP3.LUT P0, RZ, R26, 0x20000, RZ, 0xc0, !PT ;  /* 0x000200001aff7812 */ /* 0x000fe2000780c0ff */
[----:B------:R-:W4:Y:S01]  /*a9ac0*/  LDL.LU R45, [R1+0x2ec] ;  /* 0x0002ec00012d7983 */ /* 0x000f220000300800 */
[----:B-1----:R-:W-:-:S03]  /*a9ad0*/  IMAD.WIDE R40, R166, 0x4, R124 ;  /* 0x00000004a6287825 */ /* 0x002fc600078e027c */
[----:B------:R-:W4:Y:S04]  /*a9ae0*/  LDL.LU R46, [R1+0x2dc] ;  /* 0x0002dc00012e7983 */ /* 0x000f280000300800 */
[----:B------:R1:W-:Y:S02]  /*a9af0*/  @P3 STG.E desc[UR34][R40.64], R47 ;  /* 0x0000002f28003986 */ /* 0x0003e4000c101922 */
[----:B-1----:R-:W-:-:S05]  /*a9b00*/  IMAD.WIDE R40, R166, 0x4, R122 ;  /* 0x00000004a6287825 */ /* 0x002fca00078e027a */
[----:B------:R1:W-:Y:S02]  /*a9b10*/  @P4 STG.E desc[UR34][R40.64], R115 ;  /* 0x0000007328004986 */ /* 0x0003e4000c101922 */
[C---:B-1----:R-:W-:Y:S02]  /*a9b20*/  IMAD.WIDE R40, R166.reuse, 0x4, R120 ;  /* 0x00000004a6287825 */ /* 0x042fe400078e0278 */
[----:B------:R-:W4:Y:S04]  /*a9b30*/  LDL.LU R115, [R1+0x2cc] ;  /* 0x0002cc0001737983 */ /* 0x000f280000300800 */
[----:B------:R1:W-:Y:S04]  /*a9b40*/  @P5 STG.E desc[UR34][R40.64], R246 ;  /* 0x000000f628005986 */ /* 0x0003e8000c101922 */
[----:B------:R-:W4:Y:S01]  /*a9b50*/  LDL.LU R47, [R1+0x23c] ;  /* 0x00023c00012f7983 */ /* 0x000f220000300800 */
[----:B-1----:R-:W-:-:S05]  /*a9b60*/  IMAD.WIDE R40, R166, 0x4, R118 ;  /* 0x00000004a6287825 */ /* 0x002fca00078e0276 */
[----:B------:R1:W-:Y:S02]  /*a9b70*/  @P6 STG.E desc[UR34][R40.64], R238 ;  /* 0x000000ee28006986 */ /* 0x0003e4000c101922 */
[----:B-1----:R-:W-:-:S05]  /*a9b80*/  IMAD.WIDE R40, R167, 0x4, R124 ;  /* 0x00000004a7287825 */ /* 0x002fca00078e027c */
[----:B--2---:R1:W-:Y:S04]  /*a9b90*/  @P0 STG.E desc[UR34][R40.64], R31 ;  /* 0x0000001f28000986 */ /* 0x0043e8000c101922 */
[----:B-1----:R-:W2:Y:S01]  /*a9ba0*/  LDL.LU R31, [R1+0x159c] ;  /* 0x00159c00011f7983 */ /* 0x002ea20000300800 */
[----:B------:R-:W-:Y:S02]  /*a9bb0*/  LOP3.LUT P1, RZ, R26, 0x40000000, RZ, 0xc0, !PT ;  /* 0x400000001aff7812 */ /* 0x000fe4000782c0ff */
[----:B------:R-:W-:Y:S01]  /*a9bc0*/  LOP3.LUT R29, R29, 0xfdffffff, RZ, 0xc0, !PT ;  /* 0xfdffffff1d1d7812 */ /* 0x000fe200078ec0ff */
[----:B------:R-:W2:Y:S04]  /*a9bd0*/  LDL.LU R245, [R1+0x1650] ;  /* 0x0016500001f57983 */ /* 0x000ea80000300800 */
[----:B------:R-:W2:Y:S04]  /*a9be0*/  LDL.LU R166, [R1+0x490] ;  /* 0x0004900001a67983 */ /* 0x000ea80000300800 */
[----:B------:R-:W2:Y:S02]  /*a9bf0*/  LDL.LU R246, [R1+0x470] ;  /* 0x0004700001f67983 */ /* 0x000ea40000300800 */
[----:B------:R-:W-:-:S02]  /*a9c00*/  @P1 LOP3.LUT R29, R29, 0x2000000, RZ, 0xfc, !PT ;  /* 0x020000001d1d1812 */ /* 0x000fc400078efcff */
[C---:B------:R-:W-:Y:S01]  /*a9c10*/  LOP3.LUT P1, RZ, R26.reuse, 0x20000000, RZ, 0xc0, !PT ;  /* 0x200000001aff7812 */ /* 0x040fe2000782c0ff */
[----:B------:R-:W2:Y:S01]  /*a9c20*/  LDL.LU R237, [R1+0x450] ;  /* 0x0004500001ed7983 */ /* 0x000ea20000300800 */
[----:B------:R-:W-:Y:S02]  /*a9c30*/  LOP3.LUT R29, R29, 0xfbffffff, RZ, 0xc0, !PT ;  /* 0xfbffffff1d1d7812 */ /* 0x000fe400078ec0ff */
[C---:B------:R-:W-:Y:S01]  /*a9c40*/  LOP3.LUT P4, RZ, R26.reuse, 0x40000, RZ, 0xc0, !PT ;  /* 0x000400001aff7812 */ /* 0x040fe2000788c0ff */
[----:B------:R-:W2:Y:S01]  /*a9c50*/  LDL.LU R236, [R1+0x430] ;  /* 0x0004300001ec7983 */ /* 0x000ea20000300800 */
[C---:B------:R-:W-:Y:S01]  /*a9c60*/  LOP3.LUT P5, RZ, R26.reuse, 0x80000, RZ, 0xc0, !PT ;  /* 0x000800001aff7812 */ /* 0x040fe200078ac0ff */
[----:B------:R-:W-:Y:S02]  /*a9c70*/  IMAD.WIDE R40, R167, 0x4, R122 ;  /* 0x00000004a7287825 */ /* 0x000fe400078e027a */
[----:B------:R-:W2:Y:S04]  /*a9c80*/  LDL.LU R43, [R1+0x1658] ;  /* 0x00165800012b7983 */ /* 0x000ea80000300800 */
[----:B------:R-:W-:Y:S01]  /*a9c90*/  @P1 LOP3.LUT R29, R29, 0x4000000, RZ, 0xfc, !PT ;  /* 0x040000001d1d1812 */ /* 0x000fe200078efcff */
[----:B------:R-:W2:Y:S01]  /*a9ca0*/  LDL.LU R244, [R1+0x410] ;  /* 0x0004100001f47983 */ /* 0x000ea20000300800 */
[----:B------:R-:W-:-:S02]  /*a9cb0*/  LOP3.LUT P1, RZ, R26, 0x10000000, RZ, 0xc0, !PT ;  /* 0x100000001aff7812 */ /* 0x000fc4000782c0ff */
[----:B------:R-:W-:Y:S01]  /*a9cc0*/  LOP3.LUT R29, R29, 0xf7ffffff, RZ, 0xc0, !PT ;  /* 0xf7ffffff1d1d7812 */ /* 0x000fe200078ec0ff */
[----:B------:R-:W2:Y:S10]  /*a9cd0*/  LDL.LU R165, [R1+0x3f0] ;  /* 0x0003f00001a57983 */ /* 0x000eb40000300800 */
[----:B------:R-:W-:-:S02]  /*a9ce0*/  @P1 LOP3.LUT R29, R29, 0x8000000, RZ, 0xfc, !PT ;  /* 0x080000001d1d1812 */ /* 0x000fc400078efcff */
[----:B------:R-:W-:Y:S02]  /*a9cf0*/  LOP3.LUT P1, RZ, R26, 0x8000000, RZ, 0xc0, !PT ;  /* 0x080000001aff7812 */ /* 0x000fe4000782c0ff */
[----:B------:R-:W-:-:S11]  /*a9d00*/  LOP3.LUT R29, R29, 0xefffffff, RZ, 0xc0, !PT ;  /* 0xefffffff1d1d7812 */ /* 0x000fd600078ec0ff */
[----:B------:R-:W-:Y:S02]  /*a9d10*/  @P1 LOP3.LUT R29, R29, 0x10000000, RZ, 0xfc, !PT ;  /* 0x100000001d1d1812 */ /* 0x000fe400078efcff */
[----:B------:R-:W-:Y:S02]  /*a9d20*/  LOP3.LUT P1, RZ, R26, 0x4000000, RZ, 0xc0, !PT ;  /* 0x040000001aff7812 */ /* 0x000fe4000782c0ff */
[----:B------:R-:W-:-:S11]  /*a9d30*/  LOP3.LUT R29, R29, 0xdfffffff, RZ, 0xc0, !PT ;  /* 0xdfffffff1d1d7812 */ /* 0x000fd600078ec0ff */
[----:B------:R-:W-:Y:S02]  /*a9d40*/  @P1 LOP3.LUT R29, R29, 0x20000000, RZ, 0xfc, !PT ;  /* 0x200000001d1d1812 */ /* 0x000fe400078efcff */
[C---:B------:R-:W-:Y:S02]  /*a9d50*/  LOP3.LUT P1, RZ, R26.reuse, 0x2000000, RZ, 0xc0, !PT ;  /* 0x020000001aff7812 */ /* 0x040fe4000782c0ff */
[----:B------:R-:W-:Y:S02]  /*a9d60*/  LOP3.LUT R29, R29, 0xbfffffff, RZ, 0xc0, !PT ;  /* 0xbfffffff1d1d7812 */ /* 0x000fe400078ec0ff */
[----:B------:R-:W-:-:S09]  /*a9d70*/  LOP3.LUT P6, RZ, R26, 0x100000, RZ, 0xc0, !PT ;  /* 0x001000001aff7812 */ /* 0x000fd200078cc0ff */
[----:B------:R-:W-:Y:S02]  /*a9d80*/  @P1 LOP3.LUT R29, R29, 0x40000000, RZ, 0xfc, !PT ;  /* 0x400000001d1d1812 */ /* 0x000fe400078efcff */
[C---:B------:R-:W-:Y:S02]  /*a9d90*/  LOP3.LUT P1, RZ, R26.reuse, 0x1000000, RZ, 0xc0, !PT ;  /* 0x010000001aff7812 */ /* 0x040fe4000782c0ff */
[----:B------:R-:W-:Y:S02]  /*a9da0*/  LOP3.LUT R29, R29, 0x7fffffff, RZ, 0xc0, !PT ;  /* 0x7fffffff1d1d7812 */ /* 0x000fe400078ec0ff */
[----:B------:R-:W-:-:S09]  /*a9db0*/  LOP3.LUT P0, RZ, R26, 0x200000, RZ, 0xc0, !PT ;  /* 0x002000001aff7812 */ /* 0x000fd2000780c0ff */
[----:B------:R-:W-:Y:S02]  /*a9dc0*/  @P1 LOP3.LUT R29, R29, 0x80000000, RZ, 0xfc, !PT ;  /* 0x800000001d1d1812 */ /* 0x000fe400078efcff */
[----:B------:R-:W-:Y:S02]  /*a9dd0*/  LOP3.LUT P1, RZ, R26, 0x800000, RZ, 0xc0, !PT ;  /* 0x008000001aff7812 */ /* 0x000fe4000782c0ff */
[----:B------:R-:W-:-:S11]  /*a9de0*/  LOP3.LUT R0, R0, 0xfffffffe, RZ, 0xc0, !PT ;  /* 0xfffffffe00007812 */ /* 0x000fd600078ec0ff */
[----:B------:R-:W-:Y:S02]  /*a9df0*/  @P1 LOP3.LUT R0, R0, 0x1, RZ, 0xfc, !PT ;  /* 0x0000000100001812 */ /* 0x000fe400078efcff */
[----:B------:R-:W-:Y:S01]  /*a9e00*/  LOP3.LUT P1, RZ, R26, 0x400000, RZ, 0xc0, !PT ;  /* 0x004000001aff7812 */ /* 0x000fe2000782c0ff */
[----:B---3--:R1:W-:Y:S02]  /*a9e10*/  @P4 STG.E desc[UR34][R40.64], R44 ;  /* 0x0000002c28004986 */ /* 0x0083e4000c101922 */
[----:B-1----:R-:W-:-:S05]  /*a9e20*/  IMAD.WIDE R40, R167, 0x4, R120 ;  /* 0x00000004a7287825 */ /* 0x002fca00078e0278 */
[----:B----4-:R1:W-:Y:S02]  /*a9e30*/  @P5 STG.E desc[UR34][R40.64], R45 ;  /* 0x0000002d28005986 */ /* 0x0103e4000c101922 */
[----:B-1----:R-:W-:-:S05]  /*a9e40*/  IMAD.WIDE R40, R167, 0x4, R118 ;  /* 0x00000004a7287825 */ /* 0x002fca00078e0276 */
[----:B------:R2:W-:Y:S02]  /*a9e50*/  @P6 STG.E desc[UR34][R40.64], R46 ;  /* 0x0000002e28006986 */ /* 0x0005e4000c101922 */
[----:B--2---:R-:W-:-:S05]  /*a9e60*/  IMAD.WIDE R40, R31, 0x4, R124 ;  /* 0x000000041f287825 */ /* 0x004fca00078e027c */
[----:B------:R1:W-:Y:S04]  /*a9e70*/  @P0 STG.E desc[UR34][R40.64], R115 ;  /* 0x0000007328000986 */ /* 0x0003e8000c101922 */
[----:B-1----:R-:W2:Y:S04]  /*a9e80*/  LDL.LU R115, [R1+0x165c] ;  /* 0x00165c0001737983 */ /* 0x002ea80000300800 */
[----:B------:R-:W3:Y:S01]  /*a9e90*/  LDL.LU R42, [R1+0x3d0] ;  /* 0x0003d000012a7983 */ /* 0x000ee20000300800 */
[----:B------:R-:W-:-:S03]  /*a9ea0*/  IMAD.WIDE R40, R31, 0x4, R122 ;  /* 0x000000041f287825 */ /* 0x000fc600078e027a */
[----:B------:R-:W4:Y:S04]  /*a9eb0*/  LDL.LU R44, [R1+0x3c0] ;  /* 0x0003c000012c7983 */ /* 0x000f280000300800 */
[----:B------:R-:W2:Y:S04]  /*a9ec0*/  LDL.LU R45, [R1+0x494] ;  /* 0x00049400012d7983 */ /* 0x000ea80000300800 */
[----:B------:R1:W-:Y:S01]  /*a9ed0*/  @P1 STG.E desc[UR34][R40.64], R47 ;  /* 0x0000002f28001986 */ /* 0x0003e2000c101922 */
[----:B------:R-:W-:-:S03]  /*a9ee0*/  LOP3.LUT P1, RZ, R0, 0x1, RZ, 0xc0, !PT ;  /* 0x0000000100ff7812 */ /* 0x000fc6000782c0ff */
[----:B------:R-:W2:Y:S01]  /*a9ef0*/  LDL.LU R46, [R1+0x474] ;  /* 0x00047400012e7983 */ /* 0x000ea20000300800 */
[----:B-1----:R-:W-:-:S03]  /*a9f00*/  IMAD.WIDE R40, R31, 0x4, R120 ;  /* 0x000000041f287825 */ /* 0x002fc600078e0278 */
[----:B------:R-:W2:Y:S06]  /*a9f10*/  LDL.LU R47, [R1+0x454] ;  /* 0x00045400012f7983 */ /* 0x000eac0000300800 */
[----:B------:R1:W-:Y:S02]  /*a9f20*/  @P1 STG.E desc[UR34][R40.64], R247 ;  /* 0x000000f728001986 */ /* 0x0003e4000c101922 */
[----:B-1----:R-:W-:Y:S02]  /*a9f30*/  IMAD.WIDE R40, R31, 0x4, R118 ;  /* 0x000000041f287825 */ /* 0x002fe400078e0276 */
[----:B------:R-:W2:Y:S01]  /*a9f40*/  LDL.LU R31, [R1+0x434] ;  /* 0x00043400011f7983 */ /* 0x000ea20000300800 */
[----:B------:R-:W-:-:S13]  /*a9f50*/  LOP3.LUT P1, RZ, R29, 0x80000000, RZ, 0xc0, !PT ;  /* 0x800000001dff7812 */ /* 0x000fda000782c0ff */
        /* <DEDUP_REMOVED lines=14> */
[----:B-1----:R-:W-:Y:S01]  /*aa040*/  IMAD.WIDE R40, R43, 0x4, R124 ;  /* 0x000000042b287825 */ /* 0x002fe200078e027c */
[----:B------:R-:W-:Y:S01]  /*aa050*/  LOP3.LUT P2, RZ, R26, 0x80000000, RZ, 0xc0, !PT ;  /* 0x800000001aff7812 */ /* 0x000fe2000784c0ff */
[----:B------:R-:W2:Y:S10]  /*aa060*/  LDL.LU R236, [R1+0x2058] ;  /* 0x0020580001ec7983 */ /* 0x000eb40000300800 */
[----:B------:R1:W-:Y:S01]  /*aa070*/  @P1 STG.E desc[UR34][R40.64], R244 ;  /* 0x000000f428001986 */ /* 0x0003e2000c101922 */
[----:B------:R-:W-:-:S02]  /*aa080*/  LOP3.LUT P1, RZ, R29, 0x2000000, RZ, 0xc0, !PT ;  /* 0x020000001dff7812 */ /* 0x000fc4000782c0ff */
[----:B------:R-:W-:Y:S01]  /*aa090*/  LOP3.LUT P3, RZ, R27, 0x1, RZ, 0xc0, !PT ;  /* 0x000000011bff7812 */ /* 0x000fe2000786c0ff */
[----:B-1----:R-:W-:-:S10]  /*aa0a0*/  IMAD.WIDE R40, R43, 0x4, R122 ;  /* 0x000000042b287825 */ /* 0x002fd400078e027a */
[----:B------:R1:W-:Y:S01]  /*aa0b0*/  @P1 STG.E desc[UR34][R40.64], R165 ;  /* 0x000000a528001986 */ /* 0x0003e2000c101922 */
[----:B------:R-:W-:Y:S01]  /*aa0c0*/  LOP3.LUT P4, RZ, R27, 0x2, RZ, 0xc0, !PT ;  /* 0x000000021bff7812 */ /* 0x000fe2000788c0ff */
[----:B-1----:R-:W-:Y:S01]  /*aa0d0*/  IMAD.WIDE R40, R43, 0x4, R120 ;  /* 0x000000042b287825 */ /* 0x002fe200078e0278 */
[C---:B------:R-:W-:Y:S02]  /*aa0e0*/  LOP3.LUT P5, RZ, R27.reuse, 0x4, RZ, 0xc0, !PT ;  /* 0x000000041bff7812 */ /* 0x040fe400078ac0ff */
[C---:B------:R-:W-:Y:S02]  /*aa0f0*/  LOP3.LUT P6, RZ, R27.reuse, 0x8, RZ, 0xc0, !PT ;  /* 0x000000081bff7812 */ /* 0x040fe400078cc0ff */
[----:B------:R-:W-:Y:S01]  /*aa100*/  LOP3.LUT P0, RZ, R27, 0x10, RZ, 0xc0, !PT ;  /* 0x000000101bff7812 */ /* 0x000fe2000780c0ff */
[----:B---3--:R1:W-:Y:S02]  /*aa110*/  @P2 STG.E desc[UR34][R40.64], R42 ;  /* 0x0000002a28002986 */ /* 0x0083e4000c101922 */
[----:B-1----:R-:W-:-:S05]  /*aa120*/  IMAD.WIDE R40, R43, 0x4, R118 ;  /* 0x000000042b287825 */ /* 0x002fca00078e0276 */
[----:B----4-:R2:W-:Y:S02]  /*aa130*/  @P3 STG.E desc[UR34][R40.64], R44 ;  /* 0x0000002c28003986 */ /* 0x0105e4000c101922 */
[----:B--2---:R-:W-:-:S05]  /*aa140*/  IMAD.WIDE R40, R115, 0x4, R124 ;  /* 0x0000000473287825 */ /* 0x004fca00078e027c */
[----:B------:R1:W-:Y:S02]  /*aa150*/  @P4 STG.E desc[UR34][R40.64], R45 ;  /* 0x0000002d28004986 */ /* 0x0003e4000c101922 */
[----:B-1----:R-:W-:-:S05]  /*aa160*/  IMAD.WIDE R40, R115, 0x4, R122 ;  /* 0x0000000473287825 */ /* 0x002fca00078e027a */
[----:B------:R1:W-:Y:S02]  /*aa170*/  @P5 STG.E desc[UR34][R40.64], R46 ;  /* 0x0000002e28005986 */ /* 0x0003e4000c101922 */
[C---:B-1----:R-:W-:Y:S02]  /*aa180*/  IMAD.WIDE R40, R115.reuse, 0x4, R120 ;  /* 0x0000000473287825 */ /* 0x042fe400078e0278 */
[----:B------:R-:W2:Y:S04]  /*aa190*/  LDL.LU R46, [R1+0x414] ;  /* 0x00041400012e7983 */ /* 0x000ea80000300800 */
[----:B------:R1:W-:Y:S02]  /*aa1a0*/  @P6 STG.E desc[UR34][R40.64], R47 ;  /* 0x0000002f28006986 */ /* 0x0003e4000c101922 */
[----:B-1----:R-:W-:-:S02]  /*aa1b0*/  IMAD.WIDE R40, R115, 0x4, R118 ;  /* 0x0000000473287825 */ /* 0x002fc400078e0276 */
[----:B------:R-:W3:Y:S04]  /*aa1c0*/  LDL.LU R47, [R1+0x3f4] ;  /* 0x0003f400012f7983 */ /* 0x000ee80000300800 */
[----:B------:R1:W-:Y:S04]  /*aa1d0*/  @P0 STG.E desc[UR34][R40.64], R31 ;  /* 0x0000001f28000986 */ /* 0x0003e8000c101922 */
[----:B------:R-:W4:Y:S04]  /*aa1e0*/  LDL.LU R115, [R1+0x3d4] ;  /* 0x0003d40001737983 */ /* 0x000f280000300800 */
[----:B-1----:R-:W2:Y:S04]  /*aa1f0*/  LDL.LU R31, [R1+0x2050] ;  /* 0x00205000011f7983 */ /* 0x002ea80000300800 */
        /* <DEDUP_REMOVED lines=14> */
[----:B------:R-:W-:-:S02]  /*aa2e0*/  LOP3.LUT P4, RZ, R27, 0x20, RZ, 0xc0, !PT ;  /* 0x000000201bff7812 */ /* 0x000fc4000788c0ff */
[C---:B------:R-:W-:Y:S02]  /*aa2f0*/  LOP3.LUT P5, RZ, R27.reuse, 0x40, RZ, 0xc0, !PT ;  /* 0x000000401bff7812 */ /* 0x040fe400078ac0ff */
[C---:B------:R-:W-:Y:S02]  /*aa300*/  LOP3.LUT P6, RZ, R27.reuse, 0x80, RZ, 0xc0, !PT ;  /* 0x000000801bff7812 */ /* 0x040fe400078cc0ff */
        /* <DEDUP_REMOVED lines=19> */
[----:B------:R-:W-:Y:S02]  /*aa440*/  LOP3.LUT R29, R29, 0xff7fffff, RZ, 0xc0, !PT ;  /* 0xff7fffff1d1d7812 */ /* 0x000fe400078ec0ff */
[----:B------:R-:W-:-:S09]  /*aa450*/  LOP3.LUT P0, RZ, R27, 0x100, RZ, 0xc0, !PT ;  /* 0x000001001bff7812 */ /* 0x000fd2000780c0ff */
[----:B------:R-:W-:Y:S02]  /*aa460*/  @P1 LOP3.LUT R29, R29, 0x800000, RZ, 0xfc, !PT ;  /* 0x008000001d1d1812 */ /* 0x000fe400078efcff */
[----:B------:R-:W-:Y:S02]  /*aa470*/  LOP3.LUT P1, RZ, R27, 0x400, RZ, 0xc0, !PT ;  /* 0x000004001bff7812 */ /* 0x000fe4000782c0ff */
[----:B------:R-:W-:Y:S01]  /*aa480*/  LOP3.LUT R29, R29, 0xfeffffff, RZ, 0xc0, !PT ;  /* 0xfeffffff1d1d7812 */ /* 0x000fe200078ec0ff */
[----:B--2---:R-:W-:-:S05]  /*aa490*/  IMAD.WIDE R40, R31, 0x4, R124 ;  /* 0x000000041f287825 */ /* 0x004fca00078e027c */
[----:B------:R1:W-:Y:S02]  /*aa4a0*/  @P4 STG.E desc[UR34][R40.64], R46 ;  /* 0x0000002e28004986 */ /* 0x0003e4000c101922 */
[C---:B-1----:R-:W-:Y:S02]  /*aa4b0*/  IMAD.WIDE R40, R31.reuse, 0x4, R122 ;  /* 0x000000041f287825 */ /* 0x042fe400078e027a */
[----:B------:R-:W2:Y:S04]  /*aa4c0*/  LDL.LU R46, [R1+0x43c] ;  /* 0x00043c00012e7983 */ /* 0x000ea80000300800 */
[----:B---3--:R1:W-:Y:S02]  /*aa4d0*/  @P5 STG.E desc[UR34][R40.64], R47 ;  /* 0x0000002f28005986 */ /* 0x0083e4000c101922 */
[----:B-1----:R-:W-:-:S02]  /*aa4e0*/  IMAD.WIDE R40, R31, 0x4, R120 ;  /* 0x000000041f287825 */ /* 0x002fc400078e0278 */
[----:B------:R-:W3:Y:S04]  /*aa4f0*/  LDL.LU R47, [R1+0x41c] ;  /* 0x00041c00012f7983 */ /* 0x000ee80000300800 */
[----:B----4-:R1:W-:Y:S02]  /*aa500*/  @P6 STG.E desc[UR34][R40.64], R115 ;  /* 0x0000007328006986 */ /* 0x0103e4000c101922 */
[----:B-1----:R-:W-:Y:S02]  /*aa510*/  IMAD.WIDE R40, R31, 0x4, R118 ;  /* 0x000000041f287825 */ /* 0x002fe400078e0276 */
[----:B------:R-:W4:Y:S04]  /*aa520*/  LDL.LU R115, [R1+0x3fc] ;  /* 0x0003fc0001737983 */ /* 0x000f280000300800 */
[----:B------:R-:W3:Y:S04]  /*aa530*/  LDL.LU R31, [R1+0x3dc] ;  /* 0x0003dc00011f7983 */ /* 0x000ee80000300800 */
[----:B------:R-:W3:Y:S01]  /*aa540*/  LDL.LU R44, [R1+0x2060] ;  /* 0x00206000012c7983 */ /* 0x000ee20000300800 */
[----:B------:R-:W-:-:S02]  /*aa550*/  @P1 LOP3.LUT R29, R29, 0x1000000, RZ, 0xfc, !PT ;  /* 0x010000001d1d1812 */ /* 0x000fc400078efcff */
[----:B------:R-:W-:Y:S01]  /*aa560*/  LOP3.LUT P1, RZ, R27, 0x200, RZ, 0xc0, !PT ;  /* 0x000002001bff7812 */ /* 0x000fe2000782c0ff */
[----:B------:R1:W-:Y:S02]  /*aa570*/  @P0 STG.E desc[UR34][R40.64], R239 ;  /* 0x000000ef28000986 */ /* 0x0003e4000c101922 */
[----:B-1----:R-:W-:-:S10]  /*aa580*/  IMAD.WIDE R40, R238, 0x4, R124 ;  /* 0x00000004ee287825 */ /* 0x002fd400078e027c */
        /* <DEDUP_REMOVED lines=23> */
[C---:B------:R-:W-:Y:S02]  /*aa700*/  LOP3.LUT P2, RZ, R27.reuse, 0x40000, RZ, 0xc0, !PT ;  /* 0x000400001bff7812 */ /* 0x040fe4000784c0ff */
[----:B------:R-:W-:Y:S01]  /*aa710*/  LOP3.LUT P3, RZ, R27, 0x80000, RZ, 0xc0, !PT ;  /* 0x000800001bff7812 */ /* 0x000fe2000786c0ff */
[----:B-1----:R-:W-:-:S08]  /*aa720*/  IMAD.WIDE R40, R45, 0x4, R124 ;  /* 0x000000042d287825 */ /* 0x002fd000078e027c */
[----:B------:R1:W-:Y:S02]  /*aa730*/  @P1 STG.E desc[UR34][R40.64], R165 ;  /* 0x000000a528001986 */ /* 0x0003e4000c101922 */
[----:B-1----:R-:W-:-:S05]  /*aa740*/  IMAD.WIDE R40, R45, 0x4, R122 ;  /* 0x000000042d287825 */ /* 0x002fca00078e027a */
[----:B------:R1:W-:Y:S02]  /*aa750*/  @P2 STG.E desc[UR34][R40.64], R42 ;  /* 0x0000002a28002986 */ /* 0x0003e4000c101922 */
[----:B-1----:R-:W-:-:S05]  /*aa760*/  IMAD.WIDE R40, R45, 0x4, R120 ;  /* 0x000000042d287825 */ /* 0x002fca00078e0278 */
[----:B------:R1:W-:Y:S02]  /*aa770*/  @P3 STG.E desc[UR34][R40.64], R43 ;  /* 0x0000002b28003986 */ /* 0x0003e4000c101922 */
[----:B-1----:R-:W-:Y:S02]  /*aa780*/  IMAD.WIDE R40, R45, 0x4, R118 ;  /* 0x000000042d287825 */ /* 0x002fe400078e0276 */
[----:B------:R-:W4:Y:S01]  /*aa790*/  LDL.LU R45, [R1+0x3cc] ;  /* 0x0003cc00012d7983 */ /* 0x000f220000300800 */
[C---:B------:R-:W-:Y:S02]  /*aa7a0*/  LOP3.LUT P4, RZ, R27.reuse, 0x100000, RZ, 0xc0, !PT ;  /* 0x001000001bff7812 */ /* 0x040fe4000788c0ff */
[C---:B------:R-:W-:Y:S02]  /*aa7b0*/  LOP3.LUT P5, RZ, R27.reuse, 0x200000, RZ, 0xc0, !PT ;  /* 0x002000001bff7812 */ /* 0x040fe400078ac0ff */
[C---:B------:R-:W-:Y:S02]  /*aa7c0*/  LOP3.LUT P6, RZ, R27.reuse, 0x400000, RZ, 0xc0, !PT ;  /* 0x004000001bff7812 */ /* 0x040fe400078cc0ff */
[----:B------:R-:W-:-:S07]  /*aa7d0*/  LOP3.LUT P0, RZ, R27, 0x800000, RZ, 0xc0, !PT ;  /* 0x008000001bff7812 */ /* 0x000fce000780c0ff */
[----:B--2---:R1:W-:Y:S04]  /*aa7e0*/  @P4 STG.E desc[UR34][R40.64], R46 ;  /* 0x0000002e28004986 */ /* 0x0043e8000c101922 */
[----:B-1----:R-:W2:Y:S01]  /*aa7f0*/  LDL.LU R46, [R1+0x480] ;  /* 0x00048000012e7983 */ /* 0x002ea20000300800 */
[----:B---3--:R-:W-:-:S05]  /*aa800*/  IMAD.WIDE R40, R44, 0x4, R124 ;  /* 0x000000042c287825 */ /* 0x008fca00078e027c */
[----:B------:R1:W-:Y:S02]  /*aa810*/  @P5 STG.E desc[UR34][R40.64], R47 ;  /* 0x0000002f28005986 */ /* 0x0003e4000c101922 */
[C---:B-1----:R-:W-:Y:S02]  /*aa820*/  IMAD.WIDE R40, R44.reuse, 0x4, R122 ;  /* 0x000000042c287825 */ /* 0x042fe400078e027a */
[----:B------:R-:W3:Y:S04]  /*aa830*/  LDL.LU R47, [R1+0x460] ;  /* 0x00046000012f7983 */ /* 0x000ee80000300800 */
[----:B----4-:R1:W-:Y:S02]  /*aa840*/  @P6 STG.E desc[UR34][R40.64], R115 ;  /* 0x0000007328006986 */ /* 0x0103e4000c101922 */
[----:B-1----:R-:W-:-:S02]  /*aa850*/  IMAD.WIDE R40, R44, 0x4, R120 ;  /* 0x000000042c287825 */ /* 0x002fc400078e0278 */
[----:B------:R-:W4:Y:S04]  /*aa860*/  LDL.LU R115, [R1+0x440] ;  /* 0x0004400001737983 */ /* 0x000f280000300800 */
[----:B------:R1:W-:Y:S04]  /*aa870*/  @P0 STG.E desc[UR34][R40.64], R31 ;  /* 0x0000001f28000986 */ /* 0x0003e8000c101922 */
[----:B-1----:R-:W2:Y:S04]  /*aa880*/  LDL.LU R31, [R1+0x2064] ;  /* 0x00206400011f7983 */ /* 0x002ea80000300800 */
[----:B------:R-:W3:Y:S04]  /*aa890*/  LDL.LU R166, [R1+0x2068] ;  /* 0x0020680001a67983 */ /* 0x000ee80000300800 */
[----:B------:R-:W3:Y:S04]  /*aa8a0*/  LDL.LU R247, [R1+0x420] ;  /* 0x0004200001f77983 */ /* 0x000ee80000300800 */
[----:B------:R-:W3:Y:S01]  /*aa8b0*/  LDL.LU R0, [R1+0x400] ;  /* 0x0004000001007983 */ /* 0x000ee20000300800 */
[----:B------:R-:W-:-:S03]  /*aa8c0*/  LOP3.LUT P4, RZ, R27, 0x1000000, RZ, 0xc0, !PT ;  /* 0x010000001bff7812 */ /* 0x000fc6000788c0ff */
[----:B------:R-:W3:Y:S01]  /*aa8d0*/  LDL.LU R167, [R1+0x3e0] ;  /* 0x0003e00001a77983 */ /* 0x000ee20000300800 */
[----:B------:R-:W-:-:S03]  /*aa8e0*/  IMAD.WIDE R40, R44, 0x4, R118 ;  /* 0x000000042c287825 */ /* 0x000fc600078e0276 */
[----:B------:R-:W3:Y:S01]  /*aa8f0*/  LDL.LU R244, [R1+0x206c] ;  /* 0x00206c0001f47983 */ /* 0x000ee20000300800 */
[C---:B------:R-:W-:Y:S02]  /*aa900*/  LOP3.LUT P5, RZ, R27.reuse, 0x2000000, RZ, 0xc0, !PT ;  /* 0x020000001bff7812 */ /* 0x040fe400078ac0ff */
[C---:B------:R-:W-:Y:S02]  /*aa910*/  LOP3.LUT P6, RZ, R27.reuse, 0x4000000, RZ, 0xc0, !PT ;  /* 0x040000001bff7812 */ /* 0x040fe400078cc0ff */
[----:B------:R-:W-:Y:S01]  /*aa920*/  LOP3.LUT P0, RZ, R27, 0x8000000, RZ, 0xc0, !PT ;  /* 0x080000001bff7812 */ /* 0x000fe2000780c0ff */
[----:B------:R1:W-:Y:S04]  /*aa930*/  @P4 STG.E desc[UR34][R40.64], R45 ;  /* 0x0000002d28004986 */ /* 0x0003e8000c101922 */
        /* <DEDUP_REMOVED lines=11> */
[----:B------:R-:W-:-:S11]  /*aa9f0*/  LOP3.LUT R29, R29, 0xfffffdff, RZ, 0xc0, !PT ;  /* 0xfffffdff1d1d7812 */ /* 0x000fd600078ec0ff */
[----:B------:R-:W-:Y:S02]  /*aaa00*/  @P1 LOP3.LUT R29, R29, 0x200, RZ, 0xfc, !PT ;  /* 0x000002001d1d1812 */ /* 0x000fe400078efcff */
[----:B------:R-:W-:Y:S01]  /*aaa10*/  LOP3.LUT P1, RZ, R28, 0x10, RZ, 0xc0, !PT ;  /* 0x000000101cff7812 */ /* 0x000fe2000782c0ff */
[----:B--2---:R-:W-:-:S05]  /*aaa20*/  IMAD.WIDE R40, R31, 0x4, R124 ;  /* 0x000000041f287825 */ /* 0x004fca00078e027c */
[----:B------:R1:W-:Y:S02]  /*aaa30*/  @P5 STG.E desc[UR34][R40.64], R46 ;  /* 0x0000002e28005986 */ /* 0x0003e4000c101922 */
[----:B-1----:R-:W-:-:S05]  /*aaa40*/  IMAD.WIDE R40, R31, 0x4, R122 ;  /* 0x000000041f287825 */ /* 0x002fca00078e027a */
[----:B---3--:R1:W-:Y:S02]  /*aaa50*/  @P6 STG.E desc[UR34][R40.64], R47 ;  /* 0x0000002f28006986 */ /* 0x0083e4000c101922 */
[C---:B-1----:R-:W-:Y:S02]  /*aaa60*/  IMAD.WIDE R40, R31.reuse, 0x4, R120 ;  /* 0x000000041f287825 */ /* 0x042fe400078e0278 */
[----:B------:R-:W2:Y:S04]  /*aaa70*/  LDL.LU R47, [R1+0x274] ;  /* 0x00027400012f7983 */ /* 0x000ea80000300800 */
[----:B----4-:R1:W-:Y:S02]  /*aaa80*/  @P0 STG.E desc[UR34][R40.64], R115 ;  /* 0x0000007328000986 */ /* 0x0103e4000c101922 */
[----:B-1----:R-:W-:-:S02]  /*aaa90*/  IMAD.WIDE R40, R31, 0x4, R118 ;  /* 0x000000041f287825 */ /* 0x002fc400078e0276 */
[----:B------:R-:W3:Y:S04]  /*aaaa0*/  LDL.LU R115, [R1+0x488] ;  /* 0x0004880001737983 */ /* 0x000ee80000300800 */
[----:B------:R-:W4:Y:S04]  /*aaab0*/  LDL.LU R31, [R1+0x468] ;  /* 0x00046800011f7983 */ /* 0x000f280000300800 */
[----:B------:R-:W2:Y:S01]  /*aaac0*/  LDL.LU R46, [R1+0x2074] ;  /* 0x00207400012e7983 */ /* 0x000ea20000300800 */
[----:B------:R-:W-:-:S04]  /*aaad0*/  LOP3.LUT R29, R29, 0xfffffbff, RZ, 0xc0, !PT ;  /* 0xfffffbff1d1d7812 */ /* 0x000fc800078ec0ff */
        /* <DEDUP_REMOVED lines=33> */
[C---:B------:R-:W-:Y:S01]  /*aacf0*/  LOP3.LUT P1, RZ, R29.reuse, 0x1000, RZ, 0xc0, !PT ;  /* 0x000010001dff7812 */ /* 0x040fe2000782c0ff */
[----:B-1----:R-:W-:Y:S01]  /*aad00*/  IMAD.WIDE R40, R244, 0x4, R124 ;  /* 0x00000004f4287825 */ /* 0x002fe200078e027c */
[----:B------:R-:W-:Y:S01]  /*aad10*/  LOP3.LUT P2, RZ, R28, 0x40, RZ, 0xc0, !PT ;  /* 0x000000401cff7812 */ /* 0x000fe2000784c0ff */
[----:B------:R-:W4:Y:S10]  /*aad20*/  LDL.LU R246, [R1+0x207c] ;  /* 0x00207c0001f67983 */ /* 0x000f340000300800 */
        /* <DEDUP_REMOVED lines=22> */
[----:B--2---:R1:W-:Y:S02]  /*aae90*/  @P5 STG.E desc[UR34][R40.64], R47 ;  /* 0x0000002f28005986 */ /* 0x0043e4000c101922 */
[----:B-1----:R-:W-:-:S05]  /*aaea0*/  IMAD.WIDE R40, R46, 0x4, R124 ;  /* 0x000000042e287825 */ /* 0x002fca00078e027c */
[----:B---3--:R1:W-:Y:S02]  /*aaeb0*/  @P6 STG.E desc[UR34][R40.64], R115 ;  /* 0x0000007328006986 */ /* 0x0083e4000c101922 */
[----:B-1----:R-:W-:-:S05]  /*aaec0*/  IMAD.WIDE R40, R46, 0x4, R122 ;  /* 0x000000042e287825 */ /* 0x002fca00078e027a */
[----:B----4-:R1:W-:Y:S04]  /*aaed0*/  @P0 STG.E desc[UR34][R40.64], R31 ;  /* 0x0000001f28000986 */ /* 0x0103e8000c101922 */
[----:B-1----:R-:W2:Y:S04]  /*aaee0*/  LDL.LU R31, [R1+0x448] ;  /* 0x00044800011f7983 */ /* 0x002ea80000300800 */
[----:B------:R-:W3:Y:S04]  /*aaef0*/  LDL.LU R237, [R1+0x428] ;  /* 0x0004280001ed7983 */ /* 0x000ee80000300800 */
[----:B------:R-:W4:Y:S04]  /*aaf00*/  LDL.LU R43, [R1+0x408] ;  /* 0x00040800012b7983 */ /* 0x000f280000300800 */
[----:B------:R-:W3:Y:S04]  /*aaf10*/  LDL.LU R44, [R1+0x3e8] ;  /* 0x0003e800012c7983 */ /* 0x000ee80000300800 */
[----:B------:R-:W3:Y:S04]  /*aaf20*/  LDL.LU R45, [R1+0x3a8] ;  /* 0x0003a800012d7983 */ /* 0x000ee80000300800 */
[----:B------:R-:W3:Y:S01]  /*aaf30*/  LDL.LU R47, [R1+0x2078] ;  /* 0x00207800012f7983 */ /* 0x000ee20000300800 */
[----:B------:R-:W-:-:S03]  /*aaf40*/  LOP3.LUT P4, RZ, R28, 0x1000, RZ, 0xc0, !PT ;  /* 0x000010001cff7812 */ /* 0x000fc6000788c0ff */
[----:B------:R-:W3:Y:S01]  /*aaf50*/  LDL.LU R115, [R1+0x278] ;  /* 0x0002780001737983 */ /* 0x000ee20000300800 */
[----:B------:R-:W-:Y:S01]  /*aaf60*/  IMAD.WIDE R40, R46, 0x4, R120 ;  /* 0x000000042e287825 */ /* 0x000fe200078e0278 */
        /* <DEDUP_REMOVED lines=12> */
[----:B------:R-:W-:Y:S01]  /*ab030*/  LOP3.LUT P1, RZ, R28, 0x100000, RZ, 0xc0, !PT ;  /* 0x001000001cff7812 */ /* 0x000fe2000782c0ff */
[----:B--2---:R1:W-:Y:S04]  /*ab040*/  @P4 STG.E desc[UR34][R40.64], R31 ;  /* 0x0000001f28004986 */ /* 0x0043e8000c101922 */
[----:B-1----:R-:W2:Y:S04]  /*ab050*/  LDL.LU R31, [R1+0x48c] ;  /* 0x00048c00011f7983 */ /* 0x002ea80000300800 */
[----:B------:R-:W2:Y:S01]  /*ab060*/  LDL.LU R238, [R1+0x46c] ;  /* 0x00046c0001ee7983 */ /* 0x000ea20000300800 */
[----:B------:R-:W-:-:S02]  /*ab070*/  LOP3.LUT R29, R29, 0xffffffdf, RZ, 0xc0, !PT ;  /* 0xffffffdf1d1d7812 */ /* 0x000fc400078ec0ff */
[C---:B------:R-:W-:Y:S01]  /*ab080*/  LOP3.LUT P5, RZ, R28.reuse, 0x2000, RZ, 0xc0, !PT ;  /* 0x000020001cff7812 */ /* 0x040fe200078ac0ff */
[----:B------:R-:W2:Y:S01]  /*ab090*/  LDL.LU R166, [R1+0x44c] ;  /* 0x00044c0001a67983 */ /* 0x000ea20000300800 */
[----:B------:R-:W-:Y:S02]  /*ab0a0*/  @P1 LOP3.LUT R29, R29, 0x20, RZ, 0xfc, !PT ;  /* 0x000000201d1d1812 */ /* 0x000fe400078efcff */
[----:B------:R-:W-:Y:S01]  /*ab0b0*/  LOP3.LUT P1, RZ, R28, 0x80000, RZ, 0xc0, !PT ;  /* 0x000800001cff7812 */ /* 0x000fe2000782c0ff */
[----:B------:R-:W-:Y:S01]  /*ab0c0*/  IMAD.WIDE R40, R46, 0x4, R118 ;  /* 0x000000042e287825 */ /* 0x000fe200078e0276 */
[----:B------:R-:W2:Y:S01]  /*ab0d0*/  LDL.LU R245, [R1+0x40c] ;  /* 0x00040c0001f57983 */ /* 0x000ea20000300800 */
[----:B------:R-:W-:-:S03]  /*ab0e0*/  LOP3.LUT R29, R29, 0xffffffbf, RZ, 0xc0, !PT ;  /* 0xffffffbf1d1d7812 */ /* 0x000fc600078ec0ff */
[----:B------:R-:W2:Y:S04]  /*ab0f0*/  LDL.LU R236, [R1+0x3ec] ;  /* 0x0003ec0001ec7983 */ /* 0x000ea80000300800 */
[----:B------:R-:W2:Y:S04]  /*ab100*/  LDL.LU R244, [R1+0x3ac] ;  /* 0x0003ac0001f47983 */ /* 0x000ea80000300800 */
[----:B------:R-:W2:Y:S04]  /*ab110*/  LDL.LU R165, [R1+0x2080] ;  /* 0x0020800001a57983 */ /* 0x000ea80000300800 */
[----:B------:R-:W2:Y:S01]  /*ab120*/  LDL.LU R42, [R1+0x27c] ;  /* 0x00027c00012a7983 */ /* 0x000ea20000300800 */
[----:B------:R-:W-:-:S03]  /*ab130*/  @P1 LOP3.LUT R29, R29, 0x40, RZ, 0xfc, !PT ;  /* 0x000000401d1d1812 */ /* 0x000fc600078efcff */
[----:B------:R-:W2:Y:S04]  /*ab140*/  LDL.LU R46, [R1+0x2084] ;  /* 0x00208400012e7983 */ /* 0x000ea80000300800 */
[----:B---3--:R1:W-:Y:S01]  /*ab150*/  @P5 STG.E desc[UR34][R40.64], R237 ;  /* 0x000000ed28005986 */ /* 0x0083e2000c101922 */
[----:B------:R-:W-:-:S03]  /*ab160*/  LOP3.LUT P1, RZ, R28, 0x40000, RZ, 0xc0, !PT ;  /* 0x000400001cff7812 */ /* 0x000fc6000782c0ff */
[----:B-1----:R-:W3:Y:S01]  /*ab170*/  LDL.LU R237, [R1+0x42c] ;  /* 0x00042c0001ed7983 */ /* 0x002ee20000300800 */
[----:B------:R-:W-:-:S09]  /*ab180*/  LOP3.LUT R29, R29, 0xffffff7f, RZ, 0xc0, !PT ;  /* 0xffffff7f1d1d7812 */ /* 0x000fd200078ec0ff */
[----:B------:R-:W-:Y:S02]  /*ab190*/  @P1 LOP3.LUT R29, R29, 0x80, RZ, 0xfc, !PT ;  /* 0x000000801d1d1812 */ /* 0x000fe400078efcff */
[C---:B------:R-:W-:Y:S02]  /*ab1a0*/  LOP3.LUT P1, RZ, R28.reuse, 0x20000, RZ, 0xc0, !PT ;  /* 0x000200001cff7812 */ /* 0x040fe4000782c0ff */
[C---:B------:R-:W-:Y:S02]  /*ab1b0*/  LOP3.LUT P6, RZ, R28.reuse, 0x4000, RZ, 0xc0, !PT ;  /* 0x000040001cff7812 */ /* 0x040fe400078cc0ff */
[----:B------:R-:W-:Y:S01]  /*ab1c0*/  LOP3.LUT P0, RZ, R28, 0x8000, RZ, 0xc0, !PT ;  /* 0x000080001cff7812 */ /* 0x000fe2000780c0ff */
[----:B------:R-:W-:Y:S01]  /*ab1d0*/  IMAD.WIDE R40, R47, 0x4, R124 ;  /* 0x000000042f287825 */ /* 0x000fe200078e027c */
[----:B------:R-:W-:-:S07]  /*ab1e0*/  LOP3.LUT R29, R29, 0xfffffeff, RZ, 0xc0, !PT ;  /* 0xfffffeff1d1d7812 */ /* 0x000fce00078ec0ff */
[----:B------:R-:W-:Y:S02]  /*ab1f0*/  @P1 LOP3.LUT R29, R29, 0x100, RZ, 0xfc, !PT ;  /* 0x000001001d1d1812 */ /* 0x000fe400078efcff */
[----:B------:R-:W-:Y:S01]  /*ab200*/  LOP3.LUT P1, RZ, R28, 0x10000, RZ, 0xc0, !PT ;  /* 0x000100001cff7812 */ /* 0x000fe2000782c0ff */
[----:B----4-:R1:W-:Y:S02]  /*ab210*/  @P6 STG.E desc[UR34][R40.64], R43 ;  /* 0x0000002b28006986 */ /* 0x0103e4000c101922 */
[C---:B-1----:R-:W-:Y:S02]  /*ab220*/  IMAD.WIDE R40, R47.reuse, 0x4, R122 ;  /* 0x000000042f287825 */ /* 0x042fe400078e027a */
[----:B------:R-:W4:Y:S04]  /*ab230*/  LDL.LU R43, [R1+0x570] ;  /* 0x00057000012b7983 */ /* 0x000f280000300800 */
[----:B------:R1:W-:Y:S02]  /*ab240*/  @P0 STG.E desc[UR34][R40.64], R44 ;  /* 0x0000002c28000986 */ /* 0x0003e4000c101922 */
[----:B-1----:R-:W-:-:S02]  /*ab250*/  IMAD.WIDE R40, R47, 0x4, R120 ;  /* 0x000000042f287825 */ /* 0x002fc400078e0278 */
[----:B------:R-:W4:Y:S04]  /*ab260*/  LDL.LU R44, [R1+0x550] ;  /* 0x00055000012c7983 */ /* 0x000f280000300800 */
[----:B------:R1:W-:Y:S01]  /*ab270*/  @P1 STG.E desc[UR34][R40.64], R45 ;  /* 0x0000002d28001986 */ /* 0x0003e2000c101922 */
[----:B------:R-:W-:Y:S01]  /*ab280*/  LOP3.LUT P1, RZ, R29, 0x100, RZ, 0xc0, !PT ;  /* 0x000001001dff7812 */ /* 0x000fe2000782c0ff */
[----:B-1----:R-:W-:Y:S02]  /*ab290*/  IMAD.WIDE R40, R47, 0x4, R118 ;  /* 0x000000042f287825 */ /* 0x002fe400078e0276 */
[----:B------:R-:W4:Y:S10]  /*ab2a0*/  LDL.LU R45, [R1+0x530] ;  /* 0x00053000012d7983 */ /* 0x000f340000300800 */
[----:B------:R1:W-:Y:S01]  /*ab2b0*/  @P1 STG.E desc[UR34][R40.64], R115 ;  /* 0x0000007328001986 */ /* 0x0003e2000c101922 */
[----:B------:R-:W-:Y:S01]  /*ab2c0*/  LOP3.LUT P1, RZ, R29, 0x80, RZ, 0xc0, !PT ;  /* 0x000000801dff7812 */ /* 0x000fe2000782c0ff */
[----:B-1----:R-:W-:-:S02]  /*ab2d0*/  IMAD.WIDE R40, R246, 0x4, R124 ;  /* 0x00000004f6287825 */ /* 0x002fc400078e027c */
[----:B------:R-:W4:Y:S10]  /*ab2e0*/  LDL.LU R115, [R1+0x510] ;  /* 0x0005100001737983 */ /* 0x000f340000300800 */
[----:B--2---:R1:W-:Y:S04]  /*ab2f0*/  @P1 STG.E desc[UR34][R40.64], R31 ;  /* 0x0000001f28001986 */ /* 0x0043e8000c101922 */
[----:B-1----:R-:W2:Y:S04]  /*ab300*/  LDL.LU R31, [R1+0x4f0] ;  /* 0x0004f000011f7983 */ /* 0x002ea80000300800 */
[----:B------:R-:W2:Y:S01]  /*ab310*/  LDL.LU R47, [R1+0x2088] ;  /* 0x00208800012f7983 */ /* 0x000ea20000300800 */
[----:B------:R-:W-:Y:S01]  /*ab320*/  LOP3.LUT P1, RZ, R29, 0x40, RZ, 0xc0, !PT ;  /* 0x000000401dff7812 */ /* 0x000fe2000782c0ff */
[----:B------:R-:W-:-:S12]  /*ab330*/  IMAD.WIDE R40, R246, 0x4, R122 ;  /* 0x00000004f6287825 */ /* 0x000fd800078e027a */
[----:B------:R1:W-:Y:S01]  /*ab340*/  @P1 STG.E desc[UR34][R40.64], R238 ;  /* 0x000000ee28001986 */ /* 0x0003e2000c101922 */
[----:B------:R-:W-:Y:S01]  /*ab350*/  LOP3.LUT P1, RZ, R29, 0x20, RZ, 0xc0, !PT ;  /* 0x000000201dff7812 */ /* 0x000fe2000782c0ff */
[----:B-1----:R-:W-:-:S12]  /*ab360*/  IMAD.WIDE R40, R246, 0x4, R120 ;  /* 0x00000004f6287825 */ /* 0x002fd800078e0278 */
[----:B------:R1:W-:Y:S01]  /*ab370*/  @P1 STG.E desc[UR34][R40.64], R166 ;  /* 0x000000a628001986 */ /* 0x0003e2000c101922 */
[----:B------:R-:W-:Y:S01]  /*ab380*/  LOP3.LUT P1, RZ, R29, 0x10, RZ, 0xc0, !PT ;  /* 0x000000101dff7812 */ /* 0x000fe2000782c0ff */
[----:B-1----:R-:W-:-:S12]  /*ab390*/  IMAD.WIDE R40, R246, 0x4, R118 ;  /* 0x00000004f6287825 */ /* 0x002fd800078e0276 */
[----:B---3--:R1:W-:Y:S01]  /*ab3a0*/  @P1 STG.E desc[UR34][R40.64], R237 ;  /* 0x000000ed28001986 */ /* 0x0083e2000c101922 */
[----:B------:R-:W-:Y:S01]  /*ab3b0*/  LOP3.LUT P1, RZ, R29, 0x8, RZ, 0xc0, !PT ;  /* 0x000000081dff7812 */ /* 0x000fe2000782c0ff */
[----:B-1----:R-:W-:Y:S01]  /*ab3c0*/  IMAD.WIDE R40, R165, 0x4, R124 ;  /* 0x00000004a5287825 */ /* 0x002fe200078e027c */
[----:B------:R-:W-:Y:S01]  /*ab3d0*/  LOP3.LUT P2, RZ, R28, 0x2000000, RZ, 0xc0, !PT ;  /* 0x020000001cff7812 */ /* 0x000fe2000784c0ff */
[----:B------:R-:W3:Y:S10]  /*ab3e0*/  LDL.LU R237, [R1+0x2090] ;  /* 0x0020900001ed7983 */ /* 0x000ef40000300800 */
        /* <DEDUP_REMOVED lines=13> */
[----:B----4-:R1:W-:Y:S01]  /*ab4c0*/  @P3 STG.E desc[UR34][R40.64], R43 ;  /* 0x0000002b28003986 */ /* 0x0103e2000c101922 */
[----:B------:R-:W-:Y:S01]  /*ab4d0*/  LOP3.LUT P6, RZ, R28, 0x20000000, RZ, 0xc0, !PT ;  /* 0x200000001cff7812 */ /* 0x000fe200078cc0ff */
[----:B-1----:R-:W-:-:S05]  /*ab4e0*/  IMAD.WIDE R40, R46, 0x4, R122 ;  /* 0x000000042e287825 */ /* 0x002fca00078e027a */
[----:B------:R1:W-:Y:S01]  /*ab4f0*/  @P4 STG.E desc[UR34][R40.64], R44 ;  /* 0x0000002c28004986 */ /* 0x0003e2000c101922 */
[----:B------:R-:W-:Y:S01]  /*ab500*/  LOP3.LUT P0, RZ, R28, 0x40000000, RZ, 0xc0, !PT ;  /* 0x400000001cff7812 */ /* 0x000fe2000780c0ff */
[----:B-1----:R-:W-:-:S05]  /*ab510*/  IMAD.WIDE R40, R46, 0x4, R120 ;  /* 0x000000042e287825 */ /* 0x002fca00078e0278 */
[----:B------:R1:W-:Y:S04]  /*ab520*/  @P5 STG.E desc[UR34][R40.64], R45 ;  /* 0x0000002d28005986 */ /* 0x0003e8000c101922 */
[----:B-1----:R-:W4:Y:S01]  /*ab530*/  LDL.LU R45, [R1+0x4d0] ;  /* 0x0004d000012d7983 */ /* 0x002f220000300800 */
[----:B------:R-:W-:-:S03]  /*ab540*/  IMAD.WIDE R40, R46, 0x4, R118 ;  /* 0x000000042e287825 */ /* 0x000fc600078e0276 */
[----:B------:R-:W3:Y:S04]  /*ab550*/  LDL.LU R46, [R1+0x4b0] ;  /* 0x0004b000012e7983 */ /* 0x000ee80000300800 */
[----:B------:R1:W-:Y:S04]  /*ab560*/  @P6 STG.E desc[UR34][R40.64], R115 ;  /* 0x0000007328006986 */ /* 0x0003e8000c101922 */
[----:B-1----:R-:W3:Y:S04]  /*ab570*/  LDL.LU R115, [R1+0x4a0] ;  /* 0x0004a00001737983 */ /* 0x002ee80000300800 */
[----:B------:R-:W3:Y:S04]  /*ab580*/  LDL.LU R239, [R1+0x574] ;  /* 0x0005740001ef7983 */ /* 0x000ee80000300800 */
[----:B------:R-:W3:Y:S01]  /*ab590*/  LDL.LU R247, [R1+0x554] ;  /* 0x0005540001f77983 */ /* 0x000ee20000300800 */
[----:B--2---:R-:W-:-:S05]  /*ab5a0*/  IMAD.WIDE R40, R47, 0x4, R124 ;  /* 0x000000042f287825 */ /* 0x004fca00078e027c */
[----:B------:R1:W-:Y:S04]  /*ab5b0*/  @P0 STG.E desc[UR34][R40.64], R31 ;  /* 0x0000001f28000986 */ /* 0x0003e8000c101922 */
[----:B-1----:R-:W2:Y:S04]  /*ab5c0*/  LDL.LU R31, [R1+0x208c] ;  /* 0x00208c00011f7983 */ /* 0x002ea80000300800 */
[----:B------:R-:W2:Y:S01]  /*ab5d0*/  LDL.LU R0, [R1+0x534] ;  /* 0x0005340001007983 */ /* 0x000ea20000300800 */
[----:B------:R-:W-:Y:S02]  /*ab5e0*/  LOP3.LUT P1, RZ, R25, 0x800, RZ, 0xc0, !PT ;  /* 0x0000080019ff7812 */ /* 0x000fe4000782c0ff */
[----:B------:R-:W-:Y:S01]  /*ab5f0*/  LOP3.LUT R30, R30, 0xfdffffff, RZ, 0xc0, !PT ;  /* 0xfdffffff1e1e7812 */ /* 0x000fe200078ec0ff */
[----:B------:R-:W2:Y:S04]  /*ab600*/  LDL.LU R167, [R1+0x514] ;  /* 0x0005140001a77983 */ /* 0x000ea80000300800 */
[----:B------:R-:W2:Y:S04]  /*ab610*/  LDL.LU R238, [R1+0x4f4] ;  /* 0x0004f40001ee7983 */ /* 0x000ea80000300800 */
[----:B------:R-:W2:Y:S02]  /*ab620*/  LDL.LU R166, [R1+0x4d4] ;  /* 0x0004d40001a67983 */ /* 0x000ea40000300800 */
[----:B------:R-:W-:-:S02]  /*ab630*/  @P1 LOP3.LUT R30, R30, 0x2000000, RZ, 0xfc, !PT ;  /* 0x020000001e1e1812 */ /* 0x000fc400078efcff */
[----:B------:R-:W-:Y:S01]  /*ab640*/  LOP3.LUT P1, RZ, R25, 0x400, RZ, 0xc0, !PT ;  /* 0x0000040019ff7812 */ /* 0x000fe2000782c0ff */
[----:B------:R-:W2:Y:S01]  /*ab650*/  LDL.LU R246, [R1+0x4b4] ;  /* 0x0004b40001f67983 */ /* 0x000ea20000300800 */
[----:B------:R-:W-:-:S03]  /*ab660*/  LOP3.LUT R30, R30, 0xfbffffff, RZ, 0xc0, !PT ;  /* 0xfbffffff1e1e7812 */ /* 0x000fc600078ec0ff */
[----:B------:R-:W2:Y:S04]  /*ab670*/  LDL.LU R245, [R1+0x4a4] ;  /* 0x0004a40001f57983 */ /* 0x000ea80000300800 */
[----:B------:R-:W2:Y:S04]  /*ab680*/  LDL.LU R236, [R1+0x578] ;  /* 0x0005780001ec7983 */ /* 0x000ea80000300800 */
[----:B------:R-:W-:Y:S01]  /*ab690*/  @P1 LOP3.LUT R30, R30, 0x4000000, RZ, 0xfc, !PT ;  /* 0x040000001e1e1812 */ /* 0x000fe200078efcff */
[----:B------:R-:W2:Y:S01]  /*ab6a0*/  LDL.LU R244, [R1+0x558] ;  /* 0x0005580001f47983 */ /* 0x000ea20000300800 */
[----:B------:R-:W-:-:S02]  /*ab6b0*/  LOP3.LUT P1, RZ, R25, 0x200, RZ, 0xc0, !PT ;  /* 0x0000020019ff7812 */ /* 0x000fc4000782c0ff */
[----:B------:R-:W-:Y:S01]  /*ab6c0*/  LOP3.LUT R30, R30, 0xf7ffffff, RZ, 0xc0, !PT ;  /* 0xf7ffffff1e1e7812 */ /* 0x000fe200078ec0ff */
[----:B------:R-:W2:Y:S01]  /*ab6d0*/  LDL.LU R165, [R1+0x538] ;  /* 0x0005380001a57983 */ /* 0x000ea20000300800 */
[----:B------:R-:W-:-:S03]  /*ab6e0*/  LOP3.LUT P4, RZ, R28, 0x80000000, RZ, 0xc0, !PT ;  /* 0x800000001cff7812 */ /* 0x000fc6000788c0ff */
[----:B------:R-:W2:Y:S01]  /*ab6f0*/  LDL.LU R42, [R1+0x2094] ;  /* 0x00209400012a7983 */ /* 0x000ea20000300800 */
[----:B------:R-:W-:Y:S01]  /*ab700*/  LOP3.LUT P5, RZ, R25, 0x1, RZ, 0xc0, !PT ;  /* 0x0000000119ff7812 */ /* 0x000fe200078ac0ff */
[----:B------:R-:W-:Y:S01]  /*ab710*/  IMAD.WIDE R40, R47, 0x4, R122 ;  /* 0x000000042f287825 */ /* 0x000fe200078e027a */
[C---:B------:R-:W-:Y:S01]  /*ab720*/  LOP3.LUT P6, RZ, R25.reuse, 0x2, RZ, 0xc0, !PT ;  /* 0x0000000219ff7812 */ /* 0x040fe200078cc0ff */
[----:B------:R-:W2:Y:S02]  /*ab730*/  LDL.LU R43, [R1+0x518] ;  /* 0x00051800012b7983 */ /* 0x000ea40000300800 */
[----:B------:R-:W-:Y:S02]  /*ab740*/  @P1 LOP3.LUT R30, R30, 0x8000000, RZ, 0xfc, !PT ;  /* 0x080000001e1e1812 */ /* 0x000fe400078efcff */
[----:B------:R-:W-:Y:S01]  /*ab750*/  LOP3.LUT P1, RZ, R25, 0x100, RZ, 0xc0, !PT ;  /* 0x0000010019ff7812 */ /* 0x000fe2000782c0ff */
[----:B------:R-:W2:Y:S01]  /*ab760*/  LDL.LU R44, [R1+0x4f8] ;  /* 0x0004f800012c7983 */ /* 0x000ea20000300800 */
        /* <DEDUP_REMOVED lines=16> */
[----:B----4-:R1:W-:Y:S02]  /*ab870*/  @P4 STG.E desc[UR34][R40.64], R45 ;  /* 0x0000002d28004986 */ /* 0x0103e4000c101922 */
[C---:B-1----:R-:W-:Y:S02]  /*ab880*/  IMAD.WIDE R40, R47.reuse, 0x4, R120 ;  /* 0x000000042f287825 */ /* 0x042fe400078e0278 */
[----:B------:R-:W4:Y:S04]  /*ab890*/  LDL.LU R45, [R1+0x4d8] ;  /* 0x0004d800012d7983 */ /* 0x000f280000300800 */
[----:B---3--:R1:W-:Y:S02]  /*ab8a0*/  @P5 STG.E desc[UR34][R40.64], R46 ;  /* 0x0000002e28005986 */ /* 0x0083e4000c101922 */
[----:B-1----:R-:W-:-:S02]  /*ab8b0*/  IMAD.WIDE R40, R47, 0x4, R118 ;  /* 0x000000042f287825 */ /* 0x002fc400078e0276 */
[----:B------:R-:W3:Y:S04]  /*ab8c0*/  LDL.LU R46, [R1+0x4b8] ;  /* 0x0004b800012e7983 */ /* 0x000ee80000300800 */
[----:B------:R1:W-:Y:S04]  /*ab8d0*/  @P6 STG.E desc[UR34][R40.64], R115 ;  /* 0x0000007328006986 */ /* 0x0003e8000c101922 */
[----:B------:R-:W3:Y:S04]  /*ab8e0*/  LDL.LU R47, [R1+0x2098] ;  /* 0x00209800012f7983 */ /* 0x000ee80000300800 */
[----:B-1----:R-:W3:Y:S01]  /*ab8f0*/  LDL.LU R115, [R1+0x3ba4] ;  /* 0x003ba40001737983 */ /* 0x002ee20000300800 */
[----:B--2---:R-:W-:-:S05]  /*ab900*/  IMAD.WIDE R40, R31, 0x4, R124 ;  /* 0x000000041f287825 */ /* 0x004fca00078e027c */
[----:B------:R1:W-:Y:S02]  /*ab910*/  @P0 STG.E desc[UR34][R40.64], R239 ;  /* 0x000000ef28000986 */ /* 0x0003e4000c101922 */
[----:B-1----:R-:W-:-:S05]  /*ab920*/  IMAD.WIDE R40, R31, 0x4, R122 ;  /* 0x000000041f287825 */ /* 0x002fca00078e027a */
[----:B------:R1:W-:Y:S01]  /*ab930*/  @P1 STG.E desc[UR34][R40.64], R247 ;  /* 0x000000f728001986 */ /* 0x0003e2000c101922 */
[----:B------:R-:W-:Y:S01]  /*ab940*/  LOP3.LUT P1, RZ, R29, 0x1, RZ, 0xc0, !PT ;  /* 0x000000011dff7812 */ /* 0x000fe2000782c0ff */
[----:B-1----:R-:W-:-:S12]  /*ab950*/  IMAD.WIDE R40, R31, 0x4, R120 ;  /* 0x000000041f287825 */ /* 0x002fd800078e0278 */
        /* <DEDUP_REMOVED lines=32> */
[----:B---3--:R-:W-:-:S05]  /*abb60*/  IMAD.WIDE R40, R47, 0x4, R124 ;  /* 0x000000042f287825 */ /* 0x008fca00078e027c */
[----:B------:R1:W-:Y:S01]  /*abb70*/  @P4 STG.E desc[UR34][R40.64], R44 ;  /* 0x0000002c28004986 */ /* 0x0003e2000c101922 */
[----:B------:R-:W-:Y:S01]  /*abb80*/  LOP3.LUT P0, RZ, R25, 0x20000, RZ, 0xc0, !PT ;  /* 0x0002000019ff7812 */ /* 0x000fe2000780c0ff */
[----:B-1----:R-:W-:-:S05]  /*abb90*/  IMAD.WIDE R40, R47, 0x4, R122 ;  /* 0x000000042f287825 */ /* 0x002fca00078e027a */
[----:B----4-:R1:W-:Y:S02]  /*abba0*/  @P5 STG.E desc[UR34][R40.64], R45 ;  /* 0x0000002d28005986 */ /* 0x0103e4000c101922 */
[----:B-1----:R-:W-:-:S05]  /*abbb0*/  IMAD.WIDE R40, R47, 0x4, R120 ;  /* 0x000000042f287825 */ /* 0x002fca00078e0278 */
[----:B------:R1:W-:Y:S02]  /*abbc0*/  @P6 STG.E desc[UR34][R40.64], R46 ;  /* 0x0000002e28006986 */ /* 0x0003e4000c101922 */
[----:B-1----:R-:W-:-:S05]  /*abbd0*/  IMAD.WIDE R40, R47, 0x4, R118 ;  /* 0x000000042f287825 */ /* 0x002fca00078e0276 */
[----:B--2---:R1:W-:Y:S04]  /*abbe0*/  @P0 STG.E desc[UR34][R40.64], R31 ;  /* 0x0000001f28000986 */ /* 0x0043e8000c101922 */
[----:B-1----:R-:W2:Y:S04]  /*abbf0*/  LDL.LU R31, [R1+0x57c] ;  /* 0x00057c00011f7983 */ /* 0x002ea80000300800 */
[----:B------:R-:W3:Y:S04]  /*abc00*/  LDL.LU R42, [R1+0x55c] ;  /* 0x00055c00012a7983 */ /* 0x000ee80000300800 */
[----:B------:R-:W4:Y:S04]  /*abc10*/  LDL.LU R43, [R1+0x53c] ;  /* 0x00053c00012b7983 */ /* 0x000f280000300800 */
[----:B------:R-:W2:Y:S04]  /*abc20*/  LDL.LU R44, [R1+0x209c] ;  /* 0x00209c00012c7983 */ /* 0x000ea80000300800 */
[----:B------:R-:W3:Y:S04]  /*abc30*/  LDL.LU R45, [R1+0x51c] ;  /* 0x00051c00012d7983 */ /* 0x000ee80000300800 */
[----:B------:R-:W3:Y:S04]  /*abc40*/  LDL.LU R46, [R1+0x4fc] ;  /* 0x0004fc00012e7983 */ /* 0x000ee80000300800 */
[----:B------:R-:W3:Y:S04]  /*abc50*/  LDL.LU R47, [R1+0x4dc] ;  /* 0x0004dc00012f7983 */ /* 0x000ee80000300800 */
[----:B------:R-:W3:Y:S01]  /*abc60*/  LDL.LU R167, [R1+0x20d0] ;  /* 0x0020d00001a77983 */ /* 0x000ee20000300800 */
[----:B------:R-:W-:-:S02]  /*abc70*/  LOP3.LUT P4, RZ, R25, 0x40000, RZ, 0xc0, !PT ;  /* 0x0004000019ff7812 */ /* 0x000fc4000788c0ff */
        /* <DEDUP_REMOVED lines=14> */
[----:B--2---:R-:W-:-:S05]  /*abd60*/  IMAD.WIDE R40, R44, 0x4, R124 ;  /* 0x000000042c287825 */ /* 0x004fca00078e027c */
[----:B------:R1:W-:Y:S04]  /*abd70*/  @P4 STG.E desc[UR34][R40.64], R31 ;  /* 0x0000001f28004986 */ /* 0x0003e8000c101922 */
[----:B-1----:R-:W2:Y:S04]  /*abd80*/  LDL.LU R31, [R1+0x4bc] ;  /* 0x0004bc00011f7983 */ /* 0x002ea80000300800 */
[----:B------:R-:W2:Y:S04]  /*abd90*/  LDL.LU R238, [R1+0x4ac] ;  /* 0x0004ac0001ee7983 */ /* 0x000ea80000300800 */
[----:B------:R-:W2:Y:S04]  /*abda0*/  LDL.LU R166, [R1+0x560] ;  /* 0x0005600001a67983 */ /* 0x000ea80000300800 */
[----:B------:R-:W2:Y:S01]  /*abdb0*/  LDL.LU R245, [R1+0x20d4] ;  /* 0x0020d40001f57983 */ /* 0x000ea20000300800 */
[----:B------:R-:W-:-:S02]  /*abdc0*/  @P1 LOP3.LUT R30, R30, 0x200000, RZ, 0xfc, !PT ;  /* 0x002000001e1e1812 */ /* 0x000fc400078efcff */
[----:B------:R-:W-:Y:S01]  /*abdd0*/  LOP3.LUT P1, RZ, R25, 0x2000000, RZ, 0xc0, !PT ;  /* 0x0200000019ff7812 */ /* 0x000fe2000782c0ff */
[----:B------:R-:W2:Y:S01]  /*abde0*/  LDL.LU R246, [R1+0x540] ;  /* 0x0005400001f67983 */ /* 0x000ea20000300800 */
[----:B------:R-:W-:-:S03]  /*abdf0*/  LOP3.LUT R30, R30, 0xffbfffff, RZ, 0xc0, !PT ;  /* 0xffbfffff1e1e7812 */ /* 0x000fc600078ec0ff */
[----:B------:R-:W2:Y:S01]  /*abe00*/  LDL.LU R237, [R1+0x520] ;  /* 0x0005200001ed7983 */ /* 0x000ea20000300800 */
[C---:B------:R-:W-:Y:S02]  /*abe10*/  LOP3.LUT P5, RZ, R25.reuse, 0x80000, RZ, 0xc0, !PT ;  /* 0x0008000019ff7812 */ /* 0x040fe400078ac0ff */
[C---:B------:R-:W-:Y:S01]  /*abe20*/  LOP3.LUT P6, RZ, R25.reuse, 0x100000, RZ, 0xc0, !PT ;  /* 0x0010000019ff7812 */ /* 0x040fe200078cc0ff */
[----:B------:R-:W-:Y:S01]  /*abe30*/  IMAD.WIDE R40, R44, 0x4, R122 ;  /* 0x000000042c287825 */ /* 0x000fe200078e027a */
[----:B------:R-:W2:Y:S03]  /*abe40*/  LDL.LU R236, [R1+0x500] ;  /* 0x0005000001ec7983 */ /* 0x000ea60000300800 */
[----:B------:R-:W-:Y:S02]  /*abe50*/  @P1 LOP3.LUT R30, R30, 0x400000, RZ, 0xfc, !PT ;  /* 0x004000001e1e1812 */ /* 0x000fe400078efcff */
[----:B------:R-:W-:-:S02]  /*abe60*/  LOP3.LUT P1, RZ, R25, 0x1000000, RZ, 0xc0, !PT ;  /* 0x0100000019ff7812 */ /* 0x000fc4000782c0ff */
[----:B------:R-:W-:Y:S02]  /*abe70*/  LOP3.LUT R30, R30, 0xff7fffff, RZ, 0xc0, !PT ;  /* 0xff7fffff1e1e7812 */ /* 0x000fe400078ec0ff */
[----:B------:R-:W-:-:S09]  /*abe80*/  LOP3.LUT P0, RZ, R25, 0x200000, RZ, 0xc0, !PT ;  /* 0x0020000019ff7812 */ /* 0x000fd2000780c0ff */
[----:B------:R-:W-:Y:S02]  /*abe90*/  @P1 LOP3.LUT R30, R30, 0x800000, RZ, 0xfc, !PT ;  /* 0x008000001e1e1812 */ /* 0x000fe400078efcff */
[----:B------:R-:W-:Y:S01]  /*abea0*/  LOP3.LUT P1, RZ, R25, 0x800000, RZ, 0xc0, !PT ;  /* 0x0080000019ff7812 */ /* 0x000fe2000782c0ff */
[----:B---3--:R1:W-:Y:S01]  /*abeb0*/  @P5 STG.E desc[UR34][R40.64], R42 ;  /* 0x0000002a28005986 */ /* 0x0083e2000c101922 */
[----:B------:R-:W-:Y:S01]  /*abec0*/  LOP3.LUT R30, R30, 0xfeffffff, RZ, 0xc0, !PT ;  /* 0xfeffffff1e1e7812 */ /* 0x000fe200078ec0ff */
[----:B-1----:R-:W-:-:S10]  /*abed0*/  IMAD.WIDE R40, R44, 0x4, R120 ;  /* 0x000000042c287825 */ /* 0x002fd400078e0278 */
[----:B------:R-:W-:Y:S02]  /*abee0*/  @P1 LOP3.LUT R30, R30, 0x1000000, RZ, 0xfc, !PT ;  /* 0x010000001e1e1812 */ /* 0x000fe400078efcff */
[----:B------:R-:W-:Y:S01]  /*abef0*/  LOP3.LUT P1, RZ, R25, 0x400000, RZ, 0xc0, !PT ;  /* 0x0040000019ff7812 */ /* 0x000fe2000782c0ff */
[----:B----4-:R1:W-:Y:S04]  /*abf00*/  @P6 STG.E desc[UR34][R40.64], R43 ;  /* 0x0000002b28006986 */ /* 0x0103e8000c101922 */
[----:B-1----:R-:W3:Y:S01]  /*abf10*/  LDL.LU R43, [R1+0x20d8] ;  /* 0x0020d800012b7983 */ /* 0x002ee20000300800 */
[----:B------:R-:W-:-:S03]  /*abf20*/  IMAD.WIDE R40, R44, 0x4, R118 ;  /* 0x000000042c287825 */ /* 0x000fc600078e0276 */
[----:B------:R-:W4:Y:S04]  /*abf30*/  LDL.LU R244, [R1+0x4e0] ;  /* 0x0004e00001f47983 */ /* 0x000f280000300800 */
[----:B------:R1:W-:Y:S04]  /*abf40*/  @P0 STG.E desc[UR34][R40.64], R45 ;  /* 0x0000002d28000986 */ /* 0x0003e8000c101922 */
[----:B------:R-:W3:Y:S04]  /*abf50*/  LDL.LU R165, [R1+0x4c0] ;  /* 0x0004c00001a57983 */ /* 0x000ee80000300800 */
[----:B------:R-:W3:Y:S01]  /*abf60*/  LDL.LU R42, [R1+0x390] ;  /* 0x00039000012a7983 */ /* 0x000ee20000300800 */
[----:B-1----:R-:W-:-:S03]  /*abf70*/  IMAD.WIDE R40, R167, 0x4, R124 ;  /* 0x00000004a7287825 */ /* 0x002fc600078e027c */
[----:B------:R-:W3:Y:S04]  /*abf80*/  LDL.LU R44, [R1+0x220] ;  /* 0x00022000012c7983 */ /* 0x000ee80000300800 */
[----:B------:R1:W-:Y:S01]  /*abf90*/  @P1 STG.E desc[UR34][R40.64], R46 ;  /* 0x0000002e28001986 */ /* 0x0003e2000c101922 */
[----:B------:R-:W-:-:S03]  /*abfa0*/  LOP3.LUT P1, RZ, R30, 0x1000000, RZ, 0xc0, !PT ;  /* 0x010000001eff7812 */ /* 0x000fc6000782c0ff */
[----:B------:R-:W3:Y:S01]  /*abfb0*/  LDL.LU R45, [R1+0x20dc] ;  /* 0x0020dc00012d7983 */ /* 0x000ee20000300800 */
[----:B-1----:R-:W-:-:S03]  /*abfc0*/  IMAD.WIDE R40, R167, 0x4, R122 ;  /* 0x00000004a7287825 */ /* 0x002fc600078e027a */
[----:B------:R-:W4:Y:S06]  /*abfd0*/  LDL.LU R46, [R1+0x564] ;  /* 0x00056400012e7983 */ /* 0x000f2c0000300800 */
[----:B------:R1:W-:Y:S01]  /*abfe0*/  @P1 STG.E desc[UR34][R40.64], R47 ;  /* 0x0000002f28001986 */ /* 0x0003e2000c101922 */
[----:B------:R-:W-:-:S03]  /*abff0*/  LOP3.LUT P1, RZ, R30, 0x800000, RZ, 0xc0, !PT ;  /* 0x008000001eff7812 */ /* 0x000fc6000782c0ff */
[----:B-1----:R-:W4:Y:S01]  /*ac000*/  LDL.LU R47, [R1+0x544] ;  /* 0x00054400012f7983 */ /* 0x002f220000300800 */
[----:B------:R-:W-:-:S09]  /*ac010*/  IMAD.WIDE R40, R167, 0x4, R120 ;  /* 0x00000004a7287825 */ /* 0x000fd200078e0278 */
[----:B--2---:R1:W-:Y:S04]  /*ac020*/  @P1 STG.E desc[UR34][R40.64], R31 ;  /* 0x0000001f28001986 */ /* 0x0043e8000c101922 */
[----:B-1----:R-:W2:Y:S01]  /*ac030*/  LDL.LU R31, [R1+0x524] ;  /* 0x00052400011f7983 */ /* 0x002ea20000300800 */
        /* <DEDUP_REMOVED lines=16> */
[----:B------:R-:W-:Y:S02]  /*ac140*/  LOP3.LUT P2, RZ, R25, 0x80000000, RZ, 0xc0, !PT ;  /* 0x8000000019ff7812 */ /* 0x000fe4000784c0ff */
[----:B------:R-:W-:Y:S01]  /*ac150*/  LOP3.LUT P3, RZ, R23, 0x1, RZ, 0xc0, !PT ;  /* 0x0000000117ff7812 */ /* 0x000fe2000786c0ff */
[----:B---3--:R-:W-:-:S08]  /*ac160*/  IMAD.WIDE R40, R43, 0x4, R124 ;  /* 0x000000042b287825 */ /* 0x008fd000078e027c */
[----:B----4-:R1:W-:Y:S01]  /*ac170*/  @P1 STG.E desc[UR34][R40.64], R244 ;  /* 0x000000f428001986 */ /* 0x0103e2000c101922 */
[----:B------:R-:W-:Y:S01]  /*ac180*/  LOP3.LUT P4, RZ, R23, 0x2, RZ, 0xc0, !PT ;  /* 0x0000000217ff7812 */ /* 0x000fe2000788c0ff */
[----:B-1----:R-:W-:-:S05]  /*ac190*/  IMAD.WIDE R40, R43, 0x4, R122 ;  /* 0x000000042b287825 */ /* 0x002fca00078e027a */
[----:B------:R1:W-:Y:S01]  /*ac1a0*/  @P2 STG.E desc[UR34][R40.64], R165 ;  /* 0x000000a528002986 */ /* 0x0003e2000c101922 */
[----:B------:R-:W-:Y:S01]  /*ac1b0*/  LOP3.LUT P5, RZ, R23, 0x4, RZ, 0xc0, !PT ;  /* 0x0000000417ff7812 */ /* 0x000fe200078ac0ff */
[----:B-1----:R-:W-:-:S05]  /*ac1c0*/  IMAD.WIDE R40, R43, 0x4, R120 ;  /* 0x000000042b287825 */ /* 0x002fca00078e0278 */
[----:B------:R1:W-:Y:S01]  /*ac1d0*/  @P3 STG.E desc[UR34][R40.64], R42 ;  /* 0x0000002a28003986 */ /* 0x0003e2000c101922 */
[----:B------:R-:W-:Y:S01]  /*ac1e0*/  LOP3.LUT P6, RZ, R23, 0x8, RZ, 0xc0, !PT ;  /* 0x0000000817ff7812 */ /* 0x000fe200078cc0ff */
[----:B-1----:R-:W-:Y:S01]  /*ac1f0*/  IMAD.WIDE R40, R43, 0x4, R118 ;  /* 0x000000042b287825 */ /* 0x002fe200078e0276 */
[----:B------:R-:W-:Y:S01]  /*ac200*/  LOP3.LUT P0, RZ, R23, 0x10, RZ, 0xc0, !PT ;  /* 0x0000001017ff7812 */ /* 0x000fe2000780c0ff */
[----:B------:R-:W3:Y:S04]  /*ac210*/  LDL.LU R43, [R1+0x504] ;  /* 0x00050400012b7983 */ /* 0x000ee80000300800 */
[----:B------:R1:W-:Y:S02]  /*ac220*/  @P4 STG.E desc[UR34][R40.64], R44 ;  /* 0x0000002c28004986 */ /* 0x0003e4000c101922 */
[----:B-1----:R-:W-:-:S02]  /*ac230*/  IMAD.WIDE R40, R45, 0x4, R124 ;  /* 0x000000042d287825 */ /* 0x002fc400078e027c */
[----:B------:R-:W4:Y:S04]  /*ac240*/  LDL.LU R44, [R1+0x4e4] ;  /* 0x0004e400012c7983 */ /* 0x000f280000300800 */
[----:B------:R1:W-:Y:S02]  /*ac250*/  @P5 STG.E desc[UR34][R40.64], R46 ;  /* 0x0000002e28005986 */ /* 0x0003e4000c101922 */
[C---:B-1----:R-:W-:Y:S02]  /*ac260*/  IMAD.WIDE R40, R45.reuse, 0x4, R122 ;  /* 0x000000042d287825 */ /* 0x042fe400078e027a */
[----:B------:R-:W4:Y:S04]  /*ac270*/  LDL.LU R46, [R1+0x4c4] ;  /* 0x0004c400012e7983 */ /* 0x000f280000300800 */
[----:B------:R1:W-:Y:S02]  /*ac280*/  @P6 STG.E desc[UR34][R40.64], R47 ;  /* 0x0000002f28006986 */ /* 0x0003e4000c101922 */
[----:B-1----:R-:W-:-:S02]  /*ac290*/  IMAD.WIDE R40, R45, 0x4, R120 ;  /* 0x000000042d287825 */ /* 0x002fc400078e0278 */
[----:B------:R-:W4:Y:S04]  /*ac2a0*/  LDL.LU R47, [R1+0x394] ;  /* 0x00039400012f7983 */ /* 0x000f280000300800 */
[----:B--2---:R1:W-:Y:S04]  /*ac2b0*/  @P0 STG.E desc[UR34][R40.64], R31 ;  /* 0x0000001f28000986 */ /* 0x0043e8000c101922 */
[----:B-1----:R-:W2:Y:S04]  /*ac2c0*/  LDL.LU R31, [R1+0x2250] ;  /* 0x00225000011f7983 */ /* 0x002ea80000300800 */
[----:B------:R-:W4:Y:S01]  /*ac2d0*/  LDL.LU R239, [R1+0x224] ;  /* 0x0002240001ef7983 */ /* 0x000f220000300800 */
[----:B------:R-:W-:-:S03]  /*ac2e0*/  IMAD.WIDE R40, R45, 0x4, R118 ;  /* 0x000000042d287825 */ /* 0x000fc600078e0276 */
        /* <DEDUP_REMOVED lines=11> */
[C---:B------:R-:W-:Y:S01]  /*ac3a0*/  LOP3.LUT P5, RZ, R23.reuse, 0x40, RZ, 0xc0, !PT ;  /* 0x0000004017ff7812 */ /* 0x040fe200078ac0ff */
[----:B------:R-:W4:Y:S01]  /*ac3b0*/  LDL.LU R244, [R1+0x228] ;  /* 0x0002280001f47983 */ /* 0x000f220000300800 */
[----:B------:R-:W-:-:S03]  /*ac3c0*/  LOP3.LUT P6, RZ, R23, 0x80, RZ, 0xc0, !PT ;  /* 0x0000008017ff7812 */ /* 0x000fc600078cc0ff */
[----:B------:R-:W4:Y:S01]  /*ac3d0*/  LDL.LU R165, [R1+0x56c] ;  /* 0x00056c0001a57983 */ /* 0x000f220000300800 */
[----:B------:R-:W-:-:S03]  /*ac3e0*/  LOP3.LUT P0, RZ, R23, 0x100, RZ, 0xc0, !PT ;  /* 0x0000010017ff7812 */ /* 0x000fc6000780c0ff */
[----:B------:R-:W4:Y:S01]  /*ac3f0*/  LDL.LU R42, [R1+0x54c] ;  /* 0x00054c00012a7983 */ /* 0x000f220000300800 */
[----:B------:R-:W-:Y:S02]  /*ac400*/  LOP3.LUT P1, RZ, R23, 0x20000, RZ, 0xc0, !PT ;  /* 0x0002000017ff7812 */ /* 0x000fe4000782c0ff */
[----:B------:R-:W-:Y:S01]  /*ac410*/  LOP3.LUT R30, R30, 0xfffffdff, RZ, 0xc0, !PT ;  /* 0xfffffdff1e1e7812 */ /* 0x000fe200078ec0ff */
[----:B---3--:R2:W-:Y:S10]  /*ac420*/  @P4 STG.E desc[UR34][R40.64], R43 ;  /* 0x0000002b28004986 */ /* 0x0085f4000c101922 */
        /* <DEDUP_REMOVED lines=11> */
[----:B--2---:R-:W-:-:S05]  /*ac4e0*/  IMAD.WIDE R40, R31, 0x4, R124 ;  /* 0x000000041f287825 */ /* 0x004fca00078e027c */
[----:B----4-:R1:W-:Y:S02]  /*ac4f0*/  @P5 STG.E desc[UR34][R40.64], R44 ;  /* 0x0000002c28005986 */ /* 0x0103e4000c101922 */
[C---:B-1----:R-:W-:Y:S02]  /*ac500*/  IMAD.WIDE R40, R31.reuse, 0x4, R122 ;  /* 0x000000041f287825 */ /* 0x042fe400078e027a */
[----:B------:R-:W2:Y:S04]  /*ac510*/  LDL.LU R44, [R1+0x52c] ;  /* 0x00052c00012c7983 */ /* 0x000ea80000300800 */
[----:B------:R1:W-:Y:S02]  /*ac520*/  @P6 STG.E desc[UR34][R40.64], R46 ;  /* 0x0000002e28006986 */ /* 0x0003e4000c101922 */
[----:B-1----:R-:W-:-:S02]  /*ac530*/  IMAD.WIDE R40, R31, 0x4, R120 ;  /* 0x000000041f287825 */ /* 0x002fc400078e0278 */
[----:B------:R-:W3:Y:S04]  /*ac540*/  LDL.LU R46, [R1+0x50c] ;  /* 0x00050c00012e7983 */ /* 0x000ee80000300800 */
[----:B------:R1:W-:Y:S02]  /*ac550*/  @P0 STG.E desc[UR34][R40.64], R47 ;  /* 0x0000002f28000986 */ /* 0x0003e4000c101922 */
[----:B-1----:R-:W-:Y:S02]  /*ac560*/  IMAD.WIDE R40, R31, 0x4, R118 ;  /* 0x000000041f287825 */ /* 0x002fe400078e0276 */
[----:B------:R-:W4:Y:S04]  /*ac570*/  LDL.LU R47, [R1+0x4ec] ;  /* 0x0004ec00012f7983 */ /* 0x000f280000300800 */
[----:B------:R-:W4:Y:S04]  /*ac580*/  LDL.LU R31, [R1+0x4cc] ;  /* 0x0004cc00011f7983 */ /* 0x000f280000300800 */
[----:B------:R-:W4:Y:S01]  /*ac590*/  LDL.LU R43, [R1+0x2260] ;  /* 0x00226000012b7983 */ /* 0x000f220000300800 */
        /* <DEDUP_REMOVED lines=48> */
[----:B------:R-:W4:Y:S04]  /*ac8a0*/  LDL.LU R42, [R1+0x39c] ;  /* 0x00039c00012a7983 */ /* 0x000f280000300800 */
[----:B--2---:R1:W-:Y:S02]  /*ac8b0*/  @P4 STG.E desc[UR34][R40.64], R44 ;  /* 0x0000002c28004986 */ /* 0x0043e4000c101922 */
[----:B-1----:R-:W-:-:S02]  /*ac8c0*/  IMAD.WIDE R40, R45, 0x4, R118 ;  /* 0x000000042d287825 */ /* 0x002fc400078e0276 */
[----:B------:R-:W2:Y:S04]  /*ac8d0*/  LDL.LU R45, [R1+0x22c] ;  /* 0x00022c00012d7983 */ /* 0x000ea80000300800 */
[----:B---3--:R1:W-:Y:S04]  /*ac8e0*/  @P5 STG.E desc[UR34][R40.64], R46 ;  /* 0x0000002e28005986 */ /* 0x0083e8000c101922 */
[----:B------:R-:W3:Y:S04]  /*ac8f0*/  LDL.LU R44, [R1+0x640] ;  /* 0x00064000012c7983 */ /* 0x000ee80000300800 */
[----:B-1----:R-:W3:Y:S01]  /*ac900*/  LDL.LU R46, [R1+0x620] ;  /* 0x00062000012e7983 */ /* 0x002ee20000300800 */
[----:B----4-:R-:W-:-:S05]  /*ac910*/  IMAD.WIDE R40, R43, 0x4, R124 ;  /* 0x000000042b287825 */ /* 0x010fca00078e027c */
[----:B------:R1:W-:Y:S02]  /*ac920*/  @P6 STG.E desc[UR34][R40.64], R47 ;  /* 0x0000002f28006986 */ /* 0x0003e4000c101922 */
[----:B-1----:R-:W-:Y:S02]  /*ac930*/  IMAD.WIDE R40, R43, 0x4, R122 ;  /* 0x000000042b287825 */ /* 0x002fe400078e027a */
[----:B------:R-:W4:Y:S04]  /*ac940*/  LDL.LU R47, [R1+0x600] ;  /* 0x00060000012f7983 */ /* 0x000f280000300800 */
[----:B------:R1:W-:Y:S04]  /*ac950*/  @P0 STG.E desc[UR34][R40.64], R31 ;  /* 0x0000001f28000986 */ /* 0x0003e8000c101922 */
[----:B-1----:R-:W3:Y:S01]  /*ac960*/  LDL.LU R31, [R1+0x2264] ;  /* 0x00226400011f7983 */ /* 0x002ee20000300800 */
[----:B------:R-:W-:-:S03]  /*ac970*/  LOP3.LUT P1, RZ, R24, 0x10, RZ, 0xc0, !PT ;  /* 0x0000001018ff7812 */ /* 0x000fc6000782c0ff */
[----:B------:R-:W4:Y:S01]  /*ac980*/  LDL.LU R247, [R1+0x5e0] ;  /* 0x0005e00001f77983 */ /* 0x000f220000300800 */
[----:B------:R-:W-:-:S03]  /*ac990*/  LOP3.LUT R30, R30, 0xfffffffd, RZ, 0xc0, !PT ;  /* 0xfffffffd1e1e7812 */ /* 0x000fc600078ec0ff */
[----:B------:R-:W4:Y:S04]  /*ac9a0*/  LDL.LU R166, [R1+0x2268] ;  /* 0x0022680001a67983 */ /* 0x000f280000300800 */
[----:B------:R-:W4:Y:S02]  /*ac9b0*/  LDL.LU R0, [R1+0x5c0] ;  /* 0x0005c00001007983 */ /* 0x000f240000300800 */
[----:B------:R-:W-:Y:S02]  /*ac9c0*/  @P1 LOP3.LUT R30, R30, 0x2, RZ, 0xfc, !PT ;  /* 0x000000021e1e1812 */ /* 0x000fe400078efcff */
[----:B------:R-:W-:Y:S01]  /*ac9d0*/  LOP3.LUT P1, RZ, R24, 0x8, RZ, 0xc0, !PT ;  /* 0x0000000818ff7812 */ /* 0x000fe2000782c0ff */
[----:B------:R-:W4:Y:S01]  /*ac9e0*/  LDL.LU R167, [R1+0x5a0] ;  /* 0x0005a00001a77983 */ /* 0x000f220000300800 */
[----:B------:R-:W-:-:S03]  /*ac9f0*/  LOP3.LUT R30, R30, 0xfffffffb, RZ, 0xc0, !PT ;  /* 0xfffffffb1e1e7812 */ /* 0x000fc600078ec0ff */
[----:B------:R-:W4:Y:S04]  /*aca00*/  LDL.LU R238, [R1+0x590] ;  /* 0x0005900001ee7983 */ /* 0x000f280000300800 */
[----:B------:R-:W4:Y:S04]  /*aca10*/  LDL.LU R246, [R1+0x580] ;  /* 0x0005800001f67983 */ /* 0x000f280000300800 */
[----:B------:R-:W-:Y:S01]  /*aca20*/  @P1 LOP3.LUT R30, R30, 0x4, RZ, 0xfc, !PT ;  /* 0x000000041e1e1812 */ /* 0x000fe200078efcff */
[----:B------:R-:W4:Y:S01]  /*aca30*/  LDL.LU R237, [R1+0x644] ;  /* 0x0006440001ed7983 */ /* 0x000f220000300800 */
[----:B------:R-:W-:-:S02]  /*aca40*/  LOP3.LUT P1, RZ, R24, 0x4, RZ, 0xc0, !PT ;  /* 0x0000000418ff7812 */ /* 0x000fc4000782c0ff */
[----:B------:R-:W-:Y:S01]  /*aca50*/  LOP3.LUT R30, R30, 0xfffffff7, RZ, 0xc0, !PT ;  /* 0xfffffff71e1e7812 */ /* 0x000fe200078ec0ff */
[----:B------:R-:W4:Y:S04]  /*aca60*/  LDL.LU R245, [R1+0x624] ;  /* 0x0006240001f57983 */ /* 0x000f280000300800 */
[----:B------:R-:W4:Y:S04]  /*aca70*/  LDL.LU R236, [R1+0x604] ;  /* 0x0006040001ec7983 */ /* 0x000f280000300800 */
[----:B------:R-:W4:Y:S02]  /*aca80*/  LDL.LU R244, [R1+0x226c] ;  /* 0x00226c0001f47983 */ /* 0x000f240000300800 */
[----:B------:R-:W-:-:S02]  /*aca90*/  @P1 LOP3.LUT R30, R30, 0x8, RZ, 0xfc, !PT ;  /* 0x000000081e1e1812 */ /* 0x000fc400078efcff */
[----:B------:R-:W-:Y:S02]  /*acaa0*/  LOP3.LUT P1, RZ, R24, 0x2, RZ, 0xc0, !PT ;  /* 0x0000000218ff7812 */ /* 0x000fe4000782c0ff */
[C---:B------:R-:W-:Y:S02]  /*acab0*/  LOP3.LUT P4, RZ, R23.reuse, 0x1000000, RZ, 0xc0, !PT ;  /* 0x0100000017ff7812 */ /* 0x040fe4000788c0ff */
[----:B------:R-:W-:Y:S01]  /*acac0*/  LOP3.LUT P5, RZ, R23, 0x2000000, RZ, 0xc0, !PT ;  /* 0x0200000017ff7812 */ /* 0x000fe200078ac0ff */
[----:B------:R-:W-:Y:S01]  /*acad0*/  IMAD.WIDE R40, R43, 0x4, R120 ;  /* 0x000000042b287825 */ /* 0x000fe200078e0278 */
[----:B------:R-:W-:Y:S01]  /*acae0*/  LOP3.LUT R30, R30, 0xffffffef, RZ, 0xc0, !PT ;  /* 0xffffffef1e1e7812 */ /* 0x000fe200078ec0ff */
[----:B------:R-:W4:Y:S06]  /*acaf0*/  LDL.LU R165, [R1+0x5e4] ;  /* 0x0005e40001a57983 */ /* 0x000f2c0000300800 */
        /* <DEDUP_REMOVED lines=12> */
[----:B------:R-:W-:Y:S02]  /*acbc0*/  LOP3.LUT P0, RZ, R23, 0x8000000, RZ, 0xc0, !PT ;  /* 0x0800000017ff7812 */ /* 0x000fe4000780c0ff */
[----:B------:R-:W-:-:S09]  /*acbd0*/  LOP3.LUT R30, R30, 0xfffffeff, RZ, 0xc0, !PT ;  /* 0xfffffeff1e1e7812 */ /* 0x000fd200078ec0ff */
[----:B------:R-:W-:Y:S02]  /*acbe0*/  @P1 LOP3.LUT R30, R30, 0x100, RZ, 0xfc, !PT ;  /* 0x000001001e1e1812 */ /* 0x000fe400078efcff */
[----:B------:R-:W-:Y:S01]  /*acbf0*/  LOP3.LUT P1, RZ, R23, 0x10000000, RZ, 0xc0, !PT ;  /* 0x1000000017ff7812 */ /* 0x000fe2000782c0ff */
[----:B------:R1:W-:Y:S02]  /*acc00*/  @P4 STG.E desc[UR34][R40.64], R42 ;  /* 0x0000002a28004986 */ /* 0x0003e4000c101922 */
[----:B-1----:R-:W-:-:S05]  /*acc10*/  IMAD.WIDE R40, R43, 0x4, R118 ;  /* 0x000000042b287825 */ /* 0x002fca00078e0276 */
[----:B--2---:R1:W-:Y:S04]  /*acc20*/  @P5 STG.E desc[UR34][R40.64], R45 ;  /* 0x0000002d28005986 */ /* 0x0043e8000c101922 */
[----:B-1----:R-:W2:Y:S04]  /*acc30*/  LDL.LU R45, [R1+0x2270] ;  /* 0x00227000012d7983 */ /* 0x002ea80000300800 */
[----:B------:R-:W2:Y:S04]  /*acc40*/  LDL.LU R42, [R1+0x5c4] ;  /* 0x0005c400012a7983 */ /* 0x000ea80000300800 */
[----:B------:R-:W2:Y:S01]  /*acc50*/  LDL.LU R43, [R1+0x5a4] ;  /* 0x0005a400012b7983 */ /* 0x000ea20000300800 */
[----:B---3--:R-:W-:-:S05]  /*acc60*/  IMAD.WIDE R40, R31, 0x4, R124 ;  /* 0x000000041f287825 */ /* 0x008fca00078e027c */
[----:B------:R1:W-:Y:S02]  /*acc70*/  @P6 STG.E desc[UR34][R40.64], R44 ;  /* 0x0000002c28006986 */ /* 0x0003e4000c101922 */
[C---:B-1----:R-:W-:Y:S02]  /*acc80*/  IMAD.WIDE R40, R31.reuse, 0x4, R122 ;  /* 0x000000041f287825 */ /* 0x042fe400078e027a */
[----:B------:R-:W3:Y:S04]  /*acc90*/  LDL.LU R44, [R1+0x594] ;  /* 0x00059400012c7983 */ /* 0x000ee80000300800 */
[----:B------:R1:W-:Y:S02]  /*acca0*/  @P0 STG.E desc[UR34][R40.64], R46 ;  /* 0x0000002e28000986 */ /* 0x0003e4000c101922 */
[----:B-1----:R-:W-:-:S05]  /*accb0*/  IMAD.WIDE R40, R31, 0x4, R120 ;  /* 0x000000041f287825 */ /* 0x002fca00078e0278 */
[----:B----4-:R1:W-:Y:S02]  /*accc0*/  @P1 STG.E desc[UR34][R40.64], R47 ;  /* 0x0000002f28001986 */ /* 0x0103e4000c101922 */
[----:B-1----:R-:W-:Y:S02]  /*accd0*/  IMAD.WIDE R40, R31, 0x4, R118 ;  /* 0x000000041f287825 */ /* 0x002fe400078e0276 */
[----:B------:R-:W4:Y:S04]  /*acce0*/  LDL.LU R47, [R1+0x584] ;  /* 0x00058400012f7983 */ /* 0x000f280000300800 */
[----:B------:R-:W4:Y:S04]  /*accf0*/  LDL.LU R31, [R1+0x648] ;  /* 0x00064800011f7983 */ /* 0x000f280000300800 */
[----:B------:R-:W4:Y:S01]  /*acd00*/  LDL.LU R46, [R1+0x2274] ;  /* 0x00227400012e7983 */ /* 0x000f220000300800 */
        /* <DEDUP_REMOVED lines=17> */
[----:B------:R-:W4:Y:S10]  /*ace20*/  LDL.LU R246, [R1+0x227c] ;  /* 0x00227c0001f67983 */ /* 0x000f340000300800 */
        /* <DEDUP_REMOVED lines=11> */
[C---:B------:R-:W-:Y:S02]  /*acee0*/  LOP3.LUT P5, RZ, R24.reuse, 0x100, RZ, 0xc0, !PT ;  /* 0x0000010018ff7812 */ /* 0x040fe400078ac0ff */
[C---:B------:R-:W-:Y:S02]  /*acef0*/  LOP3.LUT P6, RZ, R24.reuse, 0x200, RZ, 0xc0, !PT ;  /* 0x0000020018ff7812 */ /* 0x040fe400078cc0ff */
[----:B------:R-:W-:Y:S01]  /*acf00*/  LOP3.LUT P0, RZ, R24, 0x400, RZ, 0xc0, !PT ;  /* 0x0000040018ff7812 */ /* 0x000fe2000780c0ff */
[----:B--2---:R-:W-:-:S05]  /*acf10*/  IMAD.WIDE R40, R45, 0x4, R124 ;  /* 0x000000042d287825 */ /* 0x004fca00078e027c */
[----:B------:R1:W-:Y:S02]  /*acf20*/  @P3 STG.E desc[UR34][R40.64], R42 ;  /* 0x0000002a28003986 */ /* 0x0003e4000c101922 */
[----:B-1----:R-:W-:-:S05]  /*acf30*/  IMAD.WIDE R40, R45, 0x4, R122 ;  /* 0x000000042d287825 */ /* 0x002fca00078e027a */
[----:B------:R1:W-:Y:S02]  /*acf40*/  @P4 STG.E desc[UR34][R40.64], R43 ;  /* 0x0000002b28004986 */ /* 0x0003e4000c101922 */
[----:B-1----:R-:W-:-:S05]  /*acf50*/  IMAD.WIDE R40, R45, 0x4, R120 ;  /* 0x000000042d287825 */ /* 0x002fca00078e0278 */
[----:B---3--:R1:W-:Y:S02]  /*acf60*/  @P5 STG.E desc[UR34][R40.64], R44 ;  /* 0x0000002c28005986 */ /* 0x0083e4000c101922 */
[----:B-1----:R-:W-:Y:S02]  /*acf70*/  IMAD.WIDE R40, R45, 0x4, R118 ;  /* 0x000000042d287825 */ /* 0x002fe400078e0276 */
[----:B------:R-:W2:Y:S04]  /*acf80*/  LDL.LU R44, [R1+0x628] ;  /* 0x00062800012c7983 */ /* 0x000ea80000300800 */
[----:B------:R-:W3:Y:S04]  /*acf90*/  LDL.LU R45, [R1+0x608] ;  /* 0x00060800012d7983 */ /* 0x000ee80000300800 */
[----:B------:R-:W3:Y:S04]  /*acfa0*/  LDL.LU R29, [R1+0x5e8] ;  /* 0x0005e800011d7983 */ /* 0x000ee80000300800 */
[----:B------:R-:W3:Y:S04]  /*acfb0*/  LDL.LU R239, [R1+0x5c8] ;  /* 0x0005c80001ef7983 */ /* 0x000ee80000300800 */
[----:B----4-:R1:W-:Y:S02]  /*acfc0*/  @P6 STG.E desc[UR34][R40.64], R47 ;  /* 0x0000002f28006986 */ /* 0x0103e4000c101922 */
[----:B-1----:R-:W-:-:S05]  /*acfd0*/  IMAD.WIDE R40, R46, 0x4, R124 ;  /* 0x000000042e287825 */ /* 0x002fca00078e027c */
[----:B------:R1:W-:Y:S04]  /*acfe0*/  @P0 STG.E desc[UR34][R40.64], R31 ;  /* 0x0000001f28000986 */ /* 0x0003e8000c101922 */
[----:B-1----:R-:W4:Y:S04]  /*acff0*/  LDL.LU R31, [R1+0x5a8] ;  /* 0x0005a800011f7983 */ /* 0x002f280000300800 */
[----:B------:R-:W4:Y:S04]  /*ad000*/  LDL.LU R47, [R1+0x2278] ;  /* 0x00227800012f7983 */ /* 0x000f280000300800 */
[----:B------:R-:W4:Y:S01]  /*ad010*/  LDL.LU R247, [R1+0x598] ;  /* 0x0005980001f77983 */ /* 0x000f220000300800 */
[----:B------:R-:W-:-:S02]  /*ad020*/  LOP3.LUT P1, RZ, R24, 0x800000, RZ, 0xc0, !PT ;  /* 0x0080000018ff7812 */ /* 0x000fc4000782c0ff */
[----:B------:R-:W-:Y:S01]  /*ad030*/  LOP3.LUT R23, R23, 0xfdffffff, RZ, 0xc0, !PT ;  /* 0xfdffffff17177812 */ /* 0x000fe200078ec0ff */
[----:B------:R-:W4:Y:S04]  /*ad040*/  LDL.LU R0, [R1+0x588] ;  /* 0x0005880001007983 */ /* 0x000f280000300800 */
[----:B------:R-:W4:Y:S04]  /*ad050*/  LDL.LU R167, [R1+0x64c] ;  /* 0x00064c0001a77983 */ /* 0x000f280000300800 */
[----:B------:R-:W4:Y:S02]  /*ad060*/  LDL.LU R238, [R1+0x62c] ;  /* 0x00062c0001ee7983 */ /* 0x000f240000300800 */
[----:B------:R-:W-:-:S02]  /*ad070*/  @P1 LOP3.LUT R23, R23, 0x2000000, RZ, 0xfc, !PT ;  /* 0x0200000017171812 */ /* 0x000fc400078efcff */
        /* <DEDUP_REMOVED lines=9> */
[----:B------:R-:W4:Y:S01]  /*ad110*/  LDL.LU R244, [R1+0x59c] ;  /* 0x00059c0001f47983 */ /* 0x000f220000300800 */
[----:B------:R-:W-:-:S03]  /*ad120*/  LOP3.LUT P4, RZ, R24, 0x800, RZ, 0xc0, !PT ;  /* 0x0000080018ff7812 */ /* 0x000fc6000788c0ff */
[----:B------:R-:W4:Y:S01]  /*ad130*/  LDL.LU R165, [R1+0x2290] ;  /* 0x0022900001a57983 */ /* 0x000f220000300800 */
[----:B------:R-:W-:Y:S01]  /*ad140*/  LOP3.LUT P5, RZ, R24, 0x1000, RZ, 0xc0, !PT ;  /* 0x0000100018ff7812 */ /* 0x000fe200078ac0ff */
[----:B------:R-:W-:Y:S01]  /*ad150*/  IMAD.WIDE R40, R46, 0x4, R122 ;  /* 0x000000042e287825 */ /* 0x000fe200078e027a */
[C---:B------:R-:W-:Y:S01]  /*ad160*/  LOP3.LUT P6, RZ, R24.reuse, 0x2000, RZ, 0xc0, !PT ;  /* 0x0000200018ff7812 */ /* 0x040fe200078cc0ff */
[----:B------:R-:W4:Y:S02]  /*ad170*/  LDL.LU R42, [R1+0x58c] ;  /* 0x00058c00012a7983 */ /* 0x000f240000300800 */
[----:B------:R-:W-:Y:S02]  /*ad180*/  @P1 LOP3.LUT R23, R23, 0x8000000, RZ, 0xfc, !PT ;  /* 0x0800000017171812 */ /* 0x000fe400078efcff */
[----:B------:R-:W-:Y:S01]  /*ad190*/  LOP3.LUT P1, RZ, R24, 0x100000, RZ, 0xc0, !PT ;  /* 0x0010000018ff7812 */ /* 0x000fe2000782c0ff */
[----:B------:R-:W4:Y:S01]  /*ad1a0*/  LDL.LU R43, [R1+0x630] ;  /* 0x00063000012b7983 */ /* 0x000f220000300800 */
        /* <DEDUP_REMOVED lines=16> */
[----:B--2---:R1:W-:Y:S02]  /*ad2b0*/  @P4 STG.E desc[UR34][R40.64], R44 ;  /* 0x0000002c28004986 */ /* 0x0043e4000c101922 */
[C---:B-1----:R-:W-:Y:S02]  /*ad2c0*/  IMAD.WIDE R40, R46.reuse, 0x4, R120 ;  /* 0x000000042e287825 */ /* 0x042fe400078e0278 */
[----:B------:R-:W2:Y:S04]  /*ad2d0*/  LDL.LU R44, [R1+0x610] ;  /* 0x00061000012c7983 */ /* 0x000ea80000300800 */
[----:B---3--:R1:W-:Y:S02]  /*ad2e0*/  @P5 STG.E desc[UR34][R40.64], R45 ;  /* 0x0000002d28005986 */ /* 0x0083e4000c101922 */
[----:B-1----:R-:W-:-:S02]  /*ad2f0*/  IMAD.WIDE R40, R46, 0x4, R118 ;  /* 0x000000042e287825 */ /* 0x002fc400078e0276 */
[----:B------:R-:W3:Y:S04]  /*ad300*/  LDL.LU R45, [R1+0x5f0] ;  /* 0x0005f000012d7983 */ /* 0x000ee80000300800 */
[----:B------:R4:W-:Y:S04]  /*ad310*/  @P6 STG.E desc[UR34][R40.64], R29 ;  /* 0x0000001d28006986 */ /* 0x0009e8000c101922 */
[----:B------:R-:W2:Y:S01]  /*ad320*/  LDL.LU R46, [R1+0x2294] ;  /* 0x00229400012e7983 */ /* 0x000ea20000300800 */
[----:B----4-:R-:W-:-:S05]  /*ad330*/  IMAD.WIDE R40, R47, 0x4, R124 ;  /* 0x000000042f287825 */ /* 0x010fca00078e027c */
[----:B------:R1:W-:Y:S02]  /*ad340*/  @P0 STG.E desc[UR34][R40.64], R239 ;  /* 0x000000ef28000986 */ /* 0x0003e4000c101922 */
[----:B-1----:R-:W-:-:S05]  /*ad350*/  IMAD.WIDE R40, R47, 0x4, R122 ;  /* 0x000000042f287825 */ /* 0x002fca00078e027a */
[----:B------:R1:W-:Y:S01]  /*ad360*/  @P1 STG.E desc[UR34][R40.64], R31 ;  /* 0x0000001f28001986 */ /* 0x0003e2000c101922 */
[----:B------:R-:W-:Y:S01]  /*ad370*/  LOP3.LUT P1, RZ, R30, 0x1, RZ, 0xc0, !PT ;  /* 0x000000011eff7812 */ /* 0x000fe2000782c0ff */
[----:B-1----:R-:W-:-:S12]  /*ad380*/  IMAD.WIDE R30, R47, 0x4, R120 ;  /* 0x000000042f1e7825 */ /* 0x002fd800078e0278 */
[----:B------:R1:W-:Y:S02]  /*ad390*/  @P1 STG.E desc[UR34][R30.64], R247 ;  /* 0x000000f71e001986 */ /* 0x0003e4000c101922 */
[----:B-1----:R-:W-:Y:S02]  /*ad3a0*/  IMAD.WIDE R30, R47, 0x4, R118 ;  /* 0x000000042f1e7825 */ /* 0x002fe400078e0276 */
        /* <DEDUP_REMOVED lines=20> */
[----:B------:R-:W-:-:S02]  /*ad4f0*/  LOP3.LUT P1, RZ, R23, 0x2000000, RZ, 0xc0, !PT ;  /* 0x0200000017ff7812 */ /* 0x000fc4000782c0ff */
        /* <DEDUP_REMOVED lines=9> */
[C---:B------:R-:W-:Y:S02]  /*ad590*/  LOP3.LUT P6, RZ, R24.reuse, 0x10000000, RZ, 0xc0, !PT ;  /* 0x1000000018ff7812 */ /* 0x040fe400078cc0ff */
[----:B------:R-:W-:Y:S01]  /*ad5a0*/  LOP3.LUT P0, RZ, R24, 0x20000000, RZ, 0xc0, !PT ;  /* 0x2000000018ff7812 */ /* 0x000fe2000780c0ff */
[----:B--2---:R-:W-:-:S05]  /*ad5b0*/  IMAD.WIDE R30, R46, 0x4, R124 ;  /* 0x000000042e1e7825 */ /* 0x004fca00078e027c */
[----:B------:R1:W-:Y:S02]  /*ad5c0*/  @P4 STG.E desc[UR34][R30.64], R43 ;  /* 0x0000002b1e004986 */ /* 0x0003e4000c101922 */
[----:B-1----:R-:W-:-:S05]  /*ad5d0*/  IMAD.WIDE R30, R46, 0x4, R122 ;  /* 0x000000042e1e7825 */ /* 0x002fca00078e027a */
[----:B------:R1:W-:Y:S02]  /*ad5e0*/  @P5 STG.E desc[UR34][R30.64], R44 ;  /* 0x0000002c1e005986 */ /* 0x0003e4000c101922 */
[C---:B-1----:R-:W-:Y:S02]  /*ad5f0*/  IMAD.WIDE R30, R46.reuse, 0x4, R120 ;  /* 0x000000042e1e7825 */ /* 0x042fe400078e0278 */
[----:B------:R-:W2:Y:S04]  /*ad600*/  LDL.LU R44, [R1+0x5b0] ;  /* 0x0005b000012c7983 */ /* 0x000ea80000300800 */
[----:B---3--:R1:W-:Y:S02]  /*ad610*/  @P6 STG.E desc[UR34][R30.64], R45 ;  /* 0x0000002d1e006986 */ /* 0x0083e4000c101922 */
[----:B-1----:R-:W-:-:S02]  /*ad620*/  IMAD.WIDE R30, R46, 0x4, R118 ;  /* 0x000000042e1e7825 */ /* 0x002fc400078e0276 */
[----:B------:R-:W3:Y:S04]  /*ad630*/  LDL.LU R45, [R1+0x260] ;  /* 0x00026000012d7983 */ /* 0x000ee80000300800 */
[----:B------:R-:W2:Y:S04]  /*ad640*/  LDL.LU R46, [R1+0x30] ;  /* 0x00003000012e7983 */ /* 0x000ea80000300800 */
[----:B----4-:R1:W-:Y:S04]  /*ad650*/  @P0 STG.E desc[UR34][R30.64], R47 ;  /* 0x0000002f1e000986 */ /* 0x0103e8000c101922 */
[----:B-1----:R-:W4:Y:S04]  /*ad660*/  LDL.LU R47, [R1+0x2298] ;  /* 0x00229800012f7983 */ /* 0x002f280000300800 */
        /* <DEDUP_REMOVED lines=10> */
[----:B------:R-:W-:-:S03]  /*ad710*/  LOP3.LUT P4, RZ, R24, 0x40000000, RZ, 0xc0, !PT ;  /* 0x4000000018ff7812 */ /* 0x000fc6000788c0ff */
[----:B------:R-:W3:Y:S04]  /*ad720*/  LDL.LU R236, [R1+0x638] ;  /* 0x0006380001ec7983 */ /* 0x000ee80000300800 */
[----:B------:R-:W3:Y:S01]  /*ad730*/  LDL.LU R165, [R1+0x618] ;  /* 0x0006180001a57983 */ /* 0x000ee20000300800 */
[----:B------:R-:W-:-:S03]  /*ad740*/  LOP3.LUT P5, RZ, R24, 0x80000000, RZ, 0xc0, !PT ;  /* 0x8000000018ff7812 */ /* 0x000fc600078ac0ff */
[----:B------:R-:W3:Y:S04]  /*ad750*/  LDL.LU R42, [R1+0x5f8] ;  /* 0x0005f800012a7983 */ /* 0x000ee80000300800 */
[----:B------:R-:W3:Y:S01]  /*ad760*/  LDL.LU R43, [R1+0x22a4] ;  /* 0x0022a400012b7983 */ /* 0x000ee20000300800 */
        /* <DEDUP_REMOVED lines=20> */
[----:B----4-:R-:W-:-:S05]  /*ad8b0*/  IMAD.WIDE R24, R47, 0x4, R124 ;  /* 0x000000042f187825 */ /* 0x010fca00078e027c */
[----:B--2---:R1:W-:Y:S02]  /*ad8c0*/  @P4 STG.E desc[UR34][R24.64], R44 ;  /* 0x0000002c18004986 */ /* 0x0043e4000c101922 */
[C---:B-1----:R-:W-:Y:S02]  /*ad8d0*/  IMAD.WIDE R24, R47.reuse, 0x4, R122 ;  /* 0x000000042f187825 */ /* 0x042fe400078e027a */
[----:B------:R-:W2:Y:S04]  /*ad8e0*/  LDL.LU R44, [R1+0x5d8] ;  /* 0x0005d800012c7983 */ /* 0x000ea80000300800 */
[----:B---3--:R1:W-:Y:S02]  /*ad8f0*/  @P5 STG.E desc[UR34][R24.64], R45 ;  /* 0x0000002d18005986 */ /* 0x0083e4000c101922 */
[----:B-1----:R-:W-:-:S02]  /*ad900*/  IMAD.WIDE R24, R47, 0x4, R120 ;  /* 0x000000042f187825 */ /* 0x002fc400078e0278 */
[----:B------:R-:W3:Y:S04]  /*ad910*/  LDL.LU R45, [R1+0x5b8] ;  /* 0x0005b800012d7983 */ /* 0x000ee80000300800 */
[----:B------:R1:W-:Y:S02]  /*ad920*/  @P6 STG.E desc[UR34][R24.64], R46 ;  /* 0x0000002e18006986 */ /* 0x0003e4000c101922 */
[----:B-1----:R-:W-:Y:S02]  /*ad930*/  IMAD.WIDE R24, R47, 0x4, R118 ;  /* 0x000000042f187825 */ /* 0x002fe400078e0276 */
[----:B------:R-:W4:Y:S04]  /*ad940*/  LDL.LU R46, [R1+0x268] ;  /* 0x00026800012e7983 */ /* 0x000f280000300800 */
[----:B------:R-:W3:Y:S04]  /*ad950*/  LDL.LU R47, [R1+0x38] ;  /* 0x00003800012f7983 */ /* 0x000ee80000300800 */
[----:B------:R-:W3:Y:S01]  /*ad960*/  LDL.LU R244, [R1+0x22a8] ;  /* 0x0022a80001f47983 */ /* 0x000ee20000300800 */
[----:B------:R-:W-:-:S04]  /*ad970*/  LOP3.LUT R23, R23, 0xff7fffff, RZ, 0xc0, !PT ;  /* 0xff7fffff17177812 */ /* 0x000fc800078ec0ff */
[----:B------:R-:W-:Y:S02]  /*ad980*/  @P1 LOP3.LUT R23, R23, 0x800000, RZ, 0xfc, !PT ;  /* 0x0080000017171812 */ /* 0x000fe400078efcff */
[C---:B------:R-:W-:Y:S02]  /*ad990*/  LOP3.LUT P1, RZ, R21.reuse, 0x8, RZ, 0xc0, !PT ;  /* 0x0000000815ff7812 */ /* 0x040fe4000782c0ff */
[----:B------:R-:W-:Y:S02]  /*ad9a0*/  LOP3.LUT P0, RZ, R21, 0x2, RZ, 0xc0, !PT ;  /* 0x0000000215ff7812 */ /* 0x000fe4000780c0ff */
[----:B------:R-:W-:-:S09]  /*ad9b0*/  LOP3.LUT R23, R23, 0xfeffffff, RZ, 0xc0, !PT ;  /* 0xfeffffff17177812 */ /* 0x000fd200078ec0ff */
[----:B------:R-:W-:Y:S02]  /*ad9c0*/  @P1 LOP3.LUT R23, R23, 0x1000000, RZ, 0xfc, !PT ;  /* 0x0100000017171812 */ /* 0x000fe400078efcff */
        /* <DEDUP_REMOVED lines=39> */
[----:B------:R-:W-:-:S04]  /*adc40*/  LOP3.LUT P0, RZ, R21, 0x10000, RZ, 0xc0, !PT ;  /* 0x0001000015ff7812 */ /* 0x000fc8000780c0ff */
[----:B--2---:R3:W-:Y:S02]  /*adc50*/  @P4 STG.E desc[UR34][R24.64], R44 ;  /* 0x0000002c18004986 */ /* 0x0047e4000c101922 */
[----:B---3--:R-:W-:-:S05]  /*adc60*/  IMAD.WIDE R24, R244, 0x4, R124 ;  /* 0x00000004f4187825 */ /* 0x008fca00078e027c */
[----:B------:R1:W-:Y:S02]  /*adc70*/  @P5 STG.E desc[UR34][R24.64], R45 ;  /* 0x0000002d18005986 */ /* 0x0003e4000c101922 */
[----:B-1----:R-:W-:-:S05]  /*adc80*/  IMAD.WIDE R24, R244, 0x4, R122 ;  /* 0x00000004f4187825 */ /* 0x002fca00078e027a */
[----:B----4-:R1:W-:Y:S02]  /*adc90*/  @P6 STG.E desc[UR34][R24.64], R46 ;  /* 0x0000002e18006986 */ /* 0x0103e4000c101922 */
[----:B-1----:R-:W-:-:S05]  /*adca0*/  IMAD.WIDE R24, R244, 0x4, R120 ;  /* 0x00000004f4187825 */ /* 0x002fca00078e0278 */
[----:B------:R1:W-:Y:S04]  /*adcb0*/  @P0 STG.E desc[UR34][R24.64], R47 ;  /* 0x0000002f18000986 */ /* 0x0003e8000c101922 */
        /* <DEDUP_REMOVED lines=22> */
[C---:B------:R-:W-:Y:S02]  /*ade20*/  LOP3.LUT P1, RZ, R21.reuse, 0x2000000, RZ, 0xc0, !PT ;  /* 0x0200000015ff7812 */ /* 0x040fe4000782c0ff */
[----:B------:R-:W-:Y:S01]  /*ade30*/  LOP3.LUT P6, RZ, R21, 0x80000, RZ, 0xc0, !PT ;  /* 0x0008000015ff7812 */ /* 0x000fe200078cc0ff */
[----:B--2---:R1:W-:Y:S04]  /*ade40*/  @P4 STG.E desc[UR34][R24.64], R47 ;  /* 0x0000002f18004986 */ /* 0x0043e8000c101922 */
[----:B-1----:R-:W2:Y:S04]  /*ade50*/  LDL.LU R47, [R1+0x26c] ;  /* 0x00026c00012f7983 */ /* 0x002ea80000300800 */
[----:B------:R-:W2:Y:S04]  /*ade60*/  LDL.LU R0, [R1+0x3c] ;  /* 0x00003c0001007983 */ /* 0x000ea80000300800 */
[----:B------:R-:W2:Y:S04]  /*ade70*/  LDL.LU R238, [R1+0x1c] ;  /* 0x00001c0001ee7983 */ /* 0x000ea80000300800 */
[----:B------:R-:W2:Y:S04]  /*ade80*/  LDL.LU R245, [R1+0x22b4] ;  /* 0x0022b40001f57983 */ /* 0x000ea80000300800 */
[----:B------:R-:W2:Y:S04]  /*ade90*/  LDL.LU R166, [R1+0x6f0] ;  /* 0x0006f00001a67983 */ /* 0x000ea80000300800 */
[----:B------:R-:W2:Y:S01]  /*adea0*/  LDL.LU R246, [R1+0x6d0] ;  /* 0x0006d00001f67983 */ /* 0x000ea20000300800 */
[----:B------:R-:W-:Y:S01]  /*adeb0*/  LOP3.LUT R23, R23, 0xffffdfff, RZ, 0xc0, !PT ;  /* 0xffffdfff17177812 */ /* 0x000fe200078ec0ff */
[----:B---3--:R-:W-:Y:S01]  /*adec0*/  IMAD.WIDE R24, R44, 0x4, R124 ;  /* 0x000000042c187825 */ /* 0x008fe200078e027c */
[----:B------:R-:W-:Y:S01]  /*aded0*/  LOP3.LUT P0, RZ, R21, 0x100000, RZ, 0xc0, !PT ;  /* 0x0010000015ff7812 */ /* 0x000fe2000780c0ff */
[----:B------:R-:W3:Y:S01]  /*adee0*/  LDL.LU R237, [R1+0x6b0] ;  /* 0x0006b00001ed7983 */ /* 0x000ee20000300800 */
[----:B------:R-:W-:-:S02]  /*adef0*/  @P1 LOP3.LUT R23, R23, 0x2000, RZ, 0xfc, !PT ;  /* 0x0000200017171812 */ /* 0x000fc400078efcff */
[----:B------:R-:W-:Y:S01]  /*adf00*/  LOP3.LUT P1, RZ, R21, 0x1000000, RZ, 0xc0, !PT ;  /* 0x0100000015ff7812 */ /* 0x000fe2000782c0ff */
[----:B------:R1:W-:Y:S01]  /*adf10*/  @P5 STG.E desc[UR34][R24.64], R165 ;  /* 0x000000a518005986 */ /* 0x0003e2000c101922 */
[----:B------:R-:W-:Y:S01]  /*adf20*/  LOP3.LUT R23, R23, 0xffffbfff, RZ, 0xc0, !PT ;  /* 0xffffbfff17177812 */ /* 0x000fe200078ec0ff */
[----:B-1----:R-:W-:-:S05]  /*adf30*/  IMAD.WIDE R24, R44, 0x4, R122 ;  /* 0x000000042c187825 */ /* 0x002fca00078e027a */
[----:B----4-:R1:W-:Y:S05]  /*adf40*/  @P6 STG.E desc[UR34][R24.64], R42 ;  /* 0x0000002a18006986 */ /* 0x0103ea000c101922 */
[----:B------:R-:W-:Y:S02]  /*adf50*/  @P1 LOP3.LUT R23, R23, 0x4000, RZ, 0xfc, !PT ;  /* 0x0000400017171812 */ /* 0x000fe400078efcff */
[----:B------:R-:W-:Y:S01]  /*adf60*/  LOP3.LUT P1, RZ, R21, 0x800000, RZ, 0xc0, !PT ;  /* 0x0080000015ff7812 */ /* 0x000fe2000782c0ff */
[----:B-1----:R-:W-:-:S05]  /*adf70*/  IMAD.WIDE R24, R44, 0x4, R120 ;  /* 0x000000042c187825 */ /* 0x002fca00078e0278 */
[----:B------:R1:W-:Y:S01]  /*adf80*/  @P0 STG.E desc[UR34][R24.64], R43 ;  /* 0x0000002b18000986 */ /* 0x0003e2000c101922 */
[----:B------:R-:W-:-:S03]  /*adf90*/  LOP3.LUT R23, R23, 0xffff7fff, RZ, 0xc0, !PT ;  /* 0xffff7fff17177812 */ /* 0x000fc600078ec0ff */
[----:B-1----:R-:W4:Y:S04]  /*adfa0*/  LDL.LU R43, [R1+0x22b8] ;  /* 0x0022b800012b7983 */ /* 0x002f280000300800 */
[----:B------:R-:W3:Y:S04]  /*adfb0*/  LDL.LU R236, [R1+0x690] ;  /* 0x0006900001ec7983 */ /* 0x000ee80000300800 */
[----:B------:R-:W3:Y:S01]  /*adfc0*/  LDL.LU R244, [R1+0x670] ;  /* 0x0006700001f47983 */ /* 0x000ee20000300800 */
[----:B------:R-:W-:Y:S02]  /*adfd0*/  @P1 LOP3.LUT R23, R23, 0x8000, RZ, 0xfc, !PT ;  /* 0x0000800017171812 */ /* 0x000fe400078efcff */
[----:B------:R-:W-:Y:S01]  /*adfe0*/  LOP3.LUT P1, RZ, R21, 0x400000, RZ, 0xc0, !PT ;  /* 0x0040000015ff7812 */ /* 0x000fe2000782c0ff */
[----:B------:R-:W3:Y:S01]  /*adff0*/  LDL.LU R165, [R1+0x660] ;  /* 0x0006600001a57983 */ /* 0x000ee20000300800 */
[----:B------:R-:W-:Y:S01]  /*ae000*/  LOP3.LUT R23, R23, 0xfffeffff, RZ, 0xc0, !PT ;  /* 0xfffeffff17177812 */ /* 0x000fe200078ec0ff */
[----:B------:R-:W-:-:S02]  /*ae010*/  IMAD.WIDE R24, R44, 0x4, R118 ;  /* 0x000000042c187825 */ /* 0x000fc400078e0276 */
[----:B------:R-:W3:Y:S08]  /*ae020*/  LDL.LU R42, [R1+0x650] ;  /* 0x00065000012a7983 */ /* 0x000ef00000300800 */
[----:B------:R-:W-:Y:S02]  /*ae030*/  @P1 LOP3.LUT R23, R23, 0x10000, RZ, 0xfc, !PT ;  /* 0x0001000017171812 */ /* 0x000fe400078efcff */
[----:B------:R-:W-:-:S13]  /*ae040*/  LOP3.LUT P1, RZ, R21, 0x200000, RZ, 0xc0, !PT ;  /* 0x0020000015ff7812 */ /* 0x000fda000782c0ff */
[----:B------:R1:W-:Y:S01]  /*ae050*/  @P1 STG.E desc[UR34][R24.64], R45 ;  /* 0x0000002d18001986 */ /* 0x0003e2000c101922 */
[----:B------:R-:W-:Y:S01]  /*ae060*/  LOP3.LUT P1, RZ, R23, 0x10000, RZ, 0xc0, !PT ;  /* 0x0001000017ff7812 */ /* 0x000fe2000782c0ff */
[----:B-1----:R-:W-:Y:S02]  /*ae070*/  IMAD.WIDE R24, R167, 0x4, R124 ;  /* 0x00000004a7187825 */ /* 0x002fe400078e027c */
[----:B------:R-:W4:Y:S10]  /*ae080*/  LDL.LU R45, [R1+0x380] ;  /* 0x00038000012d7983 */ /* 0x000f340000300800 */
[----:B------:R1:W-:Y:S01]  /*ae090*/  @P1 STG.E desc[UR34][R24.64], R46 ;  /* 0x0000002e18001986 */ /* 0x0003e2000c101922 */
[----:B------:R-:W-:-:S03]  /*ae0a0*/  LOP3.LUT P1, RZ, R23, 0x8000, RZ, 0xc0, !PT ;  /* 0x0000800017ff7812 */ /* 0x000fc6000782c0ff */
[----:B-1----:R-:W4:Y:S04]  /*ae0b0*/  LDL.LU R46, [R1+0x6f4] ;  /* 0x0006f400012e7983 */ /* 0x002f280000300800 */
[----:B------:R-:W4:Y:S01]  /*ae0c0*/  LDL.LU R44, [R1+0x22bc] ;  /* 0x0022bc00012c7983 */ /* 0x000f220000300800 */
[----:B------:R-:W-:-:S05]  /*ae0d0*/  IMAD.WIDE R24, R167, 0x4, R122 ;  /* 0x00000004a7187825 */ /* 0x000fca00078e027a */
        /* <DEDUP_REMOVED lines=13> */
[----:B------:R-:W-:Y:S01]  /*ae1b0*/  LOP3.LUT P1, RZ, R23, 0x800, RZ, 0xc0, !PT ;  /* 0x0000080017ff7812 */ /* 0x000fe2000782c0ff */
[----:B-1----:R-:W-:-:S12]  /*ae1c0*/  IMAD.WIDE R24, R245, 0x4, R122 ;  /* 0x00000004f5187825 */ /* 0x002fd800078e027a */
[----:B------:R1:W-:Y:S01]  /*ae1d0*/  @P1 STG.E desc[UR34][R24.64], R246 ;  /* 0x000000f618001986 */ /* 0x0003e2000c101922 */
[----:B------:R-:W-:Y:S01]  /*ae1e0*/  LOP3.LUT P1, RZ, R23, 0x400, RZ, 0xc0, !PT ;  /* 0x0000040017ff7812 */ /* 0x000fe2000782c0ff */
[----:B-1----:R-:W-:-:S12]  /*ae1f0*/  IMAD.WIDE R24, R245, 0x4, R120 ;  /* 0x00000004f5187825 */ /* 0x002fd800078e0278 */
[----:B---3--:R1:W-:Y:S01]  /*ae200*/  @P1 STG.E desc[UR34][R24.64], R237 ;  /* 0x000000ed18001986 */ /* 0x0083e2000c101922 */
[----:B------:R-:W-:Y:S02]  /*ae210*/  LOP3.LUT P1, RZ, R23, 0x200, RZ, 0xc0, !PT ;  /* 0x0000020017ff7812 */ /* 0x000fe4000782c0ff */
[----:B------:R-:W-:Y:S01]  /*ae220*/  LOP3.LUT P3, RZ, R21, 0x80000000, RZ, 0xc0, !PT ;  /* 0x8000000015ff7812 */ /* 0x000fe2000786c0ff */
[----:B-1----:R-:W-:-:S10]  /*ae230*/  IMAD.WIDE R24, R245, 0x4, R118 ;  /* 0x00000004f5187825 */ /* 0x002fd400078e0276 */
[----:B------:R4:W-:Y:S02]  /*ae240*/  @P1 STG.E desc[UR34][R24.64], R236 ;  /* 0x000000ec18001986 */ /* 0x0009e4000c101922 */
[----:B----4-:R-:W-:-:S05]  /*ae250*/  IMAD.WIDE R24, R43, 0x4, R124 ;  /* 0x000000042b187825 */ /* 0x010fca00078e027c */
[----:B------:R1:W-:Y:S02]  /*ae260*/  @P2 STG.E desc[UR34][R24.64], R244 ;  /* 0x000000f418002986 */ /* 0x0003e4000c101922 */
[----:B-1----:R-:W-:-:S05]  /*ae270*/  IMAD.WIDE R24, R43, 0x4, R122 ;  /* 0x000000042b187825 */ /* 0x002fca00078e027a */
[----:B------:R1:W-:Y:S04]  /*ae280*/  @P3 STG.E desc[UR34][R24.64], R165 ;  /* 0x000000a518003986 */ /* 0x0003e8000c101922 */
[----:B-1----:R-:W3:Y:S01]  /*ae290*/  LDL.LU R165, [R1+0x6b4] ;  /* 0x0006b40001a57983 */ /* 0x002ee20000300800 */
[C---:B------:R-:W-:Y:S02]  /*ae2a0*/  LOP3.LUT P4, RZ, R22.reuse, 0x1, RZ, 0xc0, !PT ;  /* 0x0000000116ff7812 */ /* 0x040fe4000788c0ff */
[C---:B------:R-:W-:Y:S01]  /*ae2b0*/  LOP3.LUT P5, RZ, R22.reuse, 0x2, RZ, 0xc0, !PT ;  /* 0x0000000216ff7812 */ /* 0x040fe200078ac0ff */
[----:B------:R-:W-:Y:S01]  /*ae2c0*/  IMAD.WIDE R24, R43, 0x4, R120 ;  /* 0x000000042b187825 */ /* 0x000fe200078e0278 */
[C---:B------:R-:W-:Y:S02]  /*ae2d0*/  LOP3.LUT P6, RZ, R22.reuse, 0x4, RZ, 0xc0, !PT ;  /* 0x0000000416ff7812 */ /* 0x040fe400078cc0ff */
[----:B------:R-:W-:-:S07]  /*ae2e0*/  LOP3.LUT P0, RZ, R22, 0x8, RZ, 0xc0, !PT ;  /* 0x0000000816ff7812 */ /* 0x000fce000780c0ff */
[----:B------:R1:W-:Y:S02]  /*ae2f0*/  @P4 STG.E desc[UR34][R24.64], R42 ;  /* 0x0000002a18004986 */ /* 0x0003e4000c101922 */
[----:B-1----:R-:W-:Y:S02]  /*ae300*/  IMAD.WIDE R24, R43, 0x4, R118 ;  /* 0x000000042b187825 */ /* 0x002fe400078e0276 */
[----:B------:R-:W4:Y:S04]  /*ae310*/  LDL.LU R42, [R1+0x694] ;  /* 0x00069400012a7983 */ /* 0x000f280000300800 */
[----:B------:R1:W-:Y:S04]  /*ae320*/  @P5 STG.E desc[UR34][R24.64], R45 ;  /* 0x0000002d18005986 */ /* 0x0003e8000c101922 */
[----:B------:R-:W4:Y:S01]  /*ae330*/  LDL.LU R43, [R1+0x674] ;  /* 0x00067400012b7983 */ /* 0x000f220000300800 */
[----:B-1----:R-:W-:-:S03]  /*ae340*/  IMAD.WIDE R24, R44, 0x4, R124 ;  /* 0x000000042c187825 */ /* 0x002fc600078e027c */
[----:B------:R-:W4:Y:S04]  /*ae350*/  LDL.LU R45, [R1+0x664] ;  /* 0x00066400012d7983 */ /* 0x000f280000300800 */
[----:B------:R1:W-:Y:S02]  /*ae360*/  @P6 STG.E desc[UR34][R24.64], R46 ;  /* 0x0000002e18006986 */ /* 0x0003e4000c101922 */
[----:B-1----:R-:W-:Y:S02]  /*ae370*/  IMAD.WIDE R24, R44, 0x4, R122 ;  /* 0x000000042c187825 */ /* 0x002fe400078e027a */
[----:B------:R-:W4:Y:S04]  /*ae380*/  LDL.LU R46, [R1+0x654] ;  /* 0x00065400012e7983 */ /* 0x000f280000300800 */
[----:B--2---:R1:W-:Y:S04]  /*ae390*/  @P0 STG.E desc[UR34][R24.64], R47 ;  /* 0x0000002f18000986 */ /* 0x0043e8000c101922 */
[----:B-1----:R-:W2:Y:S01]  /*ae3a0*/  LDL.LU R47, [R1+0x22c0] ;  /* 0x0022c000012f7983 */ /* 0x002ea20000300800 */
[----:B------:R-:W-:-:S03]  /*ae3b0*/  LOP3.LUT P1, RZ, R22, 0x10000, RZ, 0xc0, !PT ;  /* 0x0001000016ff7812 */ /* 0x000fc6000782c0ff */
[----:B------:R-:W2:Y:S01]  /*ae3c0*/  LDL.LU R239, [R1+0x384] ;  /* 0x0003840001ef7983 */ /* 0x000ea20000300800 */
[----:B------:R-:W-:-:S03]  /*ae3d0*/  LOP3.LUT R23, R23, 0xfffffffd, RZ, 0xc0, !PT ;  /* 0xfffffffd17177812 */ /* 0x000fc600078ec0ff */
[----:B------:R-:W2:Y:S04]  /*ae3e0*/  LDL.LU R247, [R1+0x6f8] ;  /* 0x0006f80001f77983 */ /* 0x000ea80000300800 */
[----:B------:R-:W2:Y:S02]  /*ae3f0*/  LDL.LU R0, [R1+0x6d8] ;  /* 0x0006d80001007983 */ /* 0x000ea40000300800 */
[----:B------:R-:W-:Y:S02]  /*ae400*/  @P1 LOP3.LUT R23, R23, 0x2, RZ, 0xfc, !PT ;  /* 0x0000000217171812 */ /* 0x000fe400078efcff */
[----:B------:R-:W-:Y:S01]  /*ae410*/  LOP3.LUT P1, RZ, R22, 0x8000, RZ, 0xc0, !PT ;  /* 0x0000800016ff7812 */ /* 0x000fe2000782c0ff */
[----:B------:R-:W2:Y:S01]  /*ae420*/  LDL.LU R167, [R1+0x6b8] ;  /* 0x0006b80001a77983 */ /* 0x000ea20000300800 */
[----:B------:R-:W-:-:S02]  /*ae430*/  LOP3.LUT R23, R23, 0xfffffffb, RZ, 0xc0, !PT ;  /* 0xfffffffb17177812 */ /* 0x000fc400078ec0ff */
[----:B------:R-:W-:Y:S01]  /*ae440*/  LOP3.LUT P4, RZ, R22, 0x10, RZ, 0xc0, !PT ;  /* 0x0000001016ff7812 */ /* 0x000fe2000788c0ff */
[----:B------:R-:W-:Y:S01]  /*ae450*/  IMAD.WIDE R24, R44, 0x4, R120 ;  /* 0x000000042c187825 */ /* 0x000fe200078e0278 */
[----:B------:R-:W2:Y:S04]  /*ae460*/  LDL.LU R246, [R1+0x678] ;  /* 0x0006780001f67983 */ /* 0x000ea80000300800 */
[----:B------:R-:W2:Y:S03]  /*ae470*/  LDL.LU R237, [R1+0x668] ;  /* 0x0006680001ed7983 */ /* 0x000ea60000300800 */
[----:B------:R-:W-:Y:S01]  /*ae480*/  @P1 LOP3.LUT R23, R23, 0x4, RZ, 0xfc, !PT ;  /* 0x0000000417171812 */ /* 0x000fe200078efcff */
[----:B------:R-:W2:Y:S01]  /*ae490*/  LDL.LU R245, [R1+0x658] ;  /* 0x0006580001f57983 */ /* 0x000ea20000300800 */
[----:B------:R-:W-:-:S02]  /*ae4a0*/  LOP3.LUT P1, RZ, R22, 0x4000, RZ, 0xc0, !PT ;  /* 0x0000400016ff7812 */ /* 0x000fc4000782c0ff */
[----:B------:R-:W-:Y:S01]  /*ae4b0*/  LOP3.LUT R23, R23, 0xfffffff7, RZ, 0xc0, !PT ;  /* 0xfffffff717177812 */ /* 0x000fe200078ec0ff */
[----:B------:R-:W2:Y:S04]  /*ae4c0*/  LDL.LU R236, [R1+0x22c8] ;  /* 0x0022c80001ec7983 */ /* 0x000ea80000300800 */
[----:B------:R-:W2:Y:S06]  /*ae4d0*/  LDL.LU R244, [R1+0x388] ;  /* 0x0003880001f47983 */ /* 0x000eac0000300800 */
        /* <DEDUP_REMOVED lines=11> */
[----:B---3--:R1:W-:Y:S02]  /*ae590*/  @P4 STG.E desc[UR34][R24.64], R165 ;  /* 0x000000a518004986 */ /* 0x0083e4000c101922 */
[----:B-1----:R-:W-:Y:S02]  /*ae5a0*/  IMAD.WIDE R24, R44, 0x4, R118 ;  /* 0x000000042c187825 */ /* 0x002fe400078e0276 */
[----:B------:R-:W3:Y:S04]  /*ae5b0*/  LDL.LU R44, [R1+0x22cc] ;  /* 0x0022cc00012c7983 */ /* 0x000ee80000300800 */
[----:B------:R-:W3:Y:S01]  /*ae5c0*/  LDL.LU R166, [R1+0x698] ;  /* 0x0006980001a67983 */ /* 0x000ee20000300800 */
[----:B------:R-:W-:-:S02]  /*ae5d0*/  LOP3.LUT R23, R23, 0xffffff7f, RZ, 0xc0, !PT ;  /* 0xffffff7f17177812 */ /* 0x000fc400078ec0ff */
[C---:B------:R-:W-:Y:S01]  /*ae5e0*/  LOP3.LUT P5, RZ, R22.reuse, 0x20, RZ, 0xc0, !PT ;  /* 0x0000002016ff7812 */ /* 0x040fe200078ac0ff */
[----:B------:R-:W3:Y:S01]  /*ae5f0*/  LDL.LU R165, [R1+0x6fc] ;  /* 0x0006fc0001a57983 */ /* 0x000ee20000300800 */
[----:B------:R-:W-:Y:S02]  /*ae600*/  @P1 LOP3.LUT R23, R23, 0x80, RZ, 0xfc, !PT ;  /* 0x0000008017171812 */ /* 0x000fe400078efcff */
[C---:B------:R-:W-:Y:S02]  /*ae610*/  LOP3.LUT P1, RZ, R22.reuse, 0x200, RZ, 0xc0, !PT ;  /* 0x0000020016ff7812 */ /* 0x040fe4000782c0ff */
[C---:B------:R-:W-:Y:S02]  /*ae620*/  LOP3.LUT P6, RZ, R22.reuse, 0x40, RZ, 0xc0, !PT ;  /* 0x0000004016ff7812 */ /* 0x040fe400078cc0ff */
[----:B------:R-:W-:Y:S02]  /*ae630*/  LOP3.LUT P0, RZ, R22, 0x80, RZ, 0xc0, !PT ;  /* 0x0000008016ff7812 */ /* 0x000fe4000780c0ff */
[----:B------:R-:W-:-:S03]  /*ae640*/  LOP3.LUT R23, R23, 0xfffffeff, RZ, 0xc0, !PT ;  /* 0xfffffeff17177812 */ /* 0x000fc600078ec0ff */
[----:B----4-:R1:W-:Y:S04]  /*ae650*/  @P5 STG.E desc[UR34][R24.64], R42 ;  /* 0x0000002a18005986 */ /* 0x0103e8000c101922 */
[----:B------:R-:W-:Y:S02]  /*ae660*/  @P1 LOP3.LUT R23, R23, 0x100, RZ, 0xfc, !PT ;  /* 0x0000010017171812 */ /* 0x000fe400078efcff */
[----:B------:R-:W-:Y:S01]  /*ae670*/  LOP3.LUT P1, RZ, R22, 0x100, RZ, 0xc0, !PT ;  /* 0x0000010016ff7812 */ /* 0x000fe2000782c0ff */
[----:B-1----:R-:W4:Y:S01]  /*ae680*/  LDL.LU R42, [R1+0x6dc] ;  /* 0x0006dc00012a7983 */ /* 0x002f220000300800 */
[----:B--2---:R-:W-:-:S05]  /*ae690*/  IMAD.WIDE R24, R47, 0x4, R124 ;  /* 0x000000042f187825 */ /* 0x004fca00078e027c */
[----:B------:R1:W-:Y:S02]  /*ae6a0*/  @P6 STG.E desc[UR34][R24.64], R43 ;  /* 0x0000002b18006986 */ /* 0x0003e4000c101922 */
[C---:B-1----:R-:W-:Y:S02]  /*ae6b0*/  IMAD.WIDE R24, R47.reuse, 0x4, R122 ;  /* 0x000000042f187825 */ /* 0x042fe400078e027a */
[----:B------:R-:W2:Y:S04]  /*ae6c0*/  LDL.LU R43, [R1+0x6bc] ;  /* 0x0006bc00012b7983 */ /* 0x000ea80000300800 */
[----:B------:R1:W-:Y:S02]  /*ae6d0*/  @P0 STG.E desc[UR34][R24.64], R45 ;  /* 0x0000002d18000986 */ /* 0x0003e4000c101922 */
[----:B-1----:R-:W-:-:S05]  /*ae6e0*/  IMAD.WIDE R24, R47, 0x4, R120 ;  /* 0x000000042f187825 */ /* 0x002fca00078e0278 */
[----:B------:R1:W-:Y:S02]  /*ae6f0*/  @P1 STG.E desc[UR34][R24.64], R46 ;  /* 0x0000002e18001986 */ /* 0x0003e4000c101922 */
[----:B-1----:R-:W-:Y:S02]  /*ae700*/  IMAD.WIDE R24, R47, 0x4, R118 ;  /* 0x000000042f187825 */ /* 0x002fe400078e0276 */
[----:B------:R-:W2:Y:S04]  /*ae710*/  LDL.LU R46, [R1+0x69c] ;  /* 0x00069c00012e7983 */ /* 0x000ea80000300800 */
[----:B------:R-:W2:Y:S04]  /*ae720*/  LDL.LU R47, [R1+0x67c] ;  /* 0x00067c00012f7983 */ /* 0x000ea80000300800 */
        /* <DEDUP_REMOVED lines=37> */
[----:B--2---:R1:W-:Y:S04]  /*ae980*/  @P5 STG.E desc[UR34][R24.64], R43 ;  /* 0x0000002b18005986 */ /* 0x0043e8000c101922 */
[----:B-1----:R-:W2:Y:S01]  /*ae990*/  LDL.LU R43, [R1+0x66c] ;  /* 0x00066c00012b7983 */ /* 0x002ea20000300800 */
[----:B------:R-:W-:-:S03]  /*ae9a0*/  IMAD.WIDE R24, R44, 0x4, R118 ;  /* 0x000000042c187825 */ /* 0x000fc600078e0276 */
[----:B------:R-:W3:Y:S04]  /*ae9b0*/  LDL.LU R44, [R1+0x65c] ;  /* 0x00065c00012c7983 */ /* 0x000ee80000300800 */
[----:B------:R1:W-:Y:S02]  /*ae9c0*/  @P6 STG.E desc[UR34][R24.64], R46 ;  /* 0x0000002e18006986 */ /* 0x0003e4000c101922 */
[----:B-1----:R-:W-:Y:S02]  /*ae9d0*/  IMAD.WIDE R24, R45, 0x4, R124 ;  /* 0x000000042d187825 */ /* 0x002fe400078e027c */
[----:B------:R-:W4:Y:S04]  /*ae9e0*/  LDL.LU R46, [R1+0x38c] ;  /* 0x00038c00012e7983 */ /* 0x000f280000300800 */
[----:B------:R-:W4:Y:S04]  /*ae9f0*/  LDL.LU R29, [R1+0x700] ;  /* 0x00070000011d7983 */ /* 0x000f280000300800 */
[----:B------:R1:W-:Y:S04]  /*aea00*/  @P0 STG.E desc[UR34][R24.64], R47 ;  /* 0x0000002f18000986 */ /* 0x0003e8000c101922 */
[----:B------:R-:W4:Y:S04]  /*aea10*/  LDL.LU R239, [R1+0x6e0] ;  /* 0x0006e00001ef7983 */ /* 0x000f280000300800 */
[----:B-1----:R-:W4:Y:S04]  /*aea20*/  LDL.LU R47, [R1+0x22e4] ;  /* 0x0022e400012f7983 */ /* 0x002f280000300800 */
        /* <DEDUP_REMOVED lines=11> */
[----:B------:R-:W4:Y:S04]  /*aeae0*/  LDL.LU R237, [R1] ;  /* 0x0000000001ed7983 */ /* 0x000f280000300800 */
[----:B------:R-:W-:Y:S01]  /*aeaf0*/  @P1 LOP3.LUT R21, R21, 0x4000000, RZ, 0xfc, !PT ;  /* 0x0400000015151812 */ /* 0x000fe200078efcff */
[----:B------:R-:W4:Y:S01]  /*aeb00*/  LDL.LU R245, [R1+0x704] ;  /* 0x0007040001f57983 */ /* 0x000f220000300800 */
[----:B------:R-:W-:-:S02]  /*aeb10*/  LOP3.LUT P1, RZ, R20, 0x2, RZ, 0xc0, !PT ;  /* 0x0000000214ff7812 */ /* 0x000fc4000782c0ff */
[----:B------:R-:W-:Y:S01]  /*aeb20*/  LOP3.LUT R21, R21, 0xf7ffffff, RZ, 0xc0, !PT ;  /* 0xf7ffffff15157812 */ /* 0x000fe200078ec0ff */
[----:B------:R-:W4:Y:S01]  /*aeb30*/  LDL.LU R236, [R1+0x6e4] ;  /* 0x0006e40001ec7983 */ /* 0x000f220000300800 */
[----:B------:R-:W-:-:S03]  /*aeb40*/  LOP3.LUT P4, RZ, R22, 0x800000, RZ, 0xc0, !PT ;  /* 0x0080000016ff7812 */ /* 0x000fc6000788c0ff */
[----:B------:R-:W4:Y:S04]  /*aeb50*/  LDL.LU R244, [R1+0x6c4] ;  /* 0x0006c40001f47983 */ /* 0x000f280000300800 */
[----:B------:R-:W4:Y:S02]  /*aeb60*/  LDL.LU R165, [R1+0x22ec] ;  /* 0x0022ec0001a57983 */ /* 0x000f240000300800 */
[----:B------:R-:W-:Y:S02]  /*aeb70*/  @P1 LOP3.LUT R21, R21, 0x8000000, RZ, 0xfc, !PT ;  /* 0x0800000015151812 */ /* 0x000fe400078efcff */
[----:B------:R-:W-:Y:S02]  /*aeb80*/  LOP3.LUT P1, RZ, R20, 0x1, RZ, 0xc0, !PT ;  /* 0x0000000114ff7812 */ /* 0x000fe4000782c0ff */
[----:B------:R-:W-:Y:S01]  /*aeb90*/  LOP3.LUT P5, RZ, R22, 0x1000000, RZ, 0xc0, !PT ;  /* 0x0100000016ff7812 */ /* 0x000fe200078ac0ff */
[----:B------:R-:W-:Y:S01]  /*aeba0*/  IMAD.WIDE R24, R45, 0x4, R122 ;  /* 0x000000042d187825 */ /* 0x000fe200078e027a */
[----:B------:R-:W-:Y:S01]  /*aebb0*/  LOP3.LUT R21, R21, 0xefffffff, RZ, 0xc0, !PT ;  /* 0xefffffff15157812 */ /* 0x000fe200078ec0ff */
[----:B------:R-:W4:Y:S08]  /*aebc0*/  LDL.LU R42, [R1+0x6a4] ;  /* 0x0006a400012a7983 */ /* 0x000f300000300800 */
        /* <DEDUP_REMOVED lines=22> */
[----:B------:R-:W2:Y:S04]  /*aed30*/  LDL.LU R45, [R1+0x24] ;  /* 0x00002400012d7983 */ /* 0x000ea80000300800 */
[----:B----4-:R1:W-:Y:S04]  /*aed40*/  @P6 STG.E desc[UR34][R24.64], R46 ;  /* 0x0000002e18006986 */ /* 0x0103e8000c101922 */
[----:B-1----:R-:W4:Y:S01]  /*aed50*/  LDL.LU R46, [R1+0x2560] ;  /* 0x00256000012e7983 */ /* 0x002f220000300800 */
[----:B------:R-:W-:-:S05]  /*aed60*/  IMAD.WIDE R24, R47, 0x4, R124 ;  /* 0x000000042f187825 */ /* 0x000fca00078e027c */
[----:B------:R1:W-:Y:S02]  /*aed70*/  @P0 STG.E desc[UR34][R24.64], R29 ;  /* 0x0000001d18000986 */ /* 0x0003e4000c101922 */
[----:B-1----:R-:W-:-:S05]  /*aed80*/  IMAD.WIDE R24, R47, 0x4, R122 ;  /* 0x000000042f187825 */ /* 0x002fca00078e027a */
[----:B------:R-:W-:Y:S01]  /*aed90*/  @P1 STG.E desc[UR34][R24.64], R239 ;  /* 0x000000ef18001986 */ /* 0x000fe2000c101922 */
[----:B------:R-:W-:Y:S01]  /*aeda0*/  LOP3.LUT P1, RZ, R23, 0x1, RZ, 0xc0, !PT ;  /* 0x0000000117ff7812 */ /* 0x000fe2000782c0ff */
[----:B------:R-:W-:-:S12]  /*aedb0*/  IMAD.WIDE R22, R47, 0x4, R120 ;  /* 0x000000042f167825 */ /* 0x000fd800078e0278 */
[----:B------:R1:W-:Y:S02]  /*aedc0*/  @P1 STG.E desc[UR34][R22.64], R247 ;  /* 0x000000f716001986 */ /* 0x0003e4000c101922 */
[----:B-1----:R-:W-:Y:S02]  /*aedd0*/  IMAD.WIDE R22, R47, 0x4, R118 ;  /* 0x000000042f167825 */ /* 0x002fe400078e0276 */
[----:B------:R-:W3:Y:S01]  /*aede0*/  LDL.LU R47, [R1+0x4] ;  /* 0x00000400012f7983 */ /* 0x000ee20000300800 */
        /* <DEDUP_REMOVED lines=17> */
[----:B------:R-:W3:Y:S10]  /*aef00*/  LDL.LU R237, [R1+0x256c] ;  /* 0x00256c0001ed7983 */ /* 0x000ef40000300800 */
        /* <DEDUP_REMOVED lines=13> */
[----:B----4-:R-:W-:-:S05]  /*aefe0*/  IMAD.WIDE R22, R46, 0x4, R124 ;  /* 0x000000042e167825 */ /* 0x010fca00078e027c */
[----:B--2---:R1:W-:Y:S02]  /*aeff0*/  @P4 STG.E desc[UR34][R22.64], R43 ;  /* 0x0000002b16004986 */ /* 0x0043e4000c101922 */
[----:B-1----:R-:W-:-:S05]  /*af000*/  IMAD.WIDE R22, R46, 0x4, R122 ;  /* 0x000000042e167825 */ /* 0x002fca00078e027a */
[----:B---3--:R1:W-:Y:S02]  /*af010*/  @P5 STG.E desc[UR34][R22.64], R44 ;  /* 0x0000002c16005986 */ /* 0x0083e4000c101922 */
        /* <DEDUP_REMOVED lines=17> */
[----:B------:R-:W4:Y:S01]  /*af130*/  LDL.LU R245, [R1+0x6ac] ;  /* 0x0006ac0001f57983 */ /* 0x000f220000300800 */
[----:B------:R-:W-:-:S03]  /*af140*/  LOP3.LUT P4, RZ, R20, 0x400, RZ, 0xc0, !PT ;  /* 0x0000040014ff7812 */ /* 0x000fc6000788c0ff */
[----:B------:R-:W4:Y:S04]  /*af150*/  LDL.LU R236, [R1+0x68c] ;  /* 0x00068c0001ec7983 */ /* 0x000f280000300800 */
[----:B------:R-:W4:Y:S01]  /*af160*/  LDL.LU R244, [R1+0x21c] ;  /* 0x00021c0001f47983 */ /* 0x000f220000300800 */
[----:B------:R-:W-:-:S03]  /*af170*/  LOP3.LUT P5, RZ, R20, 0x800, RZ, 0xc0, !PT ;  /* 0x0000080014ff7812 */ /* 0x000fc600078ac0ff */
[----:B------:R-:W4:Y:S04]  /*af180*/  LDL.LU R165, [R1+0x2c] ;  /* 0x00002c0001a57983 */ /* 0x000f280000300800 */
[----:B------:R-:W4:Y:S01]  /*af190*/  LDL.LU R42, [R1+0x26d0] ;  /* 0x0026d000012a7983 */ /* 0x000f220000300800 */
[----:B------:R-:W-:-:S03]  /*af1a0*/  LOP3.LUT P6, RZ, R20, 0x1000, RZ, 0xc0, !PT ;  /* 0x0000100014ff7812 */ /* 0x000fc600078cc0ff */
[----:B------:R-:W4:Y:S01]  /*af1b0*/  LDL.LU R43, [R1+0xc] ;  /* 0x00000c00012b7983 */ /* 0x000f220000300800 */
        /* <DEDUP_REMOVED lines=76> */
[----:B------:R1:W-:Y:S04]  /*af680*/  @P4 STG.E desc[UR34][R22.64], R43 ;  /* 0x0000002b16004986 */ /* 0x0003e8000c101922 */
[----:B-1----:R-:W4:Y:S01]  /*af690*/  LDL.LU R43, [R1+0x730] ;  /* 0x00073000012b7983 */ /* 0x002f220000300800 */
[----:B--2---:R-:W-:-:S05]  /*af6a0*/  IMAD.WIDE R22, R44, 0x4, R124 ;  /* 0x000000042c167825 */ /* 0x004fca00078e027c */
[----:B------:R1:W-:Y:S02]  /*af6b0*/  @P5 STG.E desc[UR34][R22.64], R45 ;  /* 0x0000002d16005986 */ /* 0x0003e4000c101922 */
[C---:B-1----:R-:W-:Y:S02]  /*af6c0*/  IMAD.WIDE R22, R44.reuse, 0x4, R122 ;  /* 0x000000042c167825 */ /* 0x042fe400078e027a */
[----:B------:R-:W2:Y:S04]  /*af6d0*/  LDL.LU R45, [R1+0x720] ;  /* 0x00072000012d7983 */ /* 0x000ea80000300800 */
[----:B---3--:R1:W-:Y:S02]  /*af6e0*/  @P6 STG.E desc[UR34][R22.64], R46 ;  /* 0x0000002e16006986 */ /* 0x0083e4000c101922 */
[----:B-1----:R-:W-:-:S02]  /*af6f0*/  IMAD.WIDE R22, R44, 0x4, R120 ;  /* 0x000000042c167825 */ /* 0x002fc400078e0278 */
[----:B------:R-:W3:Y:S04]  /*af700*/  LDL.LU R46, [R1+0x710] ;  /* 0x00071000012e7983 */ /* 0x000ee80000300800 */
[----:B----4-:R1:W-:Y:S04]  /*af710*/  @P0 STG.E desc[UR34][R22.64], R47 ;  /* 0x0000002f16000986 */ /* 0x0103e8000c101922 */
[----:B-1----:R-:W4:Y:S04]  /*af720*/  LDL.LU R47, [R1+0x26d8] ;  /* 0x0026d800012f7983 */ /* 0x002f280000300800 */
[----:B------:R-:W2:Y:S01]  /*af730*/  LDL.LU R29, [R1+0x370] ;  /* 0x00037000011d7983 */ /* 0x000ea20000300800 */
[----:B------:R-:W-:-:S03]  /*af740*/  IMAD.WIDE R22, R44, 0x4, R118 ;  /* 0x000000042c167825 */ /* 0x000fc600078e0276 */
        /* <DEDUP_REMOVED lines=9> */
[----:B------:R-:W3:Y:S01]  /*af7e0*/  LDL.LU R237, [R1+0x714] ;  /* 0x0007140001ed7983 */ /* 0x000ee20000300800 */
[----:B------:R-:W-:-:S02]  /*af7f0*/  LOP3.LUT P4, RZ, R20, 0x20000000, RZ, 0xc0, !PT ;  /* 0x2000000014ff7812 */ /* 0x000fc4000788c0ff */
[C---:B------:R-:W-:Y:S01]  /*af800*/  LOP3.LUT P5, RZ, R20.reuse, 0x40000000, RZ, 0xc0, !PT ;  /* 0x4000000014ff7812 */ /* 0x040fe200078ac0ff */
[----:B------:R-:W3:Y:S01]  /*af810*/  LDL.LU R236, [R1+0x374] ;  /* 0x0003740001ec7983 */ /* 0x000ee20000300800 */
[----:B------:R-:W-:-:S03]  /*af820*/  LOP3.LUT P6, RZ, R20, 0x80000000, RZ, 0xc0, !PT ;  /* 0x8000000014ff7812 */ /* 0x000fc600078cc0ff */
        /* <DEDUP_REMOVED lines=8> */
[----:B------:R-:W-:Y:S01]  /*af8b0*/  LOP3.LUT P1, RZ, R18, 0x80, RZ, 0xc0, !PT ;  /* 0x0000008012ff7812 */ /* 0x000fe2000782c0ff */
[----:B------:R1:W-:Y:S04]  /*af8c0*/  @P4 STG.E desc[UR34][R22.64], R42 ;  /* 0x0000002a16004986 */ /* 0x0003e8000c101922 */
[----:B-1----:R-:W3:Y:S01]  /*af8d0*/  LDL.LU R42, [R1+0x798] ;  /* 0x00079800012a7983 */ /* 0x002ee20000300800 */
[----:B------:R-:W-:-:S07]  /*af8e0*/  LOP3.LUT R21, R21, 0xfffff7ff, RZ, 0xc0, !PT ;  /* 0xfffff7ff15157812 */ /* 0x000fce00078ec0ff */
[----:B------:R-:W-:Y:S02]  /*af8f0*/  @P1 LOP3.LUT R21, R21, 0x800, RZ, 0xfc, !PT ;  /* 0x0000080015151812 */ /* 0x000fe400078efcff */
[----:B------:R-:W-:Y:S01]  /*af900*/  LOP3.LUT P1, RZ, R18, 0x40, RZ, 0xc0, !PT ;  /* 0x0000004012ff7812 */ /* 0x000fe2000782c0ff */
[----:B----4-:R-:W-:-:S05]  /*af910*/  IMAD.WIDE R22, R47, 0x4, R124 ;  /* 0x000000042f167825 */ /* 0x010fca00078e027c */
[----:B------:R1:W-:Y:S02]  /*af920*/  @P5 STG.E desc[UR34][R22.64], R43 ;  /* 0x0000002b16005986 */ /* 0x0003e4000c101922 */
[C---:B-1----:R-:W-:Y:S02]  /*af930*/  IMAD.WIDE R22, R47.reuse, 0x4, R122 ;  /* 0x000000042f167825 */ /* 0x042fe400078e027a */
[----:B------:R-:W4:Y:S04]  /*af940*/  LDL.LU R43, [R1+0x778] ;  /* 0x00077800012b7983 */ /* 0x000f280000300800 */
[----:B--2---:R1:W-:Y:S02]  /*af950*/  @P6 STG.E desc[UR34][R22.64], R45 ;  /* 0x0000002d16006986 */ /* 0x0043e4000c101922 */
[----:B-1----:R-:W-:-:S02]  /*af960*/  IMAD.WIDE R22, R47, 0x4, R120 ;  /* 0x000000042f167825 */ /* 0x002fc400078e0278 */
[----:B------:R-:W2:Y:S04]  /*af970*/  LDL.LU R45, [R1+0x758] ;  /* 0x00075800012d7983 */ /* 0x000ea80000300800 */
[----:B---3--:R1:W-:Y:S02]  /*af980*/  @P0 STG.E desc[UR34][R22.64], R46 ;  /* 0x0000002e16000986 */ /* 0x0083e4000c101922 */
[----:B-1----:R-:W-:Y:S02]  /*af990*/  IMAD.WIDE R22, R47, 0x4, R118 ;  /* 0x000000042f167825 */ /* 0x002fe400078e0276 */
[----:B------:R-:W3:Y:S04]  /*af9a0*/  LDL.LU R46, [R1+0x738] ;  /* 0x00073800012e7983 */ /* 0x000ee80000300800 */
[----:B------:R-:W3:Y:S04]  /*af9b0*/  LDL.LU R47, [R1+0x728] ;  /* 0x00072800012f7983 */ /* 0x000ee80000300800 */
[----:B------:R-:W3:Y:S01]  /*af9c0*/  LDL.LU R244, [R1+0x2948] ;  /* 0x0029480001f47983 */ /* 0x000ee20000300800 */
        /* <DEDUP_REMOVED lines=54> */
[----:B--2---:R3:W-:Y:S02]  /*afd30*/  @P5 STG.E desc[UR34][R22.64], R45 ;  /* 0x0000002d16005986 */ /* 0x0047e4000c101922 */
[----:B---3--:R-:W-:-:S05]  /*afd40*/  IMAD.WIDE R22, R244, 0x4, R124 ;  /* 0x00000004f4167825 */ /* 0x008fca00078e027c */
[----:B------:R1:W-:Y:S02]  /*afd50*/  @P6 STG.E desc[UR34][R22.64], R46 ;  /* 0x0000002e16006986 */ /* 0x0003e4000c101922 */
        /* <DEDUP_REMOVED lines=26> */
[----:B------:R-:W2:Y:S04]  /*aff00*/  LDL.LU R0, [R1+0x72c] ;  /* 0x00072c0001007983 */ /* 0x000ea80000300800 */
[----:B------:R-:W2:Y:S01]  /*aff10*/  LDL.LU R167, [R1+0x71c] ;  /* 0x00071c0001a77983 */ /* 0x000ea20000300800 */
[----:B------:R-:W-:-:S03]  /*aff20*/  LOP3.LUT R21, R21, 0xffffffdf, RZ, 0xc0, !PT ;  /* 0xffffffdf15157812 */ /* 0x000fc600078ec0ff */
[----:B------:R-:W2:Y:S01]  /*aff30*/  LDL.LU R166, [R1+0x37c] ;  /* 0x00037c0001a67983 */ /* 0x000ea20000300800 */
[----:B------:R-:W-:Y:S02]  /*aff40*/  @P1 LOP3.LUT R21, R21, 0x20, RZ, 0xfc, !PT ;  /* 0x0000002015151812 */ /* 0x000fe400078efcff */
[C---:B------:R-:W-:Y:S01]  /*aff50*/  LOP3.LUT P1, RZ, R18.reuse, 0x800000, RZ, 0xc0, !PT ;  /* 0x0080000012ff7812 */ /* 0x040fe2000782c0ff */
[----:B------:R-:W2:Y:S01]  /*aff60*/  LDL.LU R236, [R1+0x2a54] ;  /* 0x002a540001ec7983 */ /* 0x000ea20000300800 */
[----:B------:R-:W-:Y:S02]  /*aff70*/  LOP3.LUT R21, R21, 0xffffffbf, RZ, 0xc0, !PT ;  /* 0xffffffbf15157812 */ /* 0x000fe400078ec0ff */
[C---:B------:R-:W-:Y:S01]  /*aff80*/  LOP3.LUT P5, RZ, R18.reuse, 0x20000, RZ, 0xc0, !PT ;  /* 0x0002000012ff7812 */ /* 0x040fe200078ac0ff */
[----:B------:R-:W2:Y:S01]  /*aff90*/  LDL.LU R246, [R1+0x7c0] ;  /* 0x0007c00001f67983 */ /* 0x000ea20000300800 */
[----:B------:R-:W-:Y:S01]  /*affa0*/  LOP3.LUT P6, RZ, R18, 0x40000, RZ, 0xc0, !PT ;  /* 0x0004000012ff7812 */ /* 0x000fe200078cc0ff */
[----:B------:R-:W-:Y:S01]  /*affb0*/  IMAD.WIDE R22, R244, 0x4, R118 ;  /* 0x00000004f4167825 */ /* 0x000fe200078e0276 */
[----:B------:R-:W-:Y:S01]  /*affc0*/  LOP3.LUT P0, RZ, R18, 0x80000, RZ, 0xc0, !PT ;  /* 0x0008000012ff7812 */ /* 0x000fe2000780c0ff */
[----:B------:R-:W2:Y:S04]  /*affd0*/  LDL.LU R237, [R1+0x7a0] ;  /* 0x0007a00001ed7983 */ /* 0x000ea80000300800 */
[----:B------:R-:W-:-:S02]  /*affe0*/  @P1 LOP3.LUT R21, R21, 0x40, RZ, 0xfc, !PT ;  /* 0x0000004015151812 */ /* 0x000fc400078efcff */
[----:B------:R-:W-:Y:S02]  /*afff0*/  LOP3.LUT P1, RZ, R18, 0x400000, RZ, 0xc0, !PT ;  /* 0x0040000012ff7812 */ /* 0x000fe4000782c0ff */
[----:B------:R-:W-:Y:S01]  /*b0000*/  LOP3.LUT R21, R21, 0xffffff7f, RZ, 0xc0, !PT ;  /* 0xffffff7f15157812 */ /* 0x000fe200078ec0ff */
[----:B---3--:R1:W-:Y:S10]  /*b0010*/  @P5 STG.E desc[UR34][R22.64], R165 ;  /* 0x000000a516005986 */ /* 0x0083f4000c101922 */
[----:B------:R-:W-:-:S02]  /*b0020*/  @P1 LOP3.LUT R21, R21, 0x80, RZ, 0xfc, !PT ;  /* 0x0000008015151812 */ /* 0x000fc400078efcff */
[----:B------:R-:W-:Y:S01]  /*b0030*/  LOP3.LUT P1, RZ, R18, 0x200000, RZ, 0xc0, !PT ;  /* 0x0020000012ff7812 */ /* 0x000fe2000782c0ff */
[----:B-1----:R-:W-:Y:S01]  /*b0040*/  IMAD.WIDE R22, R45, 0x4, R124 ;  /* 0x000000042d167825 */ /* 0x002fe200078e027c */
[----:B------:R-:W-:-:S04]  /*b0050*/  LOP3.LUT R21, R21, 0xfffffeff, RZ, 0xc0, !PT ;  /* 0xfffffeff15157812 */ /* 0x000fc800078ec0ff */
[----:B----4-:R1:W-:Y:S07]  /*b0060*/  @P6 STG.E desc[UR34][R22.64], R42 ;  /* 0x0000002a16006986 */ /* 0x0103ee000c101922 */
[----:B------:R-:W-:Y:S01]  /*b0070*/  @P1 LOP3.LUT R21, R21, 0x100, RZ, 0xfc, !PT ;  /* 0x0000010015151812 */ /* 0x000fe200078efcff */
[----:B-1----:R-:W-:Y:S01]  /*b0080*/  IMAD.WIDE R22, R45, 0x4, R122 ;  /* 0x000000042d167825 */ /* 0x002fe200078e027a */
[----:B------:R-:W-:-:S04]  /*b0090*/  LOP3.LUT P1, RZ, R18, 0x100000, RZ, 0xc0, !PT ;  /* 0x0010000012ff7812 */ /* 0x000fc8000782c0ff */
[----:B------:R1:W-:Y:S04]  /*b00a0*/  @P0 STG.E desc[UR34][R22.64], R44 ;  /* 0x0000002c16000986 */ /* 0x0003e8000c101922 */
[----:B-1----:R-:W3:Y:S04]  /*b00b0*/  LDL.LU R44, [R1+0x2a58] ;  /* 0x002a5800012c7983 */ /* 0x002ee80000300800 */
[----:B------:R-:W4:Y:S01]  /*b00c0*/  LDL.LU R245, [R1+0x780] ;  /* 0x0007800001f57983 */ /* 0x000f220000300800 */
[----:B------:R-:W-:-:S03]  /*b00d0*/  IMAD.WIDE R22, R45, 0x4, R120 ;  /* 0x000000042d167825 */ /* 0x000fc600078e0278 */
[----:B------:R-:W3:Y:S04]  /*b00e0*/  LDL.LU R244, [R1+0x760] ;  /* 0x0007600001f47983 */ /* 0x000ee80000300800 */
[----:B------:R1:W-:Y:S01]  /*b00f0*/  @P1 STG.E desc[UR34][R22.64], R43 ;  /* 0x0000002b16001986 */ /* 0x0003e2000c101922 */
[----:B------:R-:W-:-:S03]  /*b0100*/  LOP3.LUT P1, RZ, R21, 0x100, RZ, 0xc0, !PT ;  /* 0x0000010015ff7812 */ /* 0x000fc6000782c0ff */
[----:B------:R-:W3:Y:S04]  /*b0110*/  LDL.LU R165, [R1+0x740] ;  /* 0x0007400001a57983 */ /* 0x000ee80000300800 */
[----:B------:R-:W3:Y:S01]  /*b0120*/  LDL.LU R42, [R1+0xb0] ;  /* 0x0000b000012a7983 */ /* 0x000ee20000300800 */
[----:B-1----:R-:W-:-:S03]  /*b0130*/  IMAD.WIDE R22, R45, 0x4, R118 ;  /* 0x000000042d167825 */ /* 0x002fc600078e0276 */
[----:B------:R-:W3:Y:S04]  /*b0140*/  LDL.LU R43, [R1+0x70] ;  /* 0x00007000012b7983 */ /* 0x000ee80000300800 */
[----:B------:R1:W-:Y:S01]  /*b0150*/  @P1 STG.E desc[UR34][R22.64], R46 ;  /* 0x0000002e16001986 */ /* 0x0003e2000c101922 */
[----:B------:R-:W-:-:S03]  /*b0160*/  LOP3.LUT P1, RZ, R21, 0x80, RZ, 0xc0, !PT ;  /* 0x0000008015ff7812 */ /* 0x000fc6000782c0ff */
[----:B------:R-:W3:Y:S01]  /*b0170*/  LDL.LU R45, [R1+0x50] ;  /* 0x00005000012d7983 */ /* 0x000ee20000300800 */
[----:B-1----:R-:W-:-:S09]  /*b0180*/  IMAD.WIDE R22, R238, 0x4, R124 ;  /* 0x00000004ee167825 */ /* 0x002fd200078e027c */
        /* <DEDUP_REMOVED lines=18> */
[----:B------:R-:W2:Y:S10]  /*b02b0*/  LDL.LU R246, [R1+0x2a64] ;  /* 0x002a640001f67983 */ /* 0x000eb40000300800 */
[----:B------:R1:W-:Y:S01]  /*b02c0*/  @P1 STG.E desc[UR34][R22.64], R237 ;  /* 0x000000ed16001986 */ /* 0x0003e2000c101922 */
[----:B------:R-:W-:-:S02]  /*b02d0*/  LOP3.LUT P1, RZ, R21, 0x2, RZ, 0xc0, !PT ;  /* 0x0000000215ff7812 */ /* 0x000fc4000782c0ff */
[----:B------:R-:W-:Y:S01]  /*b02e0*/  LOP3.LUT P3, RZ, R18, 0x40000000, RZ, 0xc0, !PT ;  /* 0x4000000012ff7812 */ /* 0x000fe2000786c0ff */
[----:B-1----:R-:W-:-:S10]  /*b02f0*/  IMAD.WIDE R22, R236, 0x4, R120 ;  /* 0x00000004ec167825 */ /* 0x002fd400078e0278 */
[----:B----4-:R1:W-:Y:S01]  /*b0300*/  @P1 STG.E desc[UR34][R22.64], R245 ;  /* 0x000000f516001986 */ /* 0x0103e2000c101922 */
[----:B------:R-:W-:Y:S01]  /*b0310*/  LOP3.LUT P4, RZ, R18, 0x80000000, RZ, 0xc0, !PT ;  /* 0x8000000012ff7812 */ /* 0x000fe2000788c0ff */
[----:B-1----:R-:W-:-:S05]  /*b0320*/  IMAD.WIDE R22, R236, 0x4, R118 ;  /* 0x00000004ec167825 */ /* 0x002fca00078e0276 */
[----:B---3--:R1:W-:Y:S01]  /*b0330*/  @P2 STG.E desc[UR34][R22.64], R244 ;  /* 0x000000f416002986 */ /* 0x0083e2000c101922 */
[----:B------:R-:W-:Y:S01]  /*b0340*/  LOP3.LUT P5, RZ, R19, 0x1, RZ, 0xc0, !PT ;  /* 0x0000000113ff7812 */ /* 0x000fe200078ac0ff */
[----:B-1----:R-:W-:-:S05]  /*b0350*/  IMAD.WIDE R22, R44, 0x4, R124 ;  /* 0x000000042c167825 */ /* 0x002fca00078e027c */
[----:B------:R1:W-:Y:S01]  /*b0360*/  @P3 STG.E desc[UR34][R22.64], R165 ;  /* 0x000000a516003986 */ /* 0x0003e2000c101922 */
[----:B------:R-:W-:Y:S01]  /*b0370*/  LOP3.LUT P6, RZ, R19, 0x2, RZ, 0xc0, !PT ;  /* 0x0000000213ff7812 */ /* 0x000fe200078cc0ff */
[----:B-1----:R-:W-:-:S05]  /*b0380*/  IMAD.WIDE R22, R44, 0x4, R122 ;  /* 0x000000042c167825 */ /* 0x002fca00078e027a */
[----:B------:R1:W-:Y:S02]  /*b0390*/  @P4 STG.E desc[UR34][R22.64], R42 ;  /* 0x0000002a16004986 */ /* 0x0003e4000c101922 */
[----:B-1----:R-:W-:-:S05]  /*b03a0*/  IMAD.WIDE R22, R44, 0x4, R120 ;  /* 0x000000042c167825 */ /* 0x002fca00078e0278 */
[----:B------:R1:W-:Y:S01]  /*b03b0*/  @P5 STG.E desc[UR34][R22.64], R43 ;  /* 0x0000002b16005986 */ /* 0x0003e2000c101922 */
[----:B------:R-:W-:Y:S01]  /*b03c0*/  LOP3.LUT P0, RZ, R19, 0x4, RZ, 0xc0, !PT ;  /* 0x0000000413ff7812 */ /* 0x000fe2000780c0ff */
[----:B-1----:R-:W-:Y:S02]  /*b03d0*/  IMAD.WIDE R22, R44, 0x4, R118 ;  /* 0x000000042c167825 */ /* 0x002fe400078e0276 */
[----:B------:R-:W3:Y:S04]  /*b03e0*/  LDL.LU R44, [R1+0x7a4] ;  /* 0x0007a400012c7983 */ /* 0x000ee80000300800 */
[----:B------:R1:W-:Y:S04]  /*b03f0*/  @P6 STG.E desc[UR34][R22.64], R45 ;  /* 0x0000002d16006986 */ /* 0x0003e8000c101922 */
[----:B-1----:R-:W4:Y:S04]  /*b0400*/  LDL.LU R45, [R1+0x784] ;  /* 0x00078400012d7983 */ /* 0x002f280000300800 */
[----:B------:R-:W4:Y:S04]  /*b0410*/  LDL.LU R41, [R1+0x764] ;  /* 0x0007640001297983 */ /* 0x000f280000300800 */
[----:B------:R-:W4:Y:S04]  /*b0420*/  LDL.LU R29, [R1+0x744] ;  /* 0x00074400011d7983 */ /* 0x000f280000300800 */
[----:B------:R-:W4:Y:S01]  /*b0430*/  LDL.LU R239, [R1+0xb4] ;  /* 0x0000b40001ef7983 */ /* 0x000f220000300800 */
[----:B--2---:R-:W-:-:S05]  /*b0440*/  IMAD.WIDE R22, R46, 0x4, R124 ;  /* 0x000000042e167825 */ /* 0x004fca00078e027c */
[----:B------:R1:W-:Y:S04]  /*b0450*/  @P0 STG.E desc[UR34][R22.64], R47 ;  /* 0x0000002f16000986 */ /* 0x0003e8000c101922 */
[----:B-1----:R-:W2:Y:S04]  /*b0460*/  LDL.LU R47, [R1+0x2a60] ;  /* 0x002a6000012f7983 */ /* 0x002ea80000300800 */
[----:B------:R-:W2:Y:S01]  /*b0470*/  LDL.LU R247, [R1+0x74] ;  /* 0x0000740001f77983 */ /* 0x000ea20000300800 */
        /* <DEDUP_REMOVED lines=15> */
[----:B------:R-:W2:Y:S04]  /*b0570*/  LDL.LU R244, [R1+0x78] ;  /* 0x0000780001f47983 */ /* 0x000ea80000300800 */
[----:B------:R-:W2:Y:S01]  /*b0580*/  LDL.LU R165, [R1+0x2a68] ;  /* 0x002a680001a57983 */ /* 0x000ea20000300800 */
[C---:B------:R-:W-:Y:S02]  /*b0590*/  LOP3.LUT P4, RZ, R19.reuse, 0x8, RZ, 0xc0, !PT ;  /* 0x0000000813ff7812 */ /* 0x040fe4000788c0ff */
[----:B------:R-:W-:Y:S01]  /*b05a0*/  LOP3.LUT P5, RZ, R19, 0x10, RZ, 0xc0, !PT ;  /* 0x0000001013ff7812 */ /* 0x000fe200078ac0ff */
[----:B------:R-:W-:Y:S01]  /*b05b0*/  IMAD.WIDE R22, R46, 0x4, R122 ;  /* 0x000000042e167825 */ /* 0x000fe200078e027a */
[----:B------:R-:W2:Y:S01]  /*b05c0*/  LDL.LU R42, [R1+0x58] ;  /* 0x00005800012a7983 */ /* 0x000ea20000300800 */
[----:B------:R-:W-:-:S02]  /*b05d0*/  @P1 LOP3.LUT R18, R18, 0x8000000, RZ, 0xfc, !PT ;  /* 0x0800000012121812 */ /* 0x000fc400078efcff */
        /* <DEDUP_REMOVED lines=19> */
[----:B---3--:R1:W-:Y:S02]  /*b0710*/  @P4 STG.E desc[UR34][R22.64], R44 ;  /* 0x0000002c16004986 */ /* 0x0083e4000c101922 */
[C---:B-1----:R-:W-:Y:S02]  /*b0720*/  IMAD.WIDE R22, R46.reuse, 0x4, R120 ;  /* 0x000000042e167825 */ /* 0x042fe400078e0278 */
[----:B------:R-:W3:Y:S04]  /*b0730*/  LDL.LU R44, [R1+0x7ac] ;  /* 0x0007ac00012c7983 */ /* 0x000ee80000300800 */
[----:B----4-:R1:W-:Y:S02]  /*b0740*/  @P5 STG.E desc[UR34][R22.64], R45 ;  /* 0x0000002d16005986 */ /* 0x0103e4000c101922 */
[----:B-1----:R-:W-:-:S02]  /*b0750*/  IMAD.WIDE R22, R46, 0x4, R118 ;  /* 0x000000042e167825 */ /* 0x002fc400078e0276 */
[----:B------:R-:W4:Y:S04]  /*b0760*/  LDL.LU R45, [R1+0x78c] ;  /* 0x00078c00012d7983 */ /* 0x000f280000300800 */
[----:B------:R-:W3:Y:S04]  /*b0770*/  LDL.LU R46, [R1+0x2a6c] ;  /* 0x002a6c00012e7983 */ /* 0x000ee80000300800 */
[----:B------:R2:W-:Y:S02]  /*b0780*/  @P6 STG.E desc[UR34][R22.64], R41 ;  /* 0x0000002916006986 */ /* 0x0005e4000c101922 */
[----:B--2---:R-:W-:-:S05]  /*b0790*/  IMAD.WIDE R22, R47, 0x4, R124 ;  /* 0x000000042f167825 */ /* 0x004fca00078e027c */
[----:B------:R1:W-:Y:S02]  /*b07a0*/  @P0 STG.E desc[UR34][R22.64], R29 ;  /* 0x0000001d16000986 */ /* 0x0003e4000c101922 */
[----:B-1----:R-:W-:-:S05]  /*b07b0*/  IMAD.WIDE R22, R47, 0x4, R122 ;  /* 0x000000042f167825 */ /* 0x002fca00078e027a */
[----:B------:R-:W-:Y:S01]  /*b07c0*/  @P1 STG.E desc[UR34][R22.64], R239 ;  /* 0x000000ef16001986 */ /* 0x000fe2000c101922 */
[----:B------:R-:W-:Y:S01]  /*b07d0*/  LOP3.LUT P1, RZ, R21, 0x1, RZ, 0xc0, !PT ;  /* 0x0000000115ff7812 */ /* 0x000fe2000782c0ff */
[----:B------:R-:W-:-:S12]  /*b07e0*/  IMAD.WIDE R20, R47, 0x4, R120 ;  /* 0x000000042f147825 */ /* 0x000fd800078e0278 */
        /* <DEDUP_REMOVED lines=33> */
[----:B------:R1:W-:Y:S02]  /*b0a00*/  @P4 STG.E desc[UR34][R20.64], R43 ;  /* 0x0000002b14004986 */ /* 0x0003e4000c101922 */
[C---:B-1----:R-:W-:Y:S02]  /*b0a10*/  IMAD.WIDE R20, R46.reuse, 0x4, R122 ;  /* 0x000000042e147825 */ /* 0x042fe400078e027a */
[----:B------:R-:W3:Y:S04]  /*b0a20*/  LDL.LU R43, [R1+0x74c] ;  /* 0x00074c00012b7983 */ /* 0x000ee80000300800 */
[----:B------:R1:W-:Y:S02]  /*b0a30*/  @P5 STG.E desc[UR34][R20.64], R44 ;  /* 0x0000002c14005986 */ /* 0x0003e4000c101922 */
[----:B-1----:R-:W-:-:S02]  /*b0a40*/  IMAD.WIDE R20, R46, 0x4, R120 ;  /* 0x000000042e147825 */ /* 0x002fc400078e0278 */
[----:B------:R-:W3:Y:S04]  /*b0a50*/  LDL.LU R44, [R1+0xbc] ;  /* 0x0000bc00012c7983 */ /* 0x000ee80000300800 */
[----:B----4-:R1:W-:Y:S01]  /*b0a60*/  @P6 STG.E desc[UR34][R20.64], R45 ;  /* 0x0000002d14006986 */ /* 0x0103e2000c101922 */
[C---:B------:R-:W-:Y:S01]  /*b0a70*/  LOP3.LUT P0, RZ, R19.reuse, 0x200000, RZ, 0xc0, !PT ;  /* 0x0020000013ff7812 */ /* 0x040fe2000780c0ff */
[----:B-1----:R-:W-:Y:S02]  /*b0a80*/  IMAD.WIDE R20, R46, 0x4, R118 ;  /* 0x000000042e147825 */ /* 0x002fe400078e0276 */
[----:B------:R-:W4:Y:S04]  /*b0a90*/  LDL.LU R45, [R1+0x7c] ;  /* 0x00007c00012d7983 */ /* 0x000f280000300800 */
[----:B------:R-:W3:Y:S06]  /*b0aa0*/  LDL.LU R46, [R1+0x2a70] ;  /* 0x002a7000012e7983 */ /* 0x000eec0000300800 */
[----:B--2---:R1:W-:Y:S04]  /*b0ab0*/  @P0 STG.E desc[UR34][R20.64], R47 ;  /* 0x0000002f14000986 */ /* 0x0043e8000c101922 */
        /* <DEDUP_REMOVED lines=10> */
[----:B------:R-:W-:-:S03]  /*b0b60*/  LOP3.LUT P4, RZ, R19, 0x400000, RZ, 0xc0, !PT ;  /* 0x0040000013ff7812 */ /* 0x000fc6000788c0ff */
[----:B------:R-:W2:Y:S01]  /*b0b70*/  LDL.LU R245, [R1+0x90] ;  /* 0x0000900001f57983 */ /* 0x000ea20000300800 */
[----:B------:R-:W-:-:S03]  /*b0b80*/  LOP3.LUT P5, RZ, R19, 0x800000, RZ, 0xc0, !PT ;  /* 0x0080000013ff7812 */ /* 0x000fc600078ac0ff */
[----:B------:R-:W2:Y:S04]  /*b0b90*/  LDL.LU R236, [R1+0x854] ;  /* 0x0008540001ec7983 */ /* 0x000ea80000300800 */
[----:B------:R-:W2:Y:S04]  /*b0ba0*/  LDL.LU R244, [R1+0x834] ;  /* 0x0008340001f47983 */ /* 0x000ea80000300800 */
[----:B------:R-:W2:Y:S01]  /*b0bb0*/  LDL.LU R165, [R1+0x814] ;  /* 0x0008140001a57983 */ /* 0x000ea20000300800 */
[----:B------:R-:W-:-:S03]  /*b0bc0*/  LOP3.LUT P6, RZ, R19, 0x1000000, RZ, 0xc0, !PT ;  /* 0x0100000013ff7812 */ /* 0x000fc600078cc0ff */
[----:B------:R-:W2:Y:S01]  /*b0bd0*/  LDL.LU R42, [R1+0x2a7c] ;  /* 0x002a7c00012a7983 */ /* 0x000ea20000300800 */
[----:B------:R-:W-:Y:S02]  /*b0be0*/  LOP3.LUT P0, RZ, R19, 0x2000000, RZ, 0xc0, !PT ;  /* 0x0200000013ff7812 */ /* 0x000fe4000780c0ff */
        /* <DEDUP_REMOVED lines=8> */
[----:B---3--:R-:W-:-:S05]  /*b0c70*/  IMAD.WIDE R20, R46, 0x4, R124 ;  /* 0x000000042e147825 */ /* 0x008fca00078e027c */
[----:B------:R1:W-:Y:S02]  /*b0c80*/  @P4 STG.E desc[UR34][R20.64], R43 ;  /* 0x0000002b14004986 */ /* 0x0003e4000c101922 */
[----:B-1----:R-:W-:-:S05]  /*b0c90*/  IMAD.WIDE R20, R46, 0x4, R122 ;  /* 0x000000042e147825 */ /* 0x002fca00078e027a */
[----:B------:R1:W-:Y:S02]  /*b0ca0*/  @P5 STG.E desc[UR34][R20.64], R44 ;  /* 0x0000002c14005986 */ /* 0x0003e4000c101922 */
[C---:B-1----:R-:W-:Y:S02]  /*b0cb0*/  IMAD.WIDE R20, R46.reuse, 0x4, R120 ;  /* 0x000000042e147825 */ /* 0x042fe400078e0278 */
[----:B------:R-:W3:Y:S04]  /*b0cc0*/  LDL.LU R44, [R1+0x7f4] ;  /* 0x0007f400012c7983 */ /* 0x000ee80000300800 */
[----:B----4-:R1:W-:Y:S02]  /*b0cd0*/  @P6 STG.E desc[UR34][R20.64], R45 ;  /* 0x0000002d14006986 */ /* 0x0103e4000c101922 */
[----:B-1----:R-:W-:-:S02]  /*b0ce0*/  IMAD.WIDE R20, R46, 0x4, R118 ;  /* 0x000000042e147825 */ /* 0x002fc400078e0276 */
[----:B------:R-:W4:Y:S04]  /*b0cf0*/  LDL.LU R45, [R1+0x7d4] ;  /* 0x0007d400012d7983 */ /* 0x000f280000300800 */
[----:B------:R-:W3:Y:S04]  /*b0d00*/  LDL.LU R46, [R1+0x364] ;  /* 0x00036400012e7983 */ /* 0x000ee80000300800 */
[----:B--2---:R1:W-:Y:S04]  /*b0d10*/  @P0 STG.E desc[UR34][R20.64], R47 ;  /* 0x0000002f14000986 */ /* 0x0043e8000c101922 */
[----:B-1----:R-:W2:Y:S04]  /*b0d20*/  LDL.LU R47, [R1+0x254] ;  /* 0x00025400012f7983 */ /* 0x002ea80000300800 */
[----:B------:R-:W2:Y:S01]  /*b0d30*/  LDL.LU R43, [R1+0x2a80] ;  /* 0x002a8000012b7983 */ /* 0x000ea20000300800 */
        /* <DEDUP_REMOVED lines=15> */
[----:B------:R-:W-:-:S10]  /*b0e30*/  IMAD.WIDE R20, R0, 0x4, R124 ;  /* 0x0000000400147825 */ /* 0x000fd400078e027c */
        /* <DEDUP_REMOVED lines=39> */
[----:B---3--:R1:W-:Y:S04]  /*b10b0*/  @P4 STG.E desc[UR34][R20.64], R44 ;  /* 0x0000002c14004986 */ /* 0x0083e8000c101922 */
[----:B-1----:R-:W3:Y:S01]  /*b10c0*/  LDL.LU R44, [R1+0x858] ;  /* 0x00085800012c7983 */ /* 0x002ee20000300800 */
[----:B--2---:R-:W-:-:S05]  /*b10d0*/  IMAD.WIDE R20, R43, 0x4, R124 ;  /* 0x000000042b147825 */ /* 0x004fca00078e027c */
[----:B----4-:R1:W-:Y:S02]  /*b10e0*/  @P5 STG.E desc[UR34][R20.64], R45 ;  /* 0x0000002d14005986 */ /* 0x0103e4000c101922 */
[C---:B-1----:R-:W-:Y:S02]  /*b10f0*/  IMAD.WIDE R20, R43.reuse, 0x4, R122 ;  /* 0x000000042b147825 */ /* 0x042fe400078e027a */
[----:B------:R-:W2:Y:S04]  /*b1100*/  LDL.LU R45, [R1+0x838] ;  /* 0x00083800012d7983 */ /* 0x000ea80000300800 */
[----:B------:R1:W-:Y:S02]  /*b1110*/  @P6 STG.E desc[UR34][R20.64], R46 ;  /* 0x0000002e14006986 */ /* 0x0003e4000c101922 */
[----:B-1----:R-:W-:-:S02]  /*b1120*/  IMAD.WIDE R20, R43, 0x4, R120 ;  /* 0x000000042b147825 */ /* 0x002fc400078e0278 */
[----:B------:R-:W4:Y:S04]  /*b1130*/  LDL.LU R46, [R1+0x818] ;  /* 0x00081800012e7983 */ /* 0x000f280000300800 */
[----:B------:R1:W-:Y:S04]  /*b1140*/  @P0 STG.E desc[UR34][R20.64], R47 ;  /* 0x0000002f14000986 */ /* 0x0003e8000c101922 */
[----:B-1----:R-:W2:Y:S04]  /*b1150*/  LDL.LU R47, [R1+0x2a84] ;  /* 0x002a8400012f7983 */ /* 0x002ea80000300800 */
[----:B------:R-:W3:Y:S01]  /*b1160*/  LDL.LU R29, [R1+0x7f8] ;  /* 0x0007f800011d7983 */ /* 0x000ee20000300800 */
        /* <DEDUP_REMOVED lines=32> */
[----:B------:R1:W-:Y:S04]  /*b1370*/  @P4 STG.E desc[UR34][R20.64], R42 ;  /* 0x0000002a14004986 */ /* 0x0003e8000c101922 */
[----:B-1----:R-:W4:Y:S01]  /*b1380*/  LDL.LU R42, [R1+0x25c] ;  /* 0x00025c00012a7983 */ /* 0x002f220000300800 */
[----:B--2---:R-:W-:-:S05]  /*b1390*/  IMAD.WIDE R20, R47, 0x4, R124 ;  /* 0x000000042f147825 */ /* 0x004fca00078e027c */
[----:B---3--:R1:W-:Y:S02]  /*b13a0*/  @P5 STG.E desc[UR34][R20.64], R44 ;  /* 0x0000002c14005986 */ /* 0x0083e4000c101922 */
[C---:B-1----:R-:W-:Y:S02]  /*b13b0*/  IMAD.WIDE R20, R47.reuse, 0x4, R122 ;  /* 0x000000042f147825 */ /* 0x042fe400078e027a */
[----:B------:R-:W2:Y:S04]  /*b13c0*/  LDL.LU R44, [R1+0x9c] ;  /* 0x00009c00012c7983 */ /* 0x000ea80000300800 */
[----:B------:R1:W-:Y:S02]  /*b13d0*/  @P6 STG.E desc[UR34][R20.64], R45 ;  /* 0x0000002d14006986 */ /* 0x0003e4000c101922 */
[----:B-1----:R-:W-:-:S05]  /*b13e0*/  IMAD.WIDE R20, R47, 0x4, R120 ;  /* 0x000000042f147825 */ /* 0x002fca00078e0278 */
[----:B----4-:R1:W-:Y:S02]  /*b13f0*/  @P0 STG.E desc[UR34][R20.64], R46 ;  /* 0x0000002e14000986 */ /* 0x0103e4000c101922 */
[----:B-1----:R-:W-:Y:S02]  /*b1400*/  IMAD.WIDE R20, R47, 0x4, R118 ;  /* 0x000000042f147825 */ /* 0x002fe400078e0276 */
[----:B------:R-:W3:Y:S04]  /*b1410*/  LDL.LU R46, [R1+0x860] ;  /* 0x00086000012e7983 */ /* 0x000ee80000300800 */
[----:B------:R-:W4:Y:S04]  /*b1420*/  LDL.LU R47, [R1+0x840] ;  /* 0x00084000012f7983 */ /* 0x000f280000300800 */
[----:B------:R-:W3:Y:S01]  /*b1430*/  LDL.LU R45, [R1+0x2a94] ;  /* 0x002a9400012d7983 */ /* 0x000ee20000300800 */
        /* <DEDUP_REMOVED lines=25> */
[C---:B-1----:R-:W-:Y:S01]  /*b15d0*/  IMAD.WIDE R20, R245.reuse, 0x4, R124 ;  /* 0x00000004f5147825 */ /* 0x042fe200078e027c */
        /* <DEDUP_REMOVED lines=12> */
[----:B------:R1:W-:Y:S02]  /*b16a0*/  @P1 STG.E desc[UR34][R20.64], R236 ;  /* 0x000000ec14001986 */ /* 0x0003e4000c101922 */
[----:B-1----:R-:W-:-:S05]  /*b16b0*/  IMAD.WIDE R20, R43, 0x4, R124 ;  /* 0x000000042b147825 */ /* 0x002fca00078e027c */
[----:B------:R1:W-:Y:S02]  /*b16c0*/  @P2 STG.E desc[UR34][R20.64], R244 ;  /* 0x000000f414002986 */ /* 0x0003e4000c101922 */
[----:B-1----:R-:W-:-:S05]  /*b16d0*/  IMAD.WIDE R20, R43, 0x4, R122 ;  /* 0x000000042b147825 */ /* 0x002fca00078e027a */
[----:B------:R1:W-:Y:S04]  /*b16e0*/  @P3 STG.E desc[UR34][R20.64], R165 ;  /* 0x000000a514003986 */ /* 0x0003e8000c101922 */
[----:B-1----:R-:W4:Y:S01]  /*b16f0*/  LDL.LU R165, [R1+0x820] ;  /* 0x0008200001a57983 */ /* 0x002f220000300800 */
        /* <DEDUP_REMOVED lines=8> */
[----:B--2---:R1:W-:Y:S04]  /*b1780*/  @P5 STG.E desc[UR34][R20.64], R44 ;  /* 0x0000002c14005986 */ /* 0x0043e8000c101922 */
[----:B------:R-:W2:Y:S04]  /*b1790*/  LDL.LU R43, [R1+0x7e0] ;  /* 0x0007e000012b7983 */ /* 0x000ea80000300800 */
[----:B-1----:R-:W2:Y:S01]  /*b17a0*/  LDL.LU R44, [R1+0x200] ;  /* 0x00020000012c7983 */ /* 0x002ea20000300800 */
[----:B---3--:R-:W-:-:S05]  /*b17b0*/  IMAD.WIDE R20, R45, 0x4, R124 ;  /* 0x000000042d147825 */ /* 0x008fca00078e027c */
[----:B------:R1:W-:Y:S02]  /*b17c0*/  @P6 STG.E desc[UR34][R20.64], R46 ;  /* 0x0000002e14006986 */ /* 0x0003e4000c101922 */
[----:B-1----:R-:W-:Y:S02]  /*b17d0*/  IMAD.WIDE R20, R45, 0x4, R122 ;  /* 0x000000042d147825 */ /* 0x002fe400078e027a */
[----:B------:R-:W3:Y:S04]  /*b17e0*/  LDL.LU R46, [R1+0xa0] ;  /* 0x0000a000012e7983 */ /* 0x000ee80000300800 */
[----:B----4-:R1:W-:Y:S04]  /*b17f0*/  @P0 STG.E desc[UR34][R20.64], R47 ;  /* 0x0000002f14000986 */ /* 0x0103e8000c101922 */
[----:B-1----:R-:W4:Y:S01]  /*b1800*/  LDL.LU R47, [R1+0x2a98] ;  /* 0x002a9800012f7983 */ /* 0x002f220000300800 */
[----:B------:R-:W-:-:S03]  /*b1810*/  LOP3.LUT P1, RZ, R17, 0x100, RZ, 0xc0, !PT ;  /* 0x0000010011ff7812 */ /* 0x000fc6000782c0ff */
[----:B------:R-:W2:Y:S01]  /*b1820*/  LDL.LU R239, [R1+0x80] ;  /* 0x0000800001ef7983 */ /* 0x000ea20000300800 */
[----:B------:R-:W-:-:S03]  /*b1830*/  LOP3.LUT R18, R18, 0xfffffffd, RZ, 0xc0, !PT ;  /* 0xfffffffd12127812 */ /* 0x000fc600078ec0ff */
[----:B------:R-:W3:Y:S04]  /*b1840*/  LDL.LU R247, [R1+0x864] ;  /* 0x0008640001f77983 */ /* 0x000ee80000300800 */
[----:B------:R-:W3:Y:S02]  /*b1850*/  LDL.LU R0, [R1+0x844] ;  /* 0x0008440001007983 */ /* 0x000ee40000300800 */
[----:B------:R-:W-:Y:S02]  /*b1860*/  @P1 LOP3.LUT R18, R18, 0x2, RZ, 0xfc, !PT ;  /* 0x0000000212121812 */ /* 0x000fe400078efcff */
[----:B------:R-:W-:Y:S01]  /*b1870*/  LOP3.LUT P1, RZ, R17, 0x80, RZ, 0xc0, !PT ;  /* 0x0000008011ff7812 */ /* 0x000fe2000782c0ff */
[----:B------:R-:W3:Y:S01]  /*b1880*/  LDL.LU R167, [R1+0x824] ;  /* 0x0008240001a77983 */ /* 0x000ee20000300800 */
[----:B------:R-:W-:-:S02]  /*b1890*/  LOP3.LUT R18, R18, 0xfffffffb, RZ, 0xc0, !PT ;  /* 0xfffffffb12127812 */ /* 0x000fc400078ec0ff */
[----:B------:R-:W-:Y:S01]  /*b18a0*/  LOP3.LUT P4, RZ, R16, 0x10000000, RZ, 0xc0, !PT ;  /* 0x1000000010ff7812 */ /* 0x000fe2000788c0ff */
[----:B------:R-:W-:Y:S01]  /*b18b0*/  IMAD.WIDE R20, R45, 0x4, R120 ;  /* 0x000000042d147825 */ /* 0x000fe200078e0278 */
[----:B------:R-:W3:Y:S04]  /*b18c0*/  LDL.LU R246, [R1+0x7e4] ;  /* 0x0007e40001f67983 */ /* 0x000ee80000300800 */
[----:B------:R-:W3:Y:S03]  /*b18d0*/  LDL.LU R237, [R1+0x204] ;  /* 0x0002040001ed7983 */ /* 0x000ee60000300800 */
[----:B------:R-:W-:Y:S01]  /*b18e0*/  @P1 LOP3.LUT R18, R18, 0x4, RZ, 0xfc, !PT ;  /* 0x0000000412121812 */ /* 0x000fe200078efcff */
[----:B------:R-:W3:Y:S01]  /*b18f0*/  LDL.LU R245, [R1+0xa4] ;  /* 0x0000a40001f57983 */ /* 0x000ee20000300800 */
[----:B------:R-:W-:-:S02]  /*b1900*/  LOP3.LUT P1, RZ, R17, 0x40, RZ, 0xc0, !PT ;  /* 0x0000004011ff7812 */ /* 0x000fc4000782c0ff */
[----:B------:R-:W-:Y:S01]  /*b1910*/  LOP3.LUT R18, R18, 0xfffffff7, RZ, 0xc0, !PT ;  /* 0xfffffff712127812 */ /* 0x000fe200078ec0ff */
[----:B------:R-:W3:Y:S04]  /*b1920*/  LDL.LU R236, [R1+0x2aa0] ;  /* 0x002aa00001ec7983 */ /* 0x000ee80000300800 */
[----:B------:R-:W3:Y:S06]  /*b1930*/  LDL.LU R244, [R1+0x84] ;  /* 0x0000840001f47983 */ /* 0x000eec0000300800 */
        /* <DEDUP_REMOVED lines=12> */
[C---:B------:R-:W-:Y:S02]  /*b1a00*/  LOP3.LUT P5, RZ, R16.reuse, 0x20000000, RZ, 0xc0, !PT ;  /* 0x2000000010ff7812 */ /* 0x040fe400078ac0ff */
[----:B------:R-:W-:-:S07]  /*b1a10*/  LOP3.LUT P6, RZ, R16, 0x40000000, RZ, 0xc0, !PT ;  /* 0x4000000010ff7812 */ /* 0x000fce00078cc0ff */
[----:B------:R-:W-:Y:S02]  /*b1a20*/  @P1 LOP3.LUT R18, R18, 0x80, RZ, 0xfc, !PT ;  /* 0x0000008012121812 */ /* 0x000fe400078efcff */
[----:B------:R-:W-:Y:S02]  /*b1a30*/  LOP3.LUT P1, RZ, R17, 0x2, RZ, 0xc0, !PT ;  /* 0x0000000211ff7812 */ /* 0x000fe4000782c0ff */
[----:B------:R-:W-:Y:S02]  /*b1a40*/  LOP3.LUT P0, RZ, R16, 0x80000000, RZ, 0xc0, !PT ;  /* 0x8000000010ff7812 */ /* 0x000fe4000780c0ff */
[----:B------:R-:W-:-:S09]  /*b1a50*/  LOP3.LUT R18, R18, 0xfffffeff, RZ, 0xc0, !PT ;  /* 0xfffffeff12127812 */ /* 0x000fd200078ec0ff */
[----:B------:R-:W-:Y:S02]  /*b1a60*/  @P1 LOP3.LUT R18, R18, 0x100, RZ, 0xfc, !PT ;  /* 0x0000010012121812 */ /* 0x000fe400078efcff */
[----:B------:R-:W-:Y:S01]  /*b1a70*/  LOP3.LUT P1, RZ, R17, 0x1, RZ, 0xc0, !PT ;  /* 0x0000000111ff7812 */ /* 0x000fe2000782c0ff */
[----:B------:R1:W-:Y:S02]  /*b1a80*/  @P4 STG.E desc[UR34][R20.64], R165 ;  /* 0x000000a514004986 */ /* 0x0003e4000c101922 */
[----:B-1----:R-:W-:Y:S02]  /*b1a90*/  IMAD.WIDE R20, R45, 0x4, R118 ;  /* 0x000000042d147825 */ /* 0x002fe400078e0276 */
[----:B------:R-:W3:Y:S04]  /*b1aa0*/  LDL.LU R45, [R1+0x2aa4] ;  /* 0x002aa400012d7983 */ /* 0x000ee80000300800 */
[----:B------:R-:W3:Y:S04]  /*b1ab0*/  LDL.LU R166, [R1+0x804] ;  /* 0x0008040001a67983 */ /* 0x000ee80000300800 */
[----:B------:R-:W3:Y:S04]  /*b1ac0*/  LDL.LU R165, [R1+0x868] ;  /* 0x0008680001a57983 */ /* 0x000ee80000300800 */
[----:B------:R4:W-:Y:S02]  /*b1ad0*/  @P5 STG.E desc[UR34][R20.64], R42 ;  /* 0x0000002a14005986 */ /* 0x0009e4000c101922 */
[----:B----4-:R-:W-:-:S05]  /*b1ae0*/  IMAD.WIDE R20, R47, 0x4, R124 ;  /* 0x000000042f147825 */ /* 0x010fca00078e027c */
[----:B--2---:R1:W-:Y:S02]  /*b1af0*/  @P6 STG.E desc[UR34][R20.64], R43 ;  /* 0x0000002b14006986 */ /* 0x0043e4000c101922 */
[C---:B-1----:R-:W-:Y:S02]  /*b1b00*/  IMAD.WIDE R20, R47.reuse, 0x4, R122 ;  /* 0x000000042f147825 */ /* 0x042fe400078e027a */
[----:B------:R-:W2:Y:S04]  /*b1b10*/  LDL.LU R43, [R1+0x848] ;  /* 0x00084800012b7983 */ /* 0x000ea80000300800 */
[----:B------:R1:W-:Y:S02]  /*b1b20*/  @P0 STG.E desc[UR34][R20.64], R44 ;  /* 0x0000002c14000986 */ /* 0x0003e4000c101922 */
[----:B-1----:R-:W-:-:S02]  /*b1b30*/  IMAD.WIDE R20, R47, 0x4, R120 ;  /* 0x000000042f147825 */ /* 0x002fc400078e0278 */
[----:B------:R-:W4:Y:S04]  /*b1b40*/  LDL.LU R44, [R1+0x828] ;  /* 0x00082800012c7983 */ /* 0x000f280000300800 */
[----:B---3--:R1:W-:Y:S02]  /*b1b50*/  @P1 STG.E desc[UR34][R20.64], R46 ;  /* 0x0000002e14001986 */ /* 0x0083e4000c101922 */
[----:B-1----:R-:W-:Y:S02]  /*b1b60*/  IMAD.WIDE R20, R47, 0x4, R118 ;  /* 0x000000042f147825 */ /* 0x002fe400078e0276 */
[----:B------:R-:W3:Y:S04]  /*b1b70*/  LDL.LU R46, [R1+0x808] ;  /* 0x00080800012e7983 */ /* 0x000ee80000300800 */
[----:B------:R-:W3:Y:S04]  /*b1b80*/  LDL.LU R47, [R1+0x7e8] ;  /* 0x0007e800012f7983 */ /* 0x000ee80000300800 */
        /* <DEDUP_REMOVED lines=14> */
[C---:B------:R-:W-:Y:S02]  /*b1c70*/  LOP3.LUT P2, RZ, R17.reuse, 0x200, RZ, 0xc0, !PT ;  /* 0x0000020011ff7812 */ /* 0x040fe4000784c0ff */
[C---:B------:R-:W-:Y:S02]  /*b1c80*/  LOP3.LUT P3, RZ, R17.reuse, 0x400, RZ, 0xc0, !PT ;  /* 0x0000040011ff7812 */ /* 0x040fe4000786c0ff */
[C---:B------:R-:W-:Y:S02]  /*b1c90*/  LOP3.LUT P4, RZ, R17.reuse, 0x800, RZ, 0xc0, !PT ;  /* 0x0000080011ff7812 */ /* 0x040fe4000788c0ff */
[C---:B------:R-:W-:Y:S02]  /*b1ca0*/  LOP3.LUT P5, RZ, R17.reuse, 0x1000, RZ, 0xc0, !PT ;  /* 0x0000100011ff7812 */ /* 0x040fe400078ac0ff */
[----:B------:R-:W-:-:S02]  /*b1cb0*/  LOP3.LUT P6, RZ, R17, 0x2000, RZ, 0xc0, !PT ;  /* 0x0000200011ff7812 */ /* 0x000fc400078cc0ff */
[----:B------:R-:W-:Y:S01]  /*b1cc0*/  LOP3.LUT P0, RZ, R17, 0x4000, RZ, 0xc0, !PT ;  /* 0x0000400011ff7812 */ /* 0x000fe2000780c0ff */
[----:B------:R1:W-:Y:S01]  /*b1cd0*/  @P1 STG.E desc[UR34][R20.64], R166 ;  /* 0x000000a614001986 */ /* 0x0003e2000c101922 */
[----:B------:R-:W-:Y:S01]  /*b1ce0*/  LOP3.LUT P1, RZ, R18, 0x8, RZ, 0xc0, !PT ;  /* 0x0000000812ff7812 */ /* 0x000fe2000782c0ff */
[----:B-1----:R-:W-:-:S12]  /*b1cf0*/  IMAD.WIDE R20, R236, 0x4, R124 ;  /* 0x00000004ec147825 */ /* 0x002fd800078e027c */
[----:B------:R1:W-:Y:S01]  /*b1d00*/  @P1 STG.E desc[UR34][R20.64], R246 ;  /* 0x000000f614001986 */ /* 0x0003e2000c101922 */
[----:B------:R-:W-:Y:S01]  /*b1d10*/  LOP3.LUT P1, RZ, R18, 0x4, RZ, 0xc0, !PT ;  /* 0x0000000412ff7812 */ /* 0x000fe2000782c0ff */
[----:B-1----:R-:W-:Y:S02]  /*b1d20*/  IMAD.WIDE R20, R236, 0x4, R122 ;  /* 0x00000004ec147825 */ /* 0x002fe400078e027a */
[----:B------:R-:W3:Y:S10]  /*b1d30*/  LDL.LU R246, [R1+0x2ab0] ;  /* 0x002ab00001f67983 */ /* 0x000ef40000300800 */
[----:B------:R1:W-:Y:S01]  /*b1d40*/  @P1 STG.E desc[UR34][R20.64], R237 ;  /* 0x000000ed14001986 */ /* 0x0003e2000c101922 */
[----:B------:R-:W-:Y:S01]  /*b1d50*/  LOP3.LUT P1, RZ, R18, 0x2, RZ, 0xc0, !PT ;  /* 0x0000000212ff7812 */ /* 0x000fe2000782c0ff */
[----:B-1----:R-:W-:-:S12]  /*b1d60*/  IMAD.WIDE R20, R236, 0x4, R120 ;  /* 0x00000004ec147825 */ /* 0x002fd800078e0278 */
[----:B------:R1:W-:Y:S02]  /*b1d70*/  @P1 STG.E desc[UR34][R20.64], R245 ;  /* 0x000000f514001986 */ /* 0x0003e4000c101922 */
[----:B-1----:R-:W-:-:S05]  /*b1d80*/  IMAD.WIDE R20, R236, 0x4, R118 ;  /* 0x00000004ec147825 */ /* 0x002fca00078e0276 */
[----:B------:R1:W-:Y:S02]  /*b1d90*/  @P2 STG.E desc[UR34][R20.64], R244 ;  /* 0x000000f414002986 */ /* 0x0003e4000c101922 */
[----:B-1----:R-:W-:-:S05]  /*b1da0*/  IMAD.WIDE R20, R45, 0x4, R124 ;  /* 0x000000042d147825 */ /* 0x002fca00078e027c */
[----:B------:R1:W-:Y:S02]  /*b1db0*/  @P3 STG.E desc[UR34][R20.64], R165 ;  /* 0x000000a514003986 */ /* 0x0003e4000c101922 */
[----:B-1----:R-:W-:-:S05]  /*b1dc0*/  IMAD.WIDE R20, R45, 0x4, R122 ;  /* 0x000000042d147825 */ /* 0x002fca00078e027a */
[----:B--2---:R1:W-:Y:S02]  /*b1dd0*/  @P4 STG.E desc[UR34][R20.64], R43 ;  /* 0x0000002b14004986 */ /* 0x0043e4000c101922 */
[----:B-1----:R-:W-:-:S05]  /*b1de0*/  IMAD.WIDE R20, R45, 0x4, R120 ;  /* 0x000000042d147825 */ /* 0x002fca00078e0278 */
[----:B----4-:R1:W-:Y:S02]  /*b1df0*/  @P5 STG.E desc[UR34][R20.64], R44 ;  /* 0x0000002c14005986 */ /* 0x0103e4000c101922 */
[----:B-1----:R-:W-:-:S05]  /*b1e00*/  IMAD.WIDE R20, R45, 0x4, R118 ;  /* 0x000000042d147825 */ /* 0x002fca00078e0276 */
[----:B---3--:R1:W-:Y:S02]  /*b1e10*/  @P6 STG.E desc[UR34][R20.64], R46 ;  /* 0x0000002e14006986 */ /* 0x0083e4000c101922 */
[----:B-1----:R-:W-:-:S05]  /*b1e20*/  IMAD.WIDE R20, R42, 0x4, R124 ;  /* 0x000000042a147825 */ /* 0x002fca00078e027c */
[----:B------:R1:W-:Y:S04]  /*b1e30*/  @P0 STG.E desc[UR34][R20.64], R47 ;  /* 0x0000002f14000986 */ /* 0x0003e8000c101922 */
[----:B-1----:R-:W2:Y:S04]  /*b1e40*/  LDL.LU R47, [R1+0x208] ;  /* 0x00020800012f7983 */ /* 0x002ea80000300800 */
[----:B------:R-:W3:Y:S04]  /*b1e50*/  LDL.LU R165, [R1+0xa8] ;  /* 0x0000a80001a57983 */ /* 0x000ee80000300800 */
[----:B------:R-:W4:Y:S04]  /*b1e60*/  LDL.LU R43, [R1+0x88] ;  /* 0x00008800012b7983 */ /* 0x000f280000300800 */
[----:B------:R-:W3:Y:S04]  /*b1e70*/  LDL.LU R46, [R1+0x86c] ;  /* 0x00086c00012e7983 */ /* 0x000ee80000300800 */
[----:B------:R-:W3:Y:S04]  /*b1e80*/  LDL.LU R44, [R1+0x84c] ;  /* 0x00084c00012c7983 */ /* 0x000ee80000300800 */
[----:B------:R-:W3:Y:S04]  /*b1e90*/  LDL.LU R45, [R1+0x82c] ;  /* 0x00082c00012d7983 */ /* 0x000ee80000300800 */
[----:B------:R-:W3:Y:S01]  /*b1ea0*/  LDL.LU R0, [R1+0x2aac] ;  /* 0x002aac0001007983 */ /* 0x000ee20000300800 */
[C---:B------:R-:W-:Y:S01]  /*b1eb0*/  LOP3.LUT P4, RZ, R17.reuse, 0x8000, RZ, 0xc0, !PT ;  /* 0x0000800011ff7812 */ /* 0x040fe2000788c0ff */
[----:B------:R-:W-:Y:S01]  /*b1ec0*/  IMAD.WIDE R20, R42, 0x4, R122 ;  /* 0x000000042a147825 */ /* 0x000fe200078e027a */
[----:B------:R-:W-:-:S02]  /*b1ed0*/  LOP3.LUT P1, RZ, R17, 0x8000000, RZ, 0xc0, !PT ;  /* 0x0800000011ff7812 */ /* 0x000fc4000782c0ff */
        /* <DEDUP_REMOVED lines=12> */
[----:B------:R-:W-:Y:S01]  /*b1fa0*/  LOP3.LUT P1, RZ, R17, 0x800000, RZ, 0xc0, !PT ;  /* 0x0080000011ff7812 */ /* 0x000fe2000782c0ff */
[----:B--2---:R1:W-:Y:S04]  /*b1fb0*/  @P4 STG.E desc[UR34][R20.64], R47 ;  /* 0x0000002f14004986 */ /* 0x0043e8000c101922 */
[----:B-1----:R-:W2:Y:S04]  /*b1fc0*/  LDL.LU R47, [R1+0x80c] ;  /* 0x00080c00012f7983 */ /* 0x002ea80000300800 */
[----:B------:R-:W2:Y:S01]  /*b1fd0*/  LDL.LU R167, [R1+0x7ec] ;  /* 0x0007ec0001a77983 */ /* 0x000ea20000300800 */
[----:B------:R-:W-:-:S03]  /*b1fe0*/  LOP3.LUT R16, R16, 0xdfffffff, RZ, 0xc0, !PT ;  /* 0xdfffffff10107812 */ /* 0x000fc600078ec0ff */
[----:B------:R-:W2:Y:S01]  /*b1ff0*/  LDL.LU R238, [R1+0x20c] ;  /* 0x00020c0001ee7983 */ /* 0x000ea20000300800 */
[----:B------:R-:W-:Y:S01]  /*b2000*/  @P1 LOP3.LUT R16, R16, 0x20000000, RZ, 0xfc, !PT ;  /* 0x2000000010101812 */ /* 0x000fe200078efcff */
[----:B------:R-:W-:Y:S01]  /*b2010*/  IMAD.WIDE R20, R42, 0x4, R120 ;  /* 0x000000042a147825 */ /* 0x000fe200078e0278 */
[----:B------:R-:W-:-:S04]  /*b2020*/  LOP3.LUT P1, RZ, R17, 0x400000, RZ, 0xc0, !PT ;  /* 0x0040000011ff7812 */ /* 0x000fc8000782c0ff */
[----:B---3--:R1:W-:Y:S01]  /*b2030*/  @P5 STG.E desc[UR34][R20.64], R165 ;  /* 0x000000a514005986 */ /* 0x0083e2000c101922 */
[----:B------:R-:W-:-:S03]  /*b2040*/  LOP3.LUT R16, R16, 0xbfffffff, RZ, 0xc0, !PT ;  /* 0xbfffffff10107812 */ /* 0x000fc600078ec0ff */
[----:B-1----:R-:W3:Y:S04]  /*b2050*/  LDL.LU R165, [R1+0x2ab4] ;  /* 0x002ab40001a57983 */ /* 0x002ee80000300800 */
[----:B------:R-:W3:Y:S01]  /*b2060*/  LDL.LU R166, [R1+0xac] ;  /* 0x0000ac0001a67983 */ /* 0x000ee20000300800 */
[----:B------:R-:W-:Y:S02]  /*b2070*/  @P1 LOP3.LUT R16, R16, 0x40000000, RZ, 0xfc, !PT ;  /* 0x4000000010101812 */ /* 0x000fe400078efcff */
[C---:B------:R-:W-:Y:S01]  /*b2080*/  LOP3.LUT P1, RZ, R17.reuse, 0x200000, RZ, 0xc0, !PT ;  /* 0x0020000011ff7812 */ /* 0x040fe2000782c0ff */
[----:B------:R-:W3:Y:S01]  /*b2090*/  LDL.LU R237, [R1+0x8c] ;  /* 0x00008c0001ed7983 */ /* 0x000ee20000300800 */
[----:B------:R-:W-:Y:S02]  /*b20a0*/  LOP3.LUT R16, R16, 0x7fffffff, RZ, 0xc0, !PT ;  /* 0x7fffffff10107812 */ /* 0x000fe400078ec0ff */
[C---:B------:R-:W-:Y:S01]  /*b20b0*/  LOP3.LUT P6, RZ, R17.reuse, 0x20000, RZ, 0xc0, !PT ;  /* 0x0002000011ff7812 */ /* 0x040fe200078cc0ff */
[----:B------:R-:W3:Y:S01]  /*b20c0*/  LDL.LU R245, [R1+0x920] ;  /* 0x0009200001f57983 */ /* 0x000ee20000300800 */
[----:B------:R-:W-:Y:S01]  /*b20d0*/  LOP3.LUT P0, RZ, R17, 0x40000, RZ, 0xc0, !PT ;  /* 0x0004000011ff7812 */ /* 0x000fe2000780c0ff */
[----:B------:R-:W-:Y:S01]  /*b20e0*/  IMAD.WIDE R20, R42, 0x4, R118 ;  /* 0x000000042a147825 */ /* 0x000fe200078e0276 */
[----:B------:R-:W-:Y:S01]  /*b20f0*/  LOP3.LUT R18, R18, 0xfffffffe, RZ, 0xc0, !PT ;  /* 0xfffffffe12127812 */ /* 0x000fe200078ec0ff */
[----:B------:R-:W3:Y:S04]  /*b2100*/  LDL.LU R236, [R1+0x900] ;  /* 0x0009000001ec7983 */ /* 0x000ee80000300800 */
[----:B------:R-:W-:-:S02]  /*b2110*/  @P1 LOP3.LUT R16, R16, 0x80000000, RZ, 0xfc, !PT ;  /* 0x8000000010101812 */ /* 0x000fc400078efcff */
[----:B------:R-:W-:Y:S02]  /*b2120*/  LOP3.LUT P1, RZ, R17, 0x100000, RZ, 0xc0, !PT ;  /* 0x0010000011ff7812 */ /* 0x000fe4000782c0ff */
[----:B----4-:R1:W-:Y:S11]  /*b2130*/  @P6 STG.E desc[UR34][R20.64], R43 ;  /* 0x0000002b14006986 */ /* 0x0103f6000c101922 */
[----:B------:R-:W-:-:S02]  /*b2140*/  @P1 LOP3.LUT R18, R18, 0x1, RZ, 0xfc, !PT ;  /* 0x0000000112121812 */ /* 0x000fc400078efcff */
[----:B------:R-:W-:Y:S01]  /*b2150*/  LOP3.LUT P1, RZ, R17, 0x80000, RZ, 0xc0, !PT ;  /* 0x0008000011ff7812 */ /* 0x000fe2000782c0ff */
[----:B-1----:R-:W-:-:S05]  /*b2160*/  IMAD.WIDE R20, R0, 0x4, R124 ;  /* 0x0000000400147825 */ /* 0x002fca00078e027c */
[----:B------:R1:W-:Y:S02]  /*b2170*/  @P0 STG.E desc[UR34][R20.64], R46 ;  /* 0x0000002e14000986 */ /* 0x0003e4000c101922 */
[----:B-1----:R-:W-:Y:S02]  /*b2180*/  IMAD.WIDE R20, R0, 0x4, R122 ;  /* 0x0000000400147825 */ /* 0x002fe400078e027a */
[----:B------:R-:W4:Y:S04]  /*b2190*/  LDL.LU R46, [R1+0x2ab8] ;  /* 0x002ab800012e7983 */ /* 0x000f280000300800 */
[----:B------:R-:W4:Y:S04]  /*b21a0*/  LDL.LU R244, [R1+0x8e0] ;  /* 0x0008e00001f47983 */ /* 0x000f280000300800 */
[----:B------:R1:W-:Y:S01]  /*b21b0*/  @P1 STG.E desc[UR34][R20.64], R44 ;  /* 0x0000002c14001986 */ /* 0x0003e2000c101922 */
[----:B------:R-:W-:-:S03]  /*b21c0*/  LOP3.LUT P1, RZ, R18, 0x1, RZ, 0xc0, !PT ;  /* 0x0000000112ff7812 */ /* 0x000fc6000782c0ff */
[----:B------:R-:W4:Y:S01]  /*b21d0*/  LDL.LU R42, [R1+0x8c0] ;  /* 0x0008c000012a7983 */ /* 0x000f220000300800 */
[----:B------:R-:W-:-:S03]  /*b21e0*/  IMAD.WIDE R18, R0, 0x4, R120 ;  /* 0x0000000400127825 */ /* 0x000fc600078e0278 */
[----:B------:R-:W4:Y:S04]  /*b21f0*/  LDL.LU R43, [R1+0x8a0] ;  /* 0x0008a000012b7983 */ /* 0x000f280000300800 */
[----:B-1----:R-:W4:Y:S04]  /*b2200*/  LDL.LU R44, [R1+0x880] ;  /* 0x00088000012c7983 */ /* 0x002f280000300800 */
        /* <DEDUP_REMOVED lines=18> */
[C---:B------:R-:W-:Y:S01]  /*b2330*/  LOP3.LUT P1, RZ, R16.reuse, 0x4000000, RZ, 0xc0, !PT ;  /* 0x0400000010ff7812 */ /* 0x040fe2000782c0ff */
        /* <DEDUP_REMOVED lines=19> */
[----:B------:R1:W-:Y:S02]  /*b2470*/  @P5 STG.E desc[UR34][R18.64], R44 ;  /* 0x0000002c12005986 */ /* 0x0003e4000c101922 */
[C---:B-1----:R-:W-:Y:S02]  /*b2480*/  IMAD.WIDE R18, R46.reuse, 0x4, R120 ;  /* 0x000000042e127825 */ /* 0x042fe400078e0278 */
[----:B------:R-:W4:Y:S04]  /*b2490*/  LDL.LU R44, [R1+0x924] ;  /* 0x00092400012c7983 */ /* 0x000f280000300800 */
[----:B------:R1:W-:Y:S02]  /*b24a0*/  @P6 STG.E desc[UR34][R18.64], R45 ;  /* 0x0000002d12006986 */ /* 0x0003e4000c101922 */
[----:B-1----:R-:W-:-:S02]  /*b24b0*/  IMAD.WIDE R18, R46, 0x4, R118 ;  /* 0x000000042e127825 */ /* 0x002fc400078e0276 */
[----:B------:R-:W3:Y:S04]  /*b24c0*/  LDL.LU R45, [R1+0x904] ;  /* 0x00090400012d7983 */ /* 0x000ee80000300800 */
[----:B------:R-:W3:Y:S04]  /*b24d0*/  LDL.LU R46, [R1+0x8e4] ;  /* 0x0008e400012e7983 */ /* 0x000ee80000300800 */
[----:B--2---:R1:W-:Y:S04]  /*b24e0*/  @P0 STG.E desc[UR34][R18.64], R47 ;  /* 0x0000002f12000986 */ /* 0x0043e8000c101922 */
[----:B-1----:R-:W2:Y:S04]  /*b24f0*/  LDL.LU R47, [R1+0x2ac0] ;  /* 0x002ac000012f7983 */ /* 0x002ea80000300800 */
        /* <DEDUP_REMOVED lines=91> */
[----:B-1----:R-:W-:Y:S02]  /*b2ab0*/  IMAD.WIDE R18, R43, 0x4, R118 ;  /* 0x000000042b127825 */ /* 0x002fe400078e0276 */
[----:B------:R-:W4:Y:S04]  /*b2ac0*/  LDL.LU R42, [R1+0x8cc] ;  /* 0x0008cc00012a7983 */ /* 0x000f280000300800 */
[----:B------:R-:W4:Y:S04]  /*b2ad0*/  LDL.LU R43, [R1+0x8ac] ;  /* 0x0008ac00012b7983 */ /* 0x000f280000300800 */
[----:B--2---:R1:W-:Y:S04]  /*b2ae0*/  @P4 STG.E desc[UR34][R18.64], R44 ;  /* 0x0000002c12004986 */ /* 0x0043e8000c101922 */
[----:B-1----:R-:W2:Y:S01]  /*b2af0*/  LDL.LU R44, [R1+0x88c] ;  /* 0x00088c00012c7983 */ /* 0x002ea20000300800 */
[----:B---3--:R-:W-:-:S05]  /*b2b00*/  IMAD.WIDE R18, R165, 0x4, R124 ;  /* 0x00000004a5127825 */ /* 0x008fca00078e027c */
[----:B------:R1:W-:Y:S02]  /*b2b10*/  @P5 STG.E desc[UR34][R18.64], R45 ;  /* 0x0000002d12005986 */ /* 0x0003e4000c101922 */
[----:B-1----:R-:W-:Y:S02]  /*b2b20*/  IMAD.WIDE R18, R165, 0x4, R122 ;  /* 0x00000004a5127825 */ /* 0x002fe400078e027a */
[----:B------:R-:W3:Y:S04]  /*b2b30*/  LDL.LU R45, [R1+0x87c] ;  /* 0x00087c00012d7983 */ /* 0x000ee80000300800 */
[----:B----4-:R1:W-:Y:S04]  /*b2b40*/  @P6 STG.E desc[UR34][R18.64], R46 ;  /* 0x0000002e12006986 */ /* 0x0103e8000c101922 */
[----:B-1----:R-:W4:Y:S01]  /*b2b50*/  LDL.LU R46, [R1+0x2ad4] ;  /* 0x002ad400012e7983 */ /* 0x002f220000300800 */
[----:B------:R-:W-:Y:S01]  /*b2b60*/  LOP3.LUT P0, RZ, R15, 0x100000, RZ, 0xc0, !PT ;  /* 0x001000000fff7812 */ /* 0x000fe2000780c0ff */
[----:B------:R-:W-:-:S12]  /*b2b70*/  IMAD.WIDE R18, R165, 0x4, R120 ;  /* 0x00000004a5127825 */ /* 0x000fd800078e0278 */
[----:B------:R1:W-:Y:S04]  /*b2b80*/  @P0 STG.E desc[UR34][R18.64], R47 ;  /* 0x0000002f12000986 */ /* 0x0003e8000c101922 */
[----:B-1----:R-:W2:Y:S04]  /*b2b90*/  LDL.LU R47, [R1+0x35c] ;  /* 0x00035c00012f7983 */ /* 0x002ea80000300800 */
[----:B------:R-:W2:Y:S04]  /*b2ba0*/  LDL.LU R167, [R1+0x2ad8] ;  /* 0x002ad80001a77983 */ /* 0x000ea80000300800 */
[----:B------:R-:W2:Y:S04]  /*b2bb0*/  LDL.LU R239, [R1+0x910] ;  /* 0x0009100001ef7983 */ /* 0x000ea80000300800 */
[----:B------:R-:W3:Y:S01]  /*b2bc0*/  LDL.LU R247, [R1+0x8f0] ;  /* 0x0008f00001f77983 */ /* 0x000ee20000300800 */
[----:B------:R-:W-:-:S03]  /*b2bd0*/  LOP3.LUT P1, RZ, R13, 0x2, RZ, 0xc0, !PT ;  /* 0x000000020dff7812 */ /* 0x000fc6000782c0ff */
[----:B------:R-:W3:Y:S01]  /*b2be0*/  LDL.LU R0, [R1+0x8d0] ;  /* 0x0008d00001007983 */ /* 0x000ee20000300800 */
[----:B------:R-:W-:-:S03]  /*b2bf0*/  LOP3.LUT R16, R16, 0xfffffdff, RZ, 0xc0, !PT ;  /* 0xfffffdff10107812 */ /* 0x000fc600078ec0ff */
[----:B------:R-:W3:Y:S04]  /*b2c00*/  LDL.LU R238, [R1+0x8b0] ;  /* 0x0008b00001ee7983 */ /* 0x000ee80000300800 */
[----:B------:R-:W3:Y:S02]  /*b2c10*/  LDL.LU R245, [R1+0x2adc] ;  /* 0x002adc0001f57983 */ /* 0x000ee40000300800 */
[----:B------:R-:W-:Y:S02]  /*b2c20*/  @P1 LOP3.LUT R16, R16, 0x200, RZ, 0xfc, !PT ;  /* 0x0000020010101812 */ /* 0x000fe400078efcff */
[----:B------:R-:W-:Y:S01]  /*b2c30*/  LOP3.LUT P1, RZ, R13, 0x1, RZ, 0xc0, !PT ;  /* 0x000000010dff7812 */ /* 0x000fe2000782c0ff */
[----:B------:R-:W3:Y:S01]  /*b2c40*/  LDL.LU R166, [R1+0x890] ;  /* 0x0008900001a67983 */ /* 0x000ee20000300800 */
[----:B------:R-:W-:-:S03]  /*b2c50*/  LOP3.LUT R16, R16, 0xfffffbff, RZ, 0xc0, !PT ;  /* 0xfffffbff10107812 */ /* 0x000fc600078ec0ff */
[----:B------:R-:W3:Y:S01]  /*b2c60*/  LDL.LU R246, [R1+0x130] ;  /* 0x0001300001f67983 */ /* 0x000ee20000300800 */
[C---:B------:R-:W-:Y:S02]  /*b2c70*/  LOP3.LUT P4, RZ, R15.reuse, 0x200000, RZ, 0xc0, !PT ;  /* 0x002000000fff7812 */ /* 0x040fe4000788c0ff */
[C---:B------:R-:W-:Y:S01]  /*b2c80*/  LOP3.LUT P5, RZ, R15.reuse, 0x400000, RZ, 0xc0, !PT ;  /* 0x004000000fff7812 */ /* 0x040fe200078ac0ff */
[----:B------:R-:W3:Y:S04]  /*b2c90*/  LDL.LU R237, [R1+0xf0] ;  /* 0x0000f00001ed7983 */ /* 0x000ee80000300800 */
[----:B------:R-:W-:Y:S02]  /*b2ca0*/  @P1 LOP3.LUT R16, R16, 0x400, RZ, 0xfc, !PT ;  /* 0x0000040010101812 */ /* 0x000fe400078efcff */
[----:B------:R-:W-:-:S02]  /*b2cb0*/  LOP3.LUT P1, RZ, R15, 0x80000000, RZ, 0xc0, !PT ;  /* 0x800000000fff7812 */ /* 0x000fc4000782c0ff */
[----:B------:R-:W-:-:S11]  /*b2cc0*/  LOP3.LUT R16, R16, 0xfffff7ff, RZ, 0xc0, !PT ;  /* 0xfffff7ff10107812 */ /* 0x000fd600078ec0ff */
[----:B------:R-:W-:Y:S02]  /*b2cd0*/  @P1 LOP3.LUT R16, R16, 0x800, RZ, 0xfc, !PT ;  /* 0x0000080010101812 */ /* 0x000fe400078efcff */
[----:B------:R-:W-:Y:S02]  /*b2ce0*/  LOP3.LUT P1, RZ, R15, 0x40000000, RZ, 0xc0, !PT ;  /* 0x400000000fff7812 */ /* 0x000fe4000782c0ff */
[----:B------:R-:W-:Y:S01]  /*b2cf0*/  LOP3.LUT R16, R16, 0xffffefff, RZ, 0xc0, !PT ;  /* 0xffffefff10107812 */ /* 0x000fe200078ec0ff */
[----:B------:R-:W-:-:S10]  /*b2d00*/  IMAD.WIDE R18, R165, 0x4, R118 ;  /* 0x00000004a5127825 */ /* 0x000fd400078e0276 */
        /* <DEDUP_REMOVED lines=11> */
[C---:B------:R-:W-:Y:S01]  /*b2dc0*/  LOP3.LUT P1, RZ, R15.reuse, 0x4000000, RZ, 0xc0, !PT ;  /* 0x040000000fff7812 */ /* 0x040fe2000782c0ff */
[----:B------:R4:W-:Y:S01]  /*b2dd0*/  @P4 STG.E desc[UR34][R18.64], R42 ;  /* 0x0000002a12004986 */ /* 0x0009e2000c101922 */
[----:B------:R-:W-:Y:S02]  /*b2de0*/  LOP3.LUT P0, RZ, R15, 0x1000000, RZ, 0xc0, !PT ;  /* 0x010000000fff7812 */ /* 0x000fe4000780c0ff */
[----:B------:R-:W-:-:S09]  /*b2df0*/  LOP3.LUT R16, R16, 0xfffeffff, RZ, 0xc0, !PT ;  /* 0xfffeffff10107812 */ /* 0x000fd200078ec0ff */
[----:B------:R-:W-:Y:S02]  /*b2e00*/  @P1 LOP3.LUT R16, R16, 0x10000, RZ, 0xfc, !PT ;  /* 0x0001000010101812 */ /* 0x000fe400078efcff */
[----:B------:R-:W-:Y:S01]  /*b2e10*/  LOP3.LUT P1, RZ, R15, 0x2000000, RZ, 0xc0, !PT ;  /* 0x020000000fff7812 */ /* 0x000fe2000782c0ff */
[----:B----4-:R-:W-:-:S05]  /*b2e20*/  IMAD.WIDE R18, R46, 0x4, R124 ;  /* 0x000000042e127825 */ /* 0x010fca00078e027c */
[----:B------:R1:W-:Y:S04]  /*b2e30*/  @P5 STG.E desc[UR34][R18.64], R43 ;  /* 0x0000002b12005986 */ /* 0x0003e8000c101922 */
[----:B-1----:R-:W4:Y:S04]  /*b2e40*/  LDL.LU R43, [R1+0x2ae0] ;  /* 0x002ae000012b7983 */ /* 0x002f280000300800 */
[----:B------:R-:W4:Y:S04]  /*b2e50*/  LDL.LU R236, [R1+0xd0] ;  /* 0x0000d00001ec7983 */ /* 0x000f280000300800 */
[----:B------:R-:W4:Y:S04]  /*b2e60*/  LDL.LU R244, [R1+0x914] ;  /* 0x0009140001f47983 */ /* 0x000f280000300800 */
[----:B------:R-:W4:Y:S01]  /*b2e70*/  LDL.LU R165, [R1+0x8f4] ;  /* 0x0008f40001a57983 */ /* 0x000f220000300800 */
[----:B------:R-:W-:-:S03]  /*b2e80*/  IMAD.WIDE R18, R46, 0x4, R122 ;  /* 0x000000042e127825 */ /* 0x000fc600078e027a */
[----:B------:R-:W4:Y:S04]  /*b2e90*/  LDL.LU R42, [R1+0x8d4] ;  /* 0x0008d400012a7983 */ /* 0x000f280000300800 */
[----:B--2---:R1:W-:Y:S02]  /*b2ea0*/  @P6 STG.E desc[UR34][R18.64], R44 ;  /* 0x0000002c12006986 */ /* 0x0043e4000c101922 */
[----:B-1----:R-:W-:-:S05]  /*b2eb0*/  IMAD.WIDE R18, R46, 0x4, R120 ;  /* 0x000000042e127825 */ /* 0x002fca00078e0278 */
[----:B---3--:R1:W-:Y:S02]  /*b2ec0*/  @P0 STG.E desc[UR34][R18.64], R45 ;  /* 0x0000002d12000986 */ /* 0x0083e4000c101922 */
[----:B-1----:R-:W-:Y:S02]  /*b2ed0*/  IMAD.WIDE R18, R46, 0x4, R118 ;  /* 0x000000042e127825 */ /* 0x002fe400078e0276 */
[----:B------:R-:W2:Y:S04]  /*b2ee0*/  LDL.LU R45, [R1+0x8b4] ;  /* 0x0008b400012d7983 */ /* 0x000ea80000300800 */
[----:B------:R1:W-:Y:S04]  /*b2ef0*/  @P1 STG.E desc[UR34][R18.64], R47 ;  /* 0x0000002f12001986 */ /* 0x0003e8000c101922 */
[----:B------:R-:W3:Y:S04]  /*b2f00*/  LDL.LU R46, [R1+0x894] ;  /* 0x00089400012e7983 */ /* 0x000ee80000300800 */
        /* <DEDUP_REMOVED lines=27> */
[----:B-1----:R-:W-:Y:S01]  /*b30c0*/  IMAD.WIDE R18, R245, 0x4, R118 ;  /* 0x00000004f5127825 */ /* 0x002fe200078e0276 */
[C---:B------:R-:W-:Y:S02]  /*b30d0*/  LOP3.LUT P4, RZ, R13.reuse, 0x10, RZ, 0xc0, !PT ;  /* 0x000000100dff7812 */ /* 0x040fe4000788c0ff */
[C---:B------:R-:W-:Y:S02]  /*b30e0*/  LOP3.LUT P5, RZ, R13.reuse, 0x20, RZ, 0xc0, !PT ;  /* 0x000000200dff7812 */ /* 0x040fe400078ac0ff */
[C---:B------:R-:W-:Y:S02]  /*b30f0*/  LOP3.LUT P6, RZ, R13.reuse, 0x40, RZ, 0xc0, !PT ;  /* 0x000000400dff7812 */ /* 0x040fe400078cc0ff */
[----:B------:R-:W-:-:S03]  /*b3100*/  LOP3.LUT P0, RZ, R13, 0x80, RZ, 0xc0, !PT ;  /* 0x000000800dff7812 */ /* 0x000fc6000780c0ff */
[----:B----4-:R1:W-:Y:S02]  /*b3110*/  @P1 STG.E desc[UR34][R18.64], R236 ;  /* 0x000000ec12001986 */ /* 0x0103e4000c101922 */
[----:B-1----:R-:W-:-:S05]  /*b3120*/  IMAD.WIDE R18, R43, 0x4, R124 ;  /* 0x000000042b127825 */ /* 0x002fca00078e027c */
[----:B------:R1:W-:Y:S02]  /*b3130*/  @P2 STG.E desc[UR34][R18.64], R244 ;  /* 0x000000f412002986 */ /* 0x0003e4000c101922 */
[----:B-1----:R-:W-:-:S05]  /*b3140*/  IMAD.WIDE R18, R43, 0x4, R122 ;  /* 0x000000042b127825 */ /* 0x002fca00078e027a */
[----:B------:R1:W-:Y:S04]  /*b3150*/  @P3 STG.E desc[UR34][R18.64], R165 ;  /* 0x000000a512003986 */ /* 0x0003e8000c101922 */
[----:B-1----:R-:W4:Y:S01]  /*b3160*/  LDL.LU R165, [R1+0xf4] ;  /* 0x0000f40001a57983 */ /* 0x002f220000300800 */
[----:B------:R-:W-:-:S05]  /*b3170*/  IMAD.WIDE R18, R43, 0x4, R120 ;  /* 0x000000042b127825 */ /* 0x000fca00078e0278 */
[----:B------:R1:W-:Y:S02]  /*b3180*/  @P4 STG.E desc[UR34][R18.64], R42 ;  /* 0x0000002a12004986 */ /* 0x0003e4000c101922 */
[----:B-1----:R-:W-:Y:S02]  /*b3190*/  IMAD.WIDE R18, R43, 0x4, R118 ;  /* 0x000000042b127825 */ /* 0x002fe400078e0276 */
[----:B------:R-:W4:Y:S04]  /*b31a0*/  LDL.LU R42, [R1+0xd4] ;  /* 0x0000d400012a7983 */ /* 0x000f280000300800 */
[----:B--2---:R1:W-:Y:S04]  /*b31b0*/  @P5 STG.E desc[UR34][R18.64], R45 ;  /* 0x0000002d12005986 */ /* 0x0043e8000c101922 */
[----:B------:R-:W2:Y:S01]  /*b31c0*/  LDL.LU R43, [R1+0x918] ;  /* 0x00091800012b7983 */ /* 0x000ea20000300800 */
[----:B-1----:R-:W-:-:S03]  /*b31d0*/  IMAD.WIDE R18, R44, 0x4, R124 ;  /* 0x000000042c127825 */ /* 0x002fc600078e027c */
[----:B------:R-:W2:Y:S04]  /*b31e0*/  LDL.LU R45, [R1+0x8f8] ;  /* 0x0008f800012d7983 */ /* 0x000ea80000300800 */
[----:B---3--:R1:W-:Y:S02]  /*b31f0*/  @P6 STG.E desc[UR34][R18.64], R46 ;  /* 0x0000002e12006986 */ /* 0x0083e4000c101922 */
[----:B-1----:R-:W-:Y:S02]  /*b3200*/  IMAD.WIDE R18, R44, 0x4, R122 ;  /* 0x000000042c127825 */ /* 0x002fe400078e027a */
[----:B------:R-:W3:Y:S04]  /*b3210*/  LDL.LU R46, [R1+0x8d8] ;  /* 0x0008d800012e7983 */ /* 0x000ee80000300800 */
[----:B------:R1:W-:Y:S04]  /*b3220*/  @P0 STG.E desc[UR34][R18.64], R47 ;  /* 0x0000002f12000986 */ /* 0x0003e8000c101922 */
[----:B-1----:R-:W2:Y:S01]  /*b3230*/  LDL.LU R47, [R1+0x2ae8] ;  /* 0x002ae800012f7983 */ /* 0x002ea20000300800 */
        /* <DEDUP_REMOVED lines=8> */
[----:B------:R-:W-:-:S02]  /*b32c0*/  LOP3.LUT R16, R16, 0xfffffffb, RZ, 0xc0, !PT ;  /* 0xfffffffb10107812 */ /* 0x000fc400078ec0ff */
[C---:B------:R-:W-:Y:S01]  /*b32d0*/  LOP3.LUT P4, RZ, R13.reuse, 0x100, RZ, 0xc0, !PT ;  /* 0x000001000dff7812 */ /* 0x040fe2000788c0ff */
        /* <DEDUP_REMOVED lines=21> */
[C---:B------:R-:W-:Y:S02]  /*b3430*/  LOP3.LUT P5, RZ, R13.reuse, 0x200, RZ, 0xc0, !PT ;  /* 0x000002000dff7812 */ /* 0x040fe400078ac0ff */
[----:B------:R-:W-:-:S07]  /*b3440*/  LOP3.LUT P6, RZ, R13, 0x400, RZ, 0xc0, !PT ;  /* 0x000004000dff7812 */ /* 0x000fce00078cc0ff */
[----:B------:R-:W-:Y:S02]  /*b3450*/  @P1 LOP3.LUT R16, R16, 0x80, RZ, 0xfc, !PT ;  /* 0x0000008010101812 */ /* 0x000fe400078efcff */
[C---:B------:R-:W-:Y:S02]  /*b3460*/  LOP3.LUT P1, RZ, R13.reuse, 0x2000, RZ, 0xc0, !PT ;  /* 0x000020000dff7812 */ /* 0x040fe4000782c0ff */
[----:B------:R-:W-:Y:S02]  /*b3470*/  LOP3.LUT P0, RZ, R13, 0x800, RZ, 0xc0, !PT ;  /* 0x000008000dff7812 */ /* 0x000fe4000780c0ff */
[----:B------:R-:W-:-:S09]  /*b3480*/  LOP3.LUT R16, R16, 0xfffffeff, RZ, 0xc0, !PT ;  /* 0xfffffeff10107812 */ /* 0x000fd200078ec0ff */
[----:B------:R-:W-:Y:S02]  /*b3490*/  @P1 LOP3.LUT R16, R16, 0x100, RZ, 0xfc, !PT ;  /* 0x0000010010101812 */ /* 0x000fe400078efcff */
[----:B------:R-:W-:Y:S01]  /*b34a0*/  LOP3.LUT P1, RZ, R13, 0x1000, RZ, 0xc0, !PT ;  /* 0x000010000dff7812 */ /* 0x000fe2000782c0ff */
[----:B----4-:R1:W-:Y:S02]  /*b34b0*/  @P4 STG.E desc[UR34][R18.64], R165 ;  /* 0x000000a512004986 */ /* 0x0103e4000c101922 */
[----:B-1----:R-:W-:Y:S02]  /*b34c0*/  IMAD.WIDE R18, R44, 0x4, R118 ;  /* 0x000000042c127825 */ /* 0x002fe400078e0276 */
[----:B------:R-:W4:Y:S04]  /*b34d0*/  LDL.LU R44, [R1+0x2af4] ;  /* 0x002af400012c7983 */ /* 0x000f280000300800 */
[----:B------:R-:W4:Y:S04]  /*b34e0*/  LDL.LU R166, [R1+0xd8] ;  /* 0x0000d80001a67983 */ /* 0x000f280000300800 */
[----:B------:R1:W-:Y:S04]  /*b34f0*/  @P5 STG.E desc[UR34][R18.64], R42 ;  /* 0x0000002a12005986 */ /* 0x0003e8000c101922 */
[----:B------:R-:W4:Y:S04]  /*b3500*/  LDL.LU R165, [R1+0x89c] ;  /* 0x00089c0001a57983 */ /* 0x000f280000300800 */
[----:B-1----:R-:W4:Y:S01]  /*b3510*/  LDL.LU R42, [R1+0x13c] ;  /* 0x00013c00012a7983 */ /* 0x002f220000300800 */
[----:B--2---:R-:W-:-:S05]  /*b3520*/  IMAD.WIDE R18, R47, 0x4, R124 ;  /* 0x000000042f127825 */ /* 0x004fca00078e027c */
[----:B------:R1:W-:Y:S02]  /*b3530*/  @P6 STG.E desc[UR34][R18.64], R43 ;  /* 0x0000002b12006986 */ /* 0x0003e4000c101922 */
[C---:B-1----:R-:W-:Y:S02]  /*b3540*/  IMAD.WIDE R18, R47.reuse, 0x4, R122 ;  /* 0x000000042f127825 */ /* 0x042fe400078e027a */
[----:B------:R-:W2:Y:S04]  /*b3550*/  LDL.LU R43, [R1+0xfc] ;  /* 0x0000fc00012b7983 */ /* 0x000ea80000300800 */
[----:B------:R1:W-:Y:S02]  /*b3560*/  @P0 STG.E desc[UR34][R18.64], R45 ;  /* 0x0000002d12000986 */ /* 0x0003e4000c101922 */
[----:B-1----:R-:W-:-:S02]  /*b3570*/  IMAD.WIDE R18, R47, 0x4, R120 ;  /* 0x000000042f127825 */ /* 0x002fc400078e0278 */
[----:B------:R-:W2:Y:S04]  /*b3580*/  LDL.LU R45, [R1+0xdc] ;  /* 0x0000dc00012d7983 */ /* 0x000ea80000300800 */
[----:B---3--:R1:W-:Y:S02]  /*b3590*/  @P1 STG.E desc[UR34][R18.64], R46 ;  /* 0x0000002e12001986 */ /* 0x0083e4000c101922 */
[----:B-1----:R-:W-:Y:S02]  /*b35a0*/  IMAD.WIDE R18, R47, 0x4, R118 ;  /* 0x000000042f127825 */ /* 0x002fe400078e0276 */
[----:B------:R-:W3:Y:S04]  /*b35b0*/  LDL.LU R47, [R1+0x9c0] ;  /* 0x0009c000012f7983 */ /* 0x000ee80000300800 */
        /* <DEDUP_REMOVED lines=20> */
[----:B----4-:R1:W-:Y:S01]  /*b3700*/  @P1 STG.E desc[UR34][R18.64], R166 ;  /* 0x000000a612001986 */ /* 0x0103e2000c101922 */
[----:B------:R-:W-:Y:S01]  /*b3710*/  LOP3.LUT P1, RZ, R16, 0x8, RZ, 0xc0, !PT ;  /* 0x0000000810ff7812 */ /* 0x000fe2000782c0ff */
[----:B-1----:R-:W-:-:S12]  /*b3720*/  IMAD.WIDE R18, R236, 0x4, R124 ;  /* 0x00000004ec127825 */ /* 0x002fd800078e027c */
[----:B------:R1:W-:Y:S01]  /*b3730*/  @P1 STG.E desc[UR34][R18.64], R246 ;  /* 0x000000f612001986 */ /* 0x0003e2000c101922 */
[----:B------:R-:W-:Y:S01]  /*b3740*/  LOP3.LUT P1, RZ, R16, 0x4, RZ, 0xc0, !PT ;  /* 0x0000000410ff7812 */ /* 0x000fe2000782c0ff */
[----:B-1----:R-:W-:Y:S02]  /*b3750*/  IMAD.WIDE R18, R236, 0x4, R122 ;  /* 0x00000004ec127825 */ /* 0x002fe400078e027a */
[----:B------:R-:W4:Y:S10]  /*b3760*/  LDL.LU R246, [R1+0x2b00] ;  /* 0x002b000001f67983 */ /* 0x000f340000300800 */
        /* <DEDUP_REMOVED lines=9> */
[----:B------:R1:W-:Y:S02]  /*b3800*/  @P4 STG.E desc[UR34][R18.64], R42 ;  /* 0x0000002a12004986 */ /* 0x0003e4000c101922 */
[----:B-1----:R-:W-:-:S05]  /*b3810*/  IMAD.WIDE R18, R44, 0x4, R120 ;  /* 0x000000042c127825 */ /* 0x002fca00078e0278 */
[----:B--2---:R1:W-:Y:S02]  /*b3820*/  @P5 STG.E desc[UR34][R18.64], R43 ;  /* 0x0000002b12005986 */ /* 0x0043e4000c101922 */
[----:B-1----:R-:W-:Y:S02]  /*b3830*/  IMAD.WIDE R18, R44, 0x4, R118 ;  /* 0x000000042c127825 */ /* 0x002fe400078e0276 */
[----:B------:R-:W2:Y:S04]  /*b3840*/  LDL.LU R44, [R1+0x9a0] ;  /* 0x0009a000012c7983 */ /* 0x000ea80000300800 */
[----:B------:R1:W-:Y:S04]  /*b3850*/  @P6 STG.E desc[UR34][R18.64], R45 ;  /* 0x0000002d12006986 */ /* 0x0003e8000c101922 */
[----:B-1----:R-:W4:Y:S01]  /*b3860*/  LDL.LU R45, [R1+0x980] ;  /* 0x00098000012d7983 */ /* 0x002f220000300800 */
[----:B------:R-:W-:-:S03]  /*b3870*/  IMAD.WIDE R18, R46, 0x4, R124 ;  /* 0x000000042e127825 */ /* 0x000fc600078e027c */
[----:B------:R-:W4:Y:S04]  /*b3880*/  LDL.LU R41, [R1+0x960] ;  /* 0x0009600001297983 */ /* 0x000f280000300800 */
[----:B------:R-:W4:Y:S04]  /*b3890*/  LDL.LU R29, [R1+0x940] ;  /* 0x00094000011d7983 */ /* 0x000f280000300800 */
[----:B---3--:R1:W-:Y:S04]  /*b38a0*/  @P0 STG.E desc[UR34][R18.64], R47 ;  /* 0x0000002f12000986 */ /* 0x0083e8000c101922 */
[----:B------:R-:W3:Y:S04]  /*b38b0*/  LDL.LU R239, [R1+0x340] ;  /* 0x0003400001ef7983 */ /* 0x000ee80000300800 */
[----:B-1----:R-:W3:Y:S04]  /*b38c0*/  LDL.LU R47, [R1+0x2afc] ;  /* 0x002afc00012f7983 */ /* 0x002ee80000300800 */
[----:B------:R-:W3:Y:S01]  /*b38d0*/  LDL.LU R247, [R1+0x240] ;  /* 0x0002400001f77983 */ /* 0x000ee20000300800 */
[----:B------:R-:W-:-:S02]  /*b38e0*/  LOP3.LUT P1, RZ, R14, 0x80, RZ, 0xc0, !PT ;  /* 0x000000800eff7812 */ /* 0x000fc4000782c0ff */
[----:B------:R-:W-:Y:S01]  /*b38f0*/  LOP3.LUT R15, R15, 0xfdffffff, RZ, 0xc0, !PT ;  /* 0xfdffffff0f0f7812 */ /* 0x000fe200078ec0ff */
[----:B------:R-:W3:Y:S04]  /*b3900*/  LDL.LU R0, [R1+0x110] ;  /* 0x0001100001007983 */ /* 0x000ee80000300800 */
[----:B------:R-:W3:Y:S04]  /*b3910*/  LDL.LU R167, [R1+0x9c4] ;  /* 0x0009c40001a77983 */ /* 0x000ee80000300800 */
[----:B------:R-:W3:Y:S02]  /*b3920*/  LDL.LU R238, [R1+0x9a4] ;  /* 0x0009a40001ee7983 */ /* 0x000ee40000300800 */
[----:B------:R-:W-:-:S02]  /*b3930*/  @P1 LOP3.LUT R15, R15, 0x2000000, RZ, 0xfc, !PT ;  /* 0x020000000f0f1812 */ /* 0x000fc400078efcff */
[----:B------:R-:W-:Y:S01]  /*b3940*/  LOP3.LUT P1, RZ, R14, 0x40, RZ, 0xc0, !PT ;  /* 0x000000400eff7812 */ /* 0x000fe2000782c0ff */
[----:B------:R-:W3:Y:S01]  /*b3950*/  LDL.LU R166, [R1+0x984] ;  /* 0x0009840001a67983 */ /* 0x000ee20000300800 */
[----:B------:R-:W-:-:S03]  /*b3960*/  LOP3.LUT R15, R15, 0xfbffffff, RZ, 0xc0, !PT ;  /* 0xfbffffff0f0f7812 */ /* 0x000fc600078ec0ff */
[----:B------:R-:W3:Y:S04]  /*b3970*/  LDL.LU R237, [R1+0x964] ;  /* 0x0009640001ed7983 */ /* 0x000ee80000300800 */
[----:B------:R-:W3:Y:S04]  /*b3980*/  LDL.LU R245, [R1+0x944] ;  /* 0x0009440001f57983 */ /* 0x000ee80000300800 */
[----:B------:R-:W-:Y:S01]  /*b3990*/  @P1 LOP3.LUT R15, R15, 0x4000000, RZ, 0xfc, !PT ;  /* 0x040000000f0f1812 */ /* 0x000fe200078efcff */
[----:B------:R-:W3:Y:S01]  /*b39a0*/  LDL.LU R236, [R1+0x344] ;  /* 0x0003440001ec7983 */ /* 0x000ee20000300800 */
[----:B------:R-:W-:-:S02]  /*b39b0*/  LOP3.LUT P1, RZ, R14, 0x20, RZ, 0xc0, !PT ;  /* 0x000000200eff7812 */ /* 0x000fc4000782c0ff */
[----:B------:R-:W-:Y:S01]  /*b39c0*/  LOP3.LUT R15, R15, 0xf7ffffff, RZ, 0xc0, !PT ;  /* 0xf7ffffff0f0f7812 */ /* 0x000fe200078ec0ff */
[----:B------:R-:W3:Y:S01]  /*b39d0*/  LDL.LU R244, [R1+0x244] ;  /* 0x0002440001f47983 */ /* 0x000ee20000300800 */
[----:B------:R-:W-:-:S03]  /*b39e0*/  LOP3.LUT P4, RZ, R13, 0x8000000, RZ, 0xc0, !PT ;  /* 0x080000000dff7812 */ /* 0x000fc6000788c0ff */
[----:B------:R-:W3:Y:S01]  /*b39f0*/  LDL.LU R165, [R1+0x2b04] ;  /* 0x002b040001a57983 */ /* 0x000ee20000300800 */
[C---:B------:R-:W-:Y:S01]  /*b3a00*/  LOP3.LUT P5, RZ, R13.reuse, 0x10000000, RZ, 0xc0, !PT ;  /* 0x100000000dff7812 */ /* 0x040fe200078ac0ff */
[----:B------:R-:W-:Y:S01]  /*b3a10*/  IMAD.WIDE R18, R46, 0x4, R122 ;  /* 0x000000042e127825 */ /* 0x000fe200078e027a */
[----:B------:R-:W-:Y:S01]  /*b3a20*/  LOP3.LUT P6, RZ, R13, 0x20000000, RZ, 0xc0, !PT ;  /* 0x200000000dff7812 */ /* 0x000fe200078cc0ff */
[----:B------:R-:W3:Y:S02]  /*b3a30*/  LDL.LU R42, [R1+0x114] ;  /* 0x00011400012a7983 */ /* 0x000ee40000300800 */
[----:B------:R-:W-:Y:S02]  /*b3a40*/  @P1 LOP3.LUT R15, R15, 0x8000000, RZ, 0xfc, !PT ;  /* 0x080000000f0f1812 */ /* 0x000fe400078efcff */
[----:B------:R-:W-:Y:S01]  /*b3a50*/  LOP3.LUT P1, RZ, R14, 0x10, RZ, 0xc0, !PT ;  /* 0x000000100eff7812 */ /* 0x000fe2000782c0ff */
[----:B------:R-:W3:Y:S01]  /*b3a60*/  LDL.LU R43, [R1+0x9c8] ;  /* 0x0009c800012b7983 */ /* 0x000ee20000300800 */
        /* <DEDUP_REMOVED lines=19> */
[----:B----4-:R1:W-:Y:S02]  /*b3ba0*/  @P5 STG.E desc[UR34][R18.64], R45 ;  /* 0x0000002d12005986 */ /* 0x0103e4000c101922 */
[----:B-1----:R-:W-:-:S02]  /*b3bb0*/  IMAD.WIDE R18, R46, 0x4, R118 ;  /* 0x000000042e127825 */ /* 0x002fc400078e0276 */
[----:B------:R-:W4:Y:S04]  /*b3bc0*/  LDL.LU R45, [R1+0x988] ;  /* 0x00098800012d7983 */ /* 0x000f280000300800 */
[----:B------:R3:W-:Y:S04]  /*b3bd0*/  @P6 STG.E desc[UR34][R18.64], R41 ;  /* 0x0000002912006986 */ /* 0x0007e8000c101922 */
[----:B------:R-:W2:Y:S01]  /*b3be0*/  LDL.LU R46, [R1+0x2b08] ;  /* 0x002b0800012e7983 */ /* 0x000ea20000300800 */
[----:B---3--:R-:W-:-:S05]  /*b3bf0*/  IMAD.WIDE R18, R47, 0x4, R124 ;  /* 0x000000042f127825 */ /* 0x008fca00078e027c */
        /* <DEDUP_REMOVED lines=43> */
[----:B-1----:R-:W-:-:S05]  /*b3eb0*/  IMAD.WIDE R16, R46, 0x4, R120 ;  /* 0x000000042e107825 */ /* 0x002fca00078e0278 */
[----:B----4-:R1:W-:Y:S02]  /*b3ec0*/  @P6 STG.E desc[UR34][R16.64], R45 ;  /* 0x0000002d10006986 */ /* 0x0103e4000c101922 */
[----:B-1----:R-:W-:-:S05]  /*b3ed0*/  IMAD.WIDE R16, R46, 0x4, R118 ;  /* 0x000000042e107825 */ /* 0x002fca00078e0276 */
[----:B---3--:R1:W-:Y:S04]  /*b3ee0*/  @P0 STG.E desc[UR34][R16.64], R47 ;  /* 0x0000002f10000986 */ /* 0x0083e8000c101922 */
        /* <DEDUP_REMOVED lines=27> */
[----:B------:R-:W2:Y:S01]  /*b40a0*/  LDL.LU R238, [R1+0x94c] ;  /* 0x00094c0001ee7983 */ /* 0x000ea20000300800 */
[----:B------:R-:W-:-:S02]  /*b40b0*/  @P1 LOP3.LUT R15, R15, 0x200000, RZ, 0xfc, !PT ;  /* 0x002000000f0f1812 */ /* 0x000fc400078efcff */
[C---:B------:R-:W-:Y:S01]  /*b40c0*/  LOP3.LUT P1, RZ, R14.reuse, 0x200000, RZ, 0xc0, !PT ;  /* 0x002000000eff7812 */ /* 0x040fe2000782c0ff */
[----:B------:R-:W2:Y:S01]  /*b40d0*/  LDL.LU R166, [R1+0x34c] ;  /* 0x00034c0001a67983 */ /* 0x000ea20000300800 */
[----:B------:R-:W-:Y:S02]  /*b40e0*/  LOP3.LUT R15, R15, 0xffbfffff, RZ, 0xc0, !PT ;  /* 0xffbfffff0f0f7812 */ /* 0x000fe400078ec0ff */
[C---:B------:R-:W-:Y:S01]  /*b40f0*/  LOP3.LUT P5, RZ, R14.reuse, 0x8000, RZ, 0xc0, !PT ;  /* 0x000080000eff7812 */ /* 0x040fe200078ac0ff */
[----:B------:R-:W2:Y:S01]  /*b4100*/  LDL.LU R246, [R1+0x24c] ;  /* 0x00024c0001f67983 */ /* 0x000ea20000300800 */
[----:B------:R-:W-:-:S07]  /*b4110*/  LOP3.LUT P6, RZ, R14, 0x10000, RZ, 0xc0, !PT ;  /* 0x000100000eff7812 */ /* 0x000fce00078cc0ff */
[----:B------:R-:W-:Y:S02]  /*b4120*/  @P1 LOP3.LUT R15, R15, 0x400000, RZ, 0xfc, !PT ;  /* 0x004000000f0f1812 */ /* 0x000fe400078efcff */
[----:B------:R-:W-:Y:S01]  /*b4130*/  LOP3.LUT P1, RZ, R14, 0x100000, RZ, 0xc0, !PT ;  /* 0x001000000eff7812 */ /* 0x000fe2000782c0ff */
[----:B------:R-:W-:Y:S01]  /*b4140*/  IMAD.WIDE R16, R43, 0x4, R122 ;  /* 0x000000042b107825 */ /* 0x000fe200078e027a */
[----:B------:R-:W-:-:S04]  /*b4150*/  LOP3.LUT R15, R15, 0xff7fffff, RZ, 0xc0, !PT ;  /* 0xff7fffff0f0f7812 */ /* 0x000fc800078ec0ff */
[----:B---3--:R1:W-:Y:S07]  /*b4160*/  @P5 STG.E desc[UR34][R16.64], R165 ;  /* 0x000000a510005986 */ /* 0x0083ee000c101922 */
[----:B------:R-:W-:Y:S02]  /*b4170*/  @P1 LOP3.LUT R15, R15, 0x800000, RZ, 0xfc, !PT ;  /* 0x008000000f0f1812 */ /* 0x000fe400078efcff */
[C---:B------:R-:W-:Y:S01]  /*b4180*/  LOP3.LUT P1, RZ, R14.reuse, 0x80000, RZ, 0xc0, !PT ;  /* 0x000800000eff7812 */ /* 0x040fe2000782c0ff */
[----:B-1----:R-:W-:Y:S01]  /*b4190*/  IMAD.WIDE R16, R43, 0x4, R120 ;  /* 0x000000042b107825 */ /* 0x002fe200078e0278 */
[----:B------:R-:W-:-:S04]  /*b41a0*/  LOP3.LUT P0, RZ, R14, 0x20000, RZ, 0xc0, !PT ;  /* 0x000200000eff7812 */ /* 0x000fc8000780c0ff */
[----:B----4-:R1:W-:Y:S01]  /*b41b0*/  @P6 STG.E desc[UR34][R16.64], R42 ;  /* 0x0000002a10006986 */ /* 0x0103e2000c101922 */
[----:B------:R-:W-:-:S03]  /*b41c0*/  LOP3.LUT R15, R15, 0xfeffffff, RZ, 0xc0, !PT ;  /* 0xfeffffff0f0f7812 */ /* 0x000fc600078ec0ff */
[----:B-1----:R-:W3:Y:S04]  /*b41d0*/  LDL.LU R42, [R1+0x2b18] ;  /* 0x002b1800012a7983 */ /* 0x002ee80000300800 */
[----:B------:R-:W4:Y:S01]  /*b41e0*/  LDL.LU R245, [R1+0x11c] ;  /* 0x00011c0001f57983 */ /* 0x000f220000300800 */
[----:B------:R-:W-:Y:S02]  /*b41f0*/  @P1 LOP3.LUT R15, R15, 0x1000000, RZ, 0xfc, !PT ;  /* 0x010000000f0f1812 */ /* 0x000fe400078efcff */
[----:B------:R-:W-:Y:S01]  /*b4200*/  LOP3.LUT P1, RZ, R14, 0x40000, RZ, 0xc0, !PT ;  /* 0x000400000eff7812 */ /* 0x000fe2000782c0ff */
[----:B------:R-:W-:Y:S01]  /*b4210*/  IMAD.WIDE R16, R43, 0x4, R118 ;  /* 0x000000042b107825 */ /* 0x000fe200078e0276 */
[----:B------:R-:W3:Y:S04]  /*b4220*/  LDL.LU R236, [R1+0x9b0] ;  /* 0x0009b00001ec7983 */ /* 0x000ee80000300800 */
        /* <DEDUP_REMOVED lines=9> */
[----:B------:R-:W3:Y:S06]  /*b42c0*/  LDL.LU R45, [R1+0x930] ;  /* 0x00093000012d7983 */ /* 0x000eec0000300800 */
[----:B------:R1:W-:Y:S01]  /*b42d0*/  @P1 STG.E desc[UR34][R16.64], R46 ;  /* 0x0000002e10001986 */ /* 0x0003e2000c101922 */
[----:B------:R-:W-:-:S03]  /*b42e0*/  LOP3.LUT P1, RZ, R15, 0x800000, RZ, 0xc0, !PT ;  /* 0x008000000fff7812 */ /* 0x000fc6000782c0ff */
[----:B-1----:R-:W3:Y:S01]  /*b42f0*/  LDL.LU R46, [R1+0x120] ;  /* 0x00012000012e7983 */ /* 0x002ee20000300800 */
        /* <DEDUP_REMOVED lines=17> */
[----:B----4-:R3:W-:Y:S01]  /*b4410*/  @P1 STG.E desc[UR34][R16.64], R245 ;  /* 0x000000f510001986 */ /* 0x0107e2000c101922 */
[----:B------:R-:W-:Y:S02]  /*b4420*/  LOP3.LUT P1, RZ, R15, 0x20000, RZ, 0xc0, !PT ;  /* 0x000200000fff7812 */ /* 0x000fe4000782c0ff */
[C---:B------:R-:W-:Y:S02]  /*b4430*/  LOP3.LUT P2, RZ, R14.reuse, 0x8000000, RZ, 0xc0, !PT ;  /* 0x080000000eff7812 */ /* 0x040fe4000784c0ff */
[----:B------:R-:W-:Y:S01]  /*b4440*/  LOP3.LUT P3, RZ, R14, 0x10000000, RZ, 0xc0, !PT ;  /* 0x100000000eff7812 */ /* 0x000fe2000786c0ff */
[----:B---3--:R-:W-:-:S08]  /*b4450*/  IMAD.WIDE R16, R42, 0x4, R124 ;  /* 0x000000042a107825 */ /* 0x008fd000078e027c */
        /* <DEDUP_REMOVED lines=39> */
[C---:B------:R-:W-:Y:S02]  /*b46d0*/  LOP3.LUT P0, RZ, R11.reuse, 0x10, RZ, 0xc0, !PT ;  /* 0x000000100bff7812 */ /* 0x040fe4000780c0ff */
[----:B------:R-:W-:Y:S02]  /*b46e0*/  LOP3.LUT P1, RZ, R11, 0x2000, RZ, 0xc0, !PT ;  /* 0x000020000bff7812 */ /* 0x000fe4000782c0ff */
[----:B------:R-:W-:Y:S01]  /*b46f0*/  LOP3.LUT R15, R15, 0xfffffdff, RZ, 0xc0, !PT ;  /* 0xfffffdff0f0f7812 */ /* 0x000fe200078ec0ff */
[----:B---3--:R1:W-:Y:S04]  /*b4700*/  @P4 STG.E desc[UR34][R16.64], R42 ;  /* 0x0000002a10004986 */ /* 0x0083e8000c101922 */
[----:B-1----:R-:W3:Y:S06]  /*b4710*/  LDL.LU R42, [R1+0x128] ;  /* 0x00012800012a7983 */ /* 0x002eec0000300800 */
        /* <DEDUP_REMOVED lines=10> */
[----:B----4-:R1:W-:Y:S02]  /*b47c0*/  @P5 STG.E desc[UR34][R16.64], R43 ;  /* 0x0000002b10005986 */ /* 0x0103e4000c101922 */
[C---:B-1----:R-:W-:Y:S02]  /*b47d0*/  IMAD.WIDE R16, R47.reuse, 0x4, R122 ;  /* 0x000000042f107825 */ /* 0x042fe400078e027a */
[----:B------:R-:W2:Y:S04]  /*b47e0*/  LDL.LU R43, [R1+0x108] ;  /* 0x00010800012b7983 */ /* 0x000ea80000300800 */
[----:B------:R1:W-:Y:S02]  /*b47f0*/  @P6 STG.E desc[UR34][R16.64], R45 ;  /* 0x0000002d10006986 */ /* 0x0003e4000c101922 */
[----:B-1----:R-:W-:-:S02]  /*b4800*/  IMAD.WIDE R16, R47, 0x4, R120 ;  /* 0x000000042f107825 */ /* 0x002fc400078e0278 */
[----:B------:R-:W4:Y:S04]  /*b4810*/  LDL.LU R45, [R1+0xe8] ;  /* 0x0000e800012d7983 */ /* 0x000f280000300800 */
[----:B------:R1:W-:Y:S02]  /*b4820*/  @P0 STG.E desc[UR34][R16.64], R46 ;  /* 0x0000002e10000986 */ /* 0x0003e4000c101922 */
[----:B-1----:R-:W-:Y:S02]  /*b4830*/  IMAD.WIDE R16, R47, 0x4, R118 ;  /* 0x000000042f107825 */ /* 0x002fe400078e0276 */
[----:B------:R-:W4:Y:S04]  /*b4840*/  LDL.LU R46, [R1+0x9bc] ;  /* 0x0009bc00012e7983 */ /* 0x000f280000300800 */
[----:B------:R-:W4:Y:S04]  /*b4850*/  LDL.LU R47, [R1+0x99c] ;  /* 0x00099c00012f7983 */ /* 0x000f280000300800 */
[----:B------:R-:W4:Y:S01]  /*b4860*/  LDL.LU R165, [R1+0x2b30] ;  /* 0x002b300001a57983 */ /* 0x000f220000300800 */
        /* <DEDUP_REMOVED lines=44> */
[C---:B------:R-:W-:Y:S01]  /*b4b30*/  LOP3.LUT P5, RZ, R11.reuse, 0x20000, RZ, 0xc0, !PT ;  /* 0x000200000bff7812 */ /* 0x040fe200078ac0ff */
[C---:B-1----:R-:W-:Y:S01]  /*b4b40*/  IMAD.WIDE R16, R44.reuse, 0x4, R122 ;  /* 0x000000042c107825 */ /* 0x042fe200078e027a */
[----:B------:R-:W-:Y:S01]  /*b4b50*/  LOP3.LUT P6, RZ, R11, 0x40000, RZ, 0xc0, !PT ;  /* 0x000400000bff7812 */ /* 0x000fe200078cc0ff */
[----:B------:R-:W4:Y:S04]  /*b4b60*/  LDL.LU R244, [R1+0x97c] ;  /* 0x00097c0001f47983 */ /* 0x000f280000300800 */
[----:B---3--:R1:W-:Y:S02]  /*b4b70*/  @P3 STG.E desc[UR34][R16.64], R42 ;  /* 0x0000002a10003986 */ /* 0x0083e4000c101922 */
[----:B-1----:R-:W-:-:S02]  /*b4b80*/  IMAD.WIDE R16, R44, 0x4, R120 ;  /* 0x000000042c107825 */ /* 0x002fc400078e0278 */
[----:B------:R-:W3:Y:S04]  /*b4b90*/  LDL.LU R42, [R1+0x95c] ;  /* 0x00095c00012a7983 */ /* 0x000ee80000300800 */
[----:B--2---:R1:W-:Y:S02]  /*b4ba0*/  @P4 STG.E desc[UR34][R16.64], R43 ;  /* 0x0000002b10004986 */ /* 0x0043e4000c101922 */
[----:B-1----:R-:W-:Y:S02]  /*b4bb0*/  IMAD.WIDE R16, R44, 0x4, R118 ;  /* 0x000000042c107825 */ /* 0x002fe400078e0276 */
[----:B------:R-:W2:Y:S04]  /*b4bc0*/  LDL.LU R43, [R1+0x93c] ;  /* 0x00093c00012b7983 */ /* 0x000ea80000300800 */
[----:B----4-:R1:W-:Y:S04]  /*b4bd0*/  @P5 STG.E desc[UR34][R16.64], R45 ;  /* 0x0000002d10005986 */ /* 0x0103e8000c101922 */
[----:B------:R-:W4:Y:S04]  /*b4be0*/  LDL.LU R44, [R1+0x12c] ;  /* 0x00012c00012c7983 */ /* 0x000f280000300800 */
[----:B-1----:R-:W2:Y:S01]  /*b4bf0*/  LDL.LU R45, [R1+0x10c] ;  /* 0x00010c00012d7983 */ /* 0x002ea20000300800 */
[----:B------:R-:W-:-:S05]  /*b4c00*/  IMAD.WIDE R16, R165, 0x4, R124 ;  /* 0x00000004a5107825 */ /* 0x000fca00078e027c */
[----:B------:R1:W-:Y:S04]  /*b4c10*/  @P6 STG.E desc[UR34][R16.64], R46 ;  /* 0x0000002e10006986 */ /* 0x0003e8000c101922 */
[----:B-1----:R-:W2:Y:S01]  /*b4c20*/  LDL.LU R46, [R1+0x2b34] ;  /* 0x002b3400012e7983 */ /* 0x002ea20000300800 */
[----:B------:R-:W-:Y:S01]  /*b4c30*/  LOP3.LUT P0, RZ, R11, 0x80000, RZ, 0xc0, !PT ;  /* 0x000800000bff7812 */ /* 0x000fe2000780c0ff */
[----:B------:R-:W-:-:S12]  /*b4c40*/  IMAD.WIDE R16, R165, 0x4, R122 ;  /* 0x00000004a5107825 */ /* 0x000fd800078e027a */
[----:B------:R1:W-:Y:S04]  /*b4c50*/  @P0 STG.E desc[UR34][R16.64], R47 ;  /* 0x0000002f10000986 */ /* 0x0003e8000c101922 */
[----:B-1----:R-:W4:Y:S01]  /*b4c60*/  LDL.LU R47, [R1+0xec] ;  /* 0x0000ec00012f7983 */ /* 0x002f220000300800 */
[----:B------:R-:W-:Y:S02]  /*b4c70*/  LOP3.LUT P1, RZ, R12, 0x1, RZ, 0xc0, !PT ;  /* 0x000000010cff7812 */ /* 0x000fe4000782c0ff */
        /* <DEDUP_REMOVED lines=8> */
[----:B------:R-:W4:Y:S01]  /*b4d00*/  LDL.LU R166, [R1+0xa10] ;  /* 0x000a100001a67983 */ /* 0x000f220000300800 */
[----:B------:R-:W-:-:S03]  /*b4d10*/  LOP3.LUT P4, RZ, R11, 0x100000, RZ, 0xc0, !PT ;  /* 0x001000000bff7812 */ /* 0x000fc6000788c0ff */
[----:B------:R-:W4:Y:S04]  /*b4d20*/  LDL.LU R236, [R1+0x2b3c] ;  /* 0x002b3c0001ec7983 */ /* 0x000f280000300800 */
[----:B------:R-:W-:Y:S01]  /*b4d30*/  @P1 LOP3.LUT R15, R15, 0x4, RZ, 0xfc, !PT ;  /* 0x000000040f0f1812 */ /* 0x000fe200078efcff */
[----:B------:R-:W4:Y:S01]  /*b4d40*/  LDL.LU R246, [R1+0x9f0] ;  /* 0x0009f00001f67983 */ /* 0x000f220000300800 */
[----:B------:R-:W-:Y:S02]  /*b4d50*/  LOP3.LUT P1, RZ, R11, 0x40000000, RZ, 0xc0, !PT ;  /* 0x400000000bff7812 */ /* 0x000fe4000782c0ff */
[----:B------:R-:W-:Y:S02]  /*b4d60*/  LOP3.LUT R15, R15, 0xfffffff7, RZ, 0xc0, !PT ;  /* 0xfffffff70f0f7812 */ /* 0x000fe400078ec0ff */
[----:B------:R-:W-:Y:S01]  /*b4d70*/  LOP3.LUT P5, RZ, R11, 0x200000, RZ, 0xc0, !PT ;  /* 0x002000000bff7812 */ /* 0x000fe200078ac0ff */
[----:B------:R-:W-:Y:S01]  /*b4d80*/  IMAD.WIDE R16, R165, 0x4, R120 ;  /* 0x00000004a5107825 */ /* 0x000fe200078e0278 */
[----:B------:R-:W-:Y:S01]  /*b4d90*/  LOP3.LUT P6, RZ, R11, 0x400000, RZ, 0xc0, !PT ;  /* 0x004000000bff7812 */ /* 0x000fe200078cc0ff */
        /* <DEDUP_REMOVED lines=12> */
[----:B------:R-:W-:Y:S02]  /*b4e60*/  LOP3.LUT P0, RZ, R11, 0x800000, RZ, 0xc0, !PT ;  /* 0x008000000bff7812 */ /* 0x000fe4000780c0ff */
[----:B------:R-:W-:-:S09]  /*b4e70*/  LOP3.LUT R15, R15, 0xffffff7f, RZ, 0xc0, !PT ;  /* 0xffffff7f0f0f7812 */ /* 0x000fd200078ec0ff */
[----:B------:R-:W-:Y:S02]  /*b4e80*/  @P1 LOP3.LUT R15, R15, 0x80, RZ, 0xfc, !PT ;  /* 0x000000800f0f1812 */ /* 0x000fe400078efcff */
[----:B------:R-:W-:Y:S02]  /*b4e90*/  LOP3.LUT P1, RZ, R11, 0x2000000, RZ, 0xc0, !PT ;  /* 0x020000000bff7812 */ /* 0x000fe4000782c0ff */
[----:B------:R-:W-:-:S11]  /*b4ea0*/  LOP3.LUT R15, R15, 0xfffffeff, RZ, 0xc0, !PT ;  /* 0xfffffeff0f0f7812 */ /* 0x000fd600078ec0ff */
[----:B------:R-:W-:Y:S02]  /*b4eb0*/  @P1 LOP3.LUT R15, R15, 0x100, RZ, 0xfc, !PT ;  /* 0x000001000f0f1812 */ /* 0x000fe400078efcff */
[----:B------:R-:W-:Y:S01]  /*b4ec0*/  LOP3.LUT P1, RZ, R11, 0x1000000, RZ, 0xc0, !PT ;  /* 0x010000000bff7812 */ /* 0x000fe2000782c0ff */
[----:B------:R1:W-:Y:S02]  /*b4ed0*/  @P4 STG.E desc[UR34][R16.64], R244 ;  /* 0x000000f410004986 */ /* 0x0003e4000c101922 */
[----:B-1----:R-:W-:-:S05]  /*b4ee0*/  IMAD.WIDE R16, R165, 0x4, R118 ;  /* 0x00000004a5107825 */ /* 0x002fca00078e0276 */
[----:B---3--:R2:W-:Y:S02]  /*b4ef0*/  @P5 STG.E desc[UR34][R16.64], R42 ;  /* 0x0000002a10005986 */ /* 0x0085e4000c101922 */
[----:B--2---:R-:W-:-:S05]  /*b4f00*/  IMAD.WIDE R16, R46, 0x4, R124 ;  /* 0x000000042e107825 */ /* 0x004fca00078e027c */
[----:B------:R1:W-:Y:S02]  /*b4f10*/  @P6 STG.E desc[UR34][R16.64], R43 ;  /* 0x0000002b10006986 */ /* 0x0003e4000c101922 */
[----:B-1----:R-:W-:-:S05]  /*b4f20*/  IMAD.WIDE R16, R46, 0x4, R122 ;  /* 0x000000042e107825 */ /* 0x002fca00078e027a */
[----:B----4-:R1:W-:Y:S04]  /*b4f30*/  @P0 STG.E desc[UR34][R16.64], R44 ;  /* 0x0000002c10000986 */ /* 0x0103e8000c101922 */
[----:B-1----:R-:W2:Y:S04]  /*b4f40*/  LDL.LU R44, [R1+0x2b40] ;  /* 0x002b4000012c7983 */ /* 0x002ea80000300800 */
[----:B------:R-:W3:Y:S04]  /*b4f50*/  LDL.LU R245, [R1+0x330] ;  /* 0x0003300001f57983 */ /* 0x000ee80000300800 */
[----:B------:R-:W4:Y:S01]  /*b4f60*/  LDL.LU R244, [R1+0x280] ;  /* 0x0002800001f47983 */ /* 0x000f220000300800 */
[----:B------:R-:W-:-:S03]  /*b4f70*/  IMAD.WIDE R16, R46, 0x4, R120 ;  /* 0x000000042e107825 */ /* 0x000fc600078e0278 */
[----:B------:R-:W2:Y:S04]  /*b4f80*/  LDL.LU R165, [R1+0xa74] ;  /* 0x000a740001a57983 */ /* 0x000ea80000300800 */
[----:B------:R1:W-:Y:S01]  /*b4f90*/  @P1 STG.E desc[UR34][R16.64], R45 ;  /* 0x0000002d10001986 */ /* 0x0003e2000c101922 */
[----:B------:R-:W-:-:S03]  /*b4fa0*/  LOP3.LUT P1, RZ, R15, 0x100, RZ, 0xc0, !PT ;  /* 0x000001000fff7812 */ /* 0x000fc6000782c0ff */
[----:B------:R-:W2:Y:S04]  /*b4fb0*/  LDL.LU R42, [R1+0xa54] ;  /* 0x000a5400012a7983 */ /* 0x000ea80000300800 */
[----:B------:R-:W2:Y:S01]  /*b4fc0*/  LDL.LU R43, [R1+0xa34] ;  /* 0x000a3400012b7983 */ /* 0x000ea20000300800 */
[----:B-1----:R-:W-:-:S03]  /*b4fd0*/  IMAD.WIDE R16, R46, 0x4, R118 ;  /* 0x000000042e107825 */ /* 0x002fc600078e0276 */
[----:B------:R-:W2:Y:S04]  /*b4fe0*/  LDL.LU R45, [R1+0xa14] ;  /* 0x000a1400012d7983 */ /* 0x000ea80000300800 */
[----:B------:R1:W-:Y:S04]  /*b4ff0*/  @P1 STG.E desc[UR34][R16.64], R47 ;  /* 0x0000002f10001986 */ /* 0x0003e8000c101922 */
        /* <DEDUP_REMOVED lines=24> */
[----:B-1----:R-:W-:Y:S01]  /*b5180*/  IMAD.WIDE R16, R236, 0x4, R120 ;  /* 0x00000004ec107825 */ /* 0x002fe200078e0278 */
[C---:B------:R-:W-:Y:S02]  /*b5190*/  LOP3.LUT P4, RZ, R12.reuse, 0x8, RZ, 0xc0, !PT ;  /* 0x000000080cff7812 */ /* 0x040fe4000788c0ff */
[C---:B------:R-:W-:Y:S02]  /*b51a0*/  LOP3.LUT P5, RZ, R12.reuse, 0x10, RZ, 0xc0, !PT ;  /* 0x000000100cff7812 */ /* 0x040fe400078ac0ff */
[C---:B------:R-:W-:Y:S02]  /*b51b0*/  LOP3.LUT P6, RZ, R12.reuse, 0x20, RZ, 0xc0, !PT ;  /* 0x000000200cff7812 */ /* 0x040fe400078cc0ff */
[----:B------:R-:W-:-:S03]  /*b51c0*/  LOP3.LUT P0, RZ, R12, 0x40, RZ, 0xc0, !PT ;  /* 0x000000400cff7812 */ /* 0x000fc6000780c0ff */
[----:B---3--:R1:W-:Y:S02]  /*b51d0*/  @P1 STG.E desc[UR34][R16.64], R245 ;  /* 0x000000f510001986 */ /* 0x0083e4000c101922 */
[----:B-1----:R-:W-:-:S05]  /*b51e0*/  IMAD.WIDE R16, R236, 0x4, R118 ;  /* 0x00000004ec107825 */ /* 0x002fca00078e0276 */
[----:B----4-:R2:W-:Y:S02]  /*b51f0*/  @P2 STG.E desc[UR34][R16.64], R244 ;  /* 0x000000f410002986 */ /* 0x0105e4000c101922 */
[----:B--2---:R-:W-:-:S05]  /*b5200*/  IMAD.WIDE R16, R44, 0x4, R124 ;  /* 0x000000042c107825 */ /* 0x004fca00078e027c */
[----:B------:R1:W-:Y:S02]  /*b5210*/  @P3 STG.E desc[UR34][R16.64], R165 ;  /* 0x000000a510003986 */ /* 0x0003e4000c101922 */
[----:B-1----:R-:W-:-:S05]  /*b5220*/  IMAD.WIDE R16, R44, 0x4, R122 ;  /* 0x000000042c107825 */ /* 0x002fca00078e027a */
[----:B------:R1:W-:Y:S02]  /*b5230*/  @P4 STG.E desc[UR34][R16.64], R42 ;  /* 0x0000002a10004986 */ /* 0x0003e4000c101922 */
[----:B-1----:R-:W-:-:S05]  /*b5240*/  IMAD.WIDE R16, R44, 0x4, R120 ;  /* 0x000000042c107825 */ /* 0x002fca00078e0278 */
[----:B------:R1:W-:Y:S02]  /*b5250*/  @P5 STG.E desc[UR34][R16.64], R43 ;  /* 0x0000002b10005986 */ /* 0x0003e4000c101922 */
[----:B-1----:R-:W-:Y:S02]  /*b5260*/  IMAD.WIDE R16, R44, 0x4, R118 ;  /* 0x000000042c107825 */ /* 0x002fe400078e0276 */
[----:B------:R-:W2:Y:S04]  /*b5270*/  LDL.LU R44, [R1+0x9d4] ;  /* 0x0009d400012c7983 */ /* 0x000ea80000300800 */
[----:B------:R1:W-:Y:S04]  /*b5280*/  @P6 STG.E desc[UR34][R16.64], R45 ;  /* 0x0000002d10006986 */ /* 0x0003e8000c101922 */
[----:B-1----:R-:W3:Y:S01]  /*b5290*/  LDL.LU R45, [R1+0x334] ;  /* 0x00033400012d7983 */ /* 0x002ee20000300800 */
[----:B------:R-:W-:-:S03]  /*b52a0*/  IMAD.WIDE R16, R46, 0x4, R124 ;  /* 0x000000042e107825 */ /* 0x000fc600078e027c */
        /* <DEDUP_REMOVED lines=53> */
[----:B----4-:R1:W-:Y:S04]  /*b5600*/  @P6 STG.E desc[UR34][R16.64], R41 ;  /* 0x0000002910006986 */ /* 0x0103e8000c101922 */
[----:B------:R-:W4:Y:S01]  /*b5610*/  LDL.LU R46, [R1+0x2b54] ;  /* 0x002b5400012e7983 */ /* 0x000f220000300800 */
[----:B-1----:R-:W-:-:S05]  /*b5620*/  IMAD.WIDE R16, R47, 0x4, R124 ;  /* 0x000000042f107825 */ /* 0x002fca00078e027c */
[----:B------:R1:W-:Y:S02]  /*b5630*/  @P0 STG.E desc[UR34][R16.64], R29 ;  /* 0x0000001d10000986 */ /* 0x0003e4000c101922 */
[----:B-1----:R-:W-:-:S05]  /*b5640*/  IMAD.WIDE R16, R47, 0x4, R122 ;  /* 0x000000042f107825 */ /* 0x002fca00078e027a */
[----:B------:R1:W-:Y:S01]  /*b5650*/  @P1 STG.E desc[UR34][R16.64], R239 ;  /* 0x000000ef10001986 */ /* 0x0003e2000c101922 */
[----:B------:R-:W-:Y:S01]  /*b5660*/  LOP3.LUT P1, RZ, R15, 0x1, RZ, 0xc0, !PT ;  /* 0x000000010fff7812 */ /* 0x000fe2000782c0ff */
[----:B-1----:R-:W-:-:S12]  /*b5670*/  IMAD.WIDE R16, R47, 0x4, R120 ;  /* 0x000000042f107825 */ /* 0x002fd800078e0278 */
        /* <DEDUP_REMOVED lines=34> */
[----:B------:R1:W-:Y:S02]  /*b58a0*/  @P4 STG.E desc[UR34][R16.64], R43 ;  /* 0x0000002b10004986 */ /* 0x0003e4000c101922 */
[----:B-1----:R-:W-:-:S05]  /*b58b0*/  IMAD.WIDE R16, R46, 0x4, R122 ;  /* 0x000000042e107825 */ /* 0x002fca00078e027a */
[----:B--2---:R1:W-:Y:S02]  /*b58c0*/  @P5 STG.E desc[UR34][R16.64], R44 ;  /* 0x0000002c10005986 */ /* 0x0043e4000c101922 */
[C---:B-1----:R-:W-:Y:S02]  /*b58d0*/  IMAD.WIDE R16, R46.reuse, 0x4, R120 ;  /* 0x000000042e107825 */ /* 0x042fe400078e0278 */
[----:B------:R-:W2:Y:S04]  /*b58e0*/  LDL.LU R44, [R1+0xa60] ;  /* 0x000a6000012c7983 */ /* 0x000ea80000300800 */
[----:B---3--:R1:W-:Y:S02]  /*b58f0*/  @P6 STG.E desc[UR34][R16.64], R45 ;  /* 0x0000002d10006986 */ /* 0x0083e4000c101922 */
[----:B-1----:R-:W-:-:S02]  /*b5900*/  IMAD.WIDE R16, R46, 0x4, R118 ;  /* 0x000000042e107825 */ /* 0x002fc400078e0276 */
[----:B------:R-:W3:Y:S04]  /*b5910*/  LDL.LU R45, [R1+0xa40] ;  /* 0x000a4000012d7983 */ /* 0x000ee80000300800 */
[----:B------:R-:W4:Y:S04]  /*b5920*/  LDL.LU R46, [R1+0xa20] ;  /* 0x000a2000012e7983 */ /* 0x000f280000300800 */
[----:B------:R1:W-:Y:S04]  /*b5930*/  @P0 STG.E desc[UR34][R16.64], R47 ;  /* 0x0000002f10000986 */ /* 0x0003e8000c101922 */
        /* <DEDUP_REMOVED lines=36> */
[----:B------:R-:W-:Y:S01]  /*b5b80*/  @P1 LOP3.LUT R11, R11, 0x400000, RZ, 0xfc, !PT ;  /* 0x004000000b0b1812 */ /* 0x000fe200078efcff */
        /* <DEDUP_REMOVED lines=12> */
[----:B------:R-:W-:-:S02]  /*b5c50*/  LOP3.LUT P1, RZ, R10, 0x1, RZ, 0xc0, !PT ;  /* 0x000000010aff7812 */ /* 0x000fc4000782c0ff */
[----:B------:R-:W-:Y:S02]  /*b5c60*/  LOP3.LUT R11, R11, 0xff7fffff, RZ, 0xc0, !PT ;  /* 0xff7fffff0b0b7812 */ /* 0x000fe400078ec0ff */
[----:B------:R-:W-:-:S09]  /*b5c70*/  LOP3.LUT P0, RZ, R12, 0x20000000, RZ, 0xc0, !PT ;  /* 0x200000000cff7812 */ /* 0x000fd2000780c0ff */
[----:B------:R-:W-:Y:S02]  /*b5c80*/  @P1 LOP3.LUT R11, R11, 0x800000, RZ, 0xfc, !PT ;  /* 0x008000000b0b1812 */ /* 0x000fe400078efcff */
[----:B------:R-:W-:Y:S02]  /*b5c90*/  LOP3.LUT P1, RZ, R12, 0x80000000, RZ, 0xc0, !PT ;  /* 0x800000000cff7812 */ /* 0x000fe4000782c0ff */
[----:B------:R-:W-:Y:S01]  /*b5ca0*/  LOP3.LUT R11, R11, 0xfeffffff, RZ, 0xc0, !PT ;  /* 0xfeffffff0b0b7812 */ /* 0x000fe200078ec0ff */
[----:B------:R1:W-:Y:S10]  /*b5cb0*/  @P0 STG.E desc[UR34][R16.64], R41 ;  /* 0x0000002910000986 */ /* 0x0003f4000c101922 */
[----:B------:R-:W-:-:S02]  /*b5cc0*/  @P1 LOP3.LUT R11, R11, 0x1000000, RZ, 0xfc, !PT ;  /* 0x010000000b0b1812 */ /* 0x000fc400078efcff */
        /* <DEDUP_REMOVED lines=54> */
[----:B------:R-:W-:-:S03]  /*b6030*/  IMAD.WIDE R16, R43, 0x4, R118 ;  /* 0x000000042b107825 */ /* 0x000fc600078e0276 */
[----:B------:R-:W3:Y:S04]  /*b6040*/  LDL.LU R245, [R1+0x2b74] ;  /* 0x002b740001f57983 */ /* 0x000ee80000300800 */
[----:B------:R-:W3:Y:S01]  /*b6050*/  LDL.LU R43, [R1+0x2b78] ;  /* 0x002b7800012b7983 */ /* 0x000ee20000300800 */
        /* <DEDUP_REMOVED lines=16> */
[----:B------:R-:W2:Y:S04]  /*b6160*/  LDL.LU R238, [R1+0xa0c] ;  /* 0x000a0c0001ee7983 */ /* 0x000ea80000300800 */
[----:B------:R-:W2:Y:S04]  /*b6170*/  LDL.LU R166, [R1+0x9ec] ;  /* 0x0009ec0001a67983 */ /* 0x000ea80000300800 */
[----:B------:R-:W2:Y:S01]  /*b6180*/  LDL.LU R246, [R1+0x1fc] ;  /* 0x0001fc0001f67983 */ /* 0x000ea20000300800 */
[----:B------:R-:W-:-:S03]  /*b6190*/  LOP3.LUT R11, R11, 0xffffdfff, RZ, 0xc0, !PT ;  /* 0xffffdfff0b0b7812 */ /* 0x000fc600078ec0ff */
[----:B------:R-:W2:Y:S01]  /*b61a0*/  LDL.LU R237, [R1+0x19c] ;  /* 0x00019c0001ed7983 */ /* 0x000ea20000300800 */
[----:B------:R-:W-:Y:S02]  /*b61b0*/  @P1 LOP3.LUT R11, R11, 0x2000, RZ, 0xfc, !PT ;  /* 0x000020000b0b1812 */ /* 0x000fe400078efcff */
[C---:B------:R-:W-:Y:S02]  /*b61c0*/  LOP3.LUT P1, RZ, R10.reuse, 0x100000, RZ, 0xc0, !PT ;  /* 0x001000000aff7812 */ /* 0x040fe4000782c0ff */
[C---:B------:R-:W-:Y:S02]  /*b61d0*/  LOP3.LUT P5, RZ, R10.reuse, 0x4000, RZ, 0xc0, !PT ;  /* 0x000040000aff7812 */ /* 0x040fe400078ac0ff */
[----:B------:R-:W-:Y:S01]  /*b61e0*/  LOP3.LUT P6, RZ, R10, 0x8000, RZ, 0xc0, !PT ;  /* 0x000080000aff7812 */ /* 0x000fe200078cc0ff */
[----:B---3--:R-:W-:Y:S01]  /*b61f0*/  IMAD.WIDE R16, R44, 0x4, R124 ;  /* 0x000000042c107825 */ /* 0x008fe200078e027c */
[----:B------:R-:W-:Y:S01]  /*b6200*/  LOP3.LUT R11, R11, 0xffffbfff, RZ, 0xc0, !PT ;  /* 0xffffbfff0b0b7812 */ /* 0x000fe200078ec0ff */
[----:B------:R-:W3:Y:S06]  /*b6210*/  LDL.LU R236, [R1+0x16c] ;  /* 0x00016c0001ec7983 */ /* 0x000eec0000300800 */
[----:B------:R-:W-:-:S02]  /*b6220*/  @P1 LOP3.LUT R11, R11, 0x4000, RZ, 0xfc, !PT ;  /* 0x000040000b0b1812 */ /* 0x000fc400078efcff */
[----:B------:R-:W-:Y:S01]  /*b6230*/  LOP3.LUT P1, RZ, R10, 0x80000, RZ, 0xc0, !PT ;  /* 0x000800000aff7812 */ /* 0x000fe2000782c0ff */
[----:B------:R1:W-:Y:S01]  /*b6240*/  @P5 STG.E desc[UR34][R16.64], R244 ;  /* 0x000000f410005986 */ /* 0x0003e2000c101922 */
[----:B------:R-:W-:Y:S01]  /*b6250*/  LOP3.LUT R11, R11, 0xffff7fff, RZ, 0xc0, !PT ;  /* 0xffff7fff0b0b7812 */ /* 0x000fe200078ec0ff */
[----:B-1----:R-:W-:Y:S02]  /*b6260*/  IMAD.WIDE R16, R44, 0x4, R122 ;  /* 0x000000042c107825 */ /* 0x002fe400078e027a */
[----:B------:R-:W3:Y:S08]  /*b6270*/  LDL.LU R244, [R1+0xb00] ;  /* 0x000b000001f47983 */ /* 0x000ef00000300800 */
[----:B------:R-:W-:-:S02]  /*b6280*/  @P1 LOP3.LUT R11, R11, 0x8000, RZ, 0xfc, !PT ;  /* 0x000080000b0b1812 */ /* 0x000fc400078efcff */
[C---:B------:R-:W-:Y:S01]  /*b6290*/  LOP3.LUT P1, RZ, R10.reuse, 0x40000, RZ, 0xc0, !PT ;  /* 0x000400000aff7812 */ /* 0x040fe2000782c0ff */
[----:B----4-:R1:W-:Y:S01]  /*b62a0*/  @P6 STG.E desc[UR34][R16.64], R165 ;  /* 0x000000a510006986 */ /* 0x0103e2000c101922 */
[----:B------:R-:W-:Y:S02]  /*b62b0*/  LOP3.LUT P0, RZ, R10, 0x10000, RZ, 0xc0, !PT ;  /* 0x000100000aff7812 */ /* 0x000fe4000780c0ff */
[----:B------:R-:W-:Y:S01]  /*b62c0*/  LOP3.LUT R11, R11, 0xfffeffff, RZ, 0xc0, !PT ;  /* 0xfffeffff0b0b7812 */ /* 0x000fe200078ec0ff */
[----:B-1----:R-:W4:Y:S08]  /*b62d0*/  LDL.LU R165, [R1+0xaf0] ;  /* 0x000af00001a57983 */ /* 0x002f300000300800 */
[----:B------:R-:W-:-:S02]  /*b62e0*/  @P1 LOP3.LUT R11, R11, 0x10000, RZ, 0xfc, !PT ;  /* 0x000100000b0b1812 */ /* 0x000fc400078efcff */
[----:B------:R-:W-:Y:S01]  /*b62f0*/  LOP3.LUT P1, RZ, R10, 0x20000, RZ, 0xc0, !PT ;  /* 0x000200000aff7812 */ /* 0x000fe2000782c0ff */
[----:B------:R-:W-:-:S05]  /*b6300*/  IMAD.WIDE R16, R44, 0x4, R120 ;  /* 0x000000042c107825 */ /* 0x000fca00078e0278 */
[----:B------:R1:W-:Y:S02]  /*b6310*/  @P0 STG.E desc[UR34][R16.64], R42 ;  /* 0x0000002a10000986 */ /* 0x0003e4000c101922 */
[----:B-1----:R-:W-:Y:S02]  /*b6320*/  IMAD.WIDE R16, R44, 0x4, R118 ;  /* 0x000000042c107825 */ /* 0x002fe400078e0276 */
[----:B------:R-:W3:Y:S04]  /*b6330*/  LDL.LU R42, [R1+0xad0] ;  /* 0x000ad000012a7983 */ /* 0x000ee80000300800 */
[----:B------:R1:W-:Y:S01]  /*b6340*/  @P1 STG.E desc[UR34][R16.64], R45 ;  /* 0x0000002d10001986 */ /* 0x0003e2000c101922 */
[----:B------:R-:W-:-:S03]  /*b6350*/  LOP3.LUT P1, RZ, R11, 0x10000, RZ, 0xc0, !PT ;  /* 0x000100000bff7812 */ /* 0x000fc6000782c0ff */
[----:B------:R-:W3:Y:S01]  /*b6360*/  LDL.LU R44, [R1+0xab0] ;  /* 0x000ab000012c7983 */ /* 0x000ee20000300800 */
[----:B-1----:R-:W-:-:S09]  /*b6370*/  IMAD.WIDE R16, R167, 0x4, R124 ;  /* 0x00000004a7107825 */ /* 0x002fd200078e027c */
        /* <DEDUP_REMOVED lines=27> */
[----:B---3--:R1:W-:Y:S02]  /*b6530*/  @P1 STG.E desc[UR34][R16.64], R236 ;  /* 0x000000ec10001986 */ /* 0x0083e4000c101922 */
[----:B-1----:R-:W-:-:S05]  /*b6540*/  IMAD.WIDE R16, R43, 0x4, R124 ;  /* 0x000000042b107825 */ /* 0x002fca00078e027c */
[----:B------:R1:W-:Y:S02]  /*b6550*/  @P2 STG.E desc[UR34][R16.64], R244 ;  /* 0x000000f410002986 */ /* 0x0003e4000c101922 */
[----:B-1----:R-:W-:-:S05]  /*b6560*/  IMAD.WIDE R16, R43, 0x4, R122 ;  /* 0x000000042b107825 */ /* 0x002fca00078e027a */
[----:B----4-:R1:W-:Y:S04]  /*b6570*/  @P3 STG.E desc[UR34][R16.64], R165 ;  /* 0x000000a510003986 */ /* 0x0103e8000c101922 */
        /* <DEDUP_REMOVED lines=27> */
[C---:B------:R-:W-:Y:S01]  /*b6730*/  LOP3.LUT P4, RZ, R8.reuse, 0x1, RZ, 0xc0, !PT ;  /* 0x0000000108ff7812 */ /* 0x040fe2000788c0ff */
        /* <DEDUP_REMOVED lines=20> */
[----:B------:R-:W-:Y:S01]  /*b6880*/  LOP3.LUT R11, R11, 0xffffff7f, RZ, 0xc0, !PT ;  /* 0xffffff7f0b0b7812 */ /* 0x000fe200078ec0ff */
[----:B---3--:R1:W-:Y:S02]  /*b6890*/  @P4 STG.E desc[UR34][R16.64], R165 ;  /* 0x000000a510004986 */ /* 0x0083e4000c101922 */
[----:B-1----:R-:W-:Y:S02]  /*b68a0*/  IMAD.WIDE R16, R45, 0x4, R118 ;  /* 0x000000042d107825 */ /* 0x002fe400078e0276 */
[----:B------:R-:W3:Y:S04]  /*b68b0*/  LDL.LU R45, [R1+0x2b8c] ;  /* 0x002b8c00012d7983 */ /* 0x000ee80000300800 */
[----:B------:R-:W3:Y:S01]  /*b68c0*/  LDL.LU R166, [R1+0x1c4] ;  /* 0x0001c40001a67983 */ /* 0x000ee20000300800 */
[----:B------:R-:W-:-:S02]  /*b68d0*/  LOP3.LUT P5, RZ, R8, 0x2, RZ, 0xc0, !PT ;  /* 0x0000000208ff7812 */ /* 0x000fc400078ac0ff */
[----:B------:R-:W-:Y:S01]  /*b68e0*/  @P1 LOP3.LUT R11, R11, 0x80, RZ, 0xfc, !PT ;  /* 0x000000800b0b1812 */ /* 0x000fe200078efcff */
[----:B------:R-:W3:Y:S01]  /*b68f0*/  LDL.LU R165, [R1+0xa98] ;  /* 0x000a980001a57983 */ /* 0x000ee20000300800 */
[C---:B------:R-:W-:Y:S02]  /*b6900*/  LOP3.LUT P1, RZ, R8.reuse, 0x20, RZ, 0xc0, !PT ;  /* 0x0000002008ff7812 */ /* 0x040fe4000782c0ff */
[C---:B------:R-:W-:Y:S02]  /*b6910*/  LOP3.LUT P6, RZ, R8.reuse, 0x4, RZ, 0xc0, !PT ;  /* 0x0000000408ff7812 */ /* 0x040fe400078cc0ff */
[----:B------:R-:W-:Y:S02]  /*b6920*/  LOP3.LUT P0, RZ, R8, 0x8, RZ, 0xc0, !PT ;  /* 0x0000000808ff7812 */ /* 0x000fe4000780c0ff */
[----:B------:R-:W-:-:S03]  /*b6930*/  LOP3.LUT R11, R11, 0xfffffeff, RZ, 0xc0, !PT ;  /* 0xfffffeff0b0b7812 */ /* 0x000fc600078ec0ff */
[----:B----4-:R2:W-:Y:S04]  /*b6940*/  @P5 STG.E desc[UR34][R16.64], R42 ;  /* 0x0000002a10005986 */ /* 0x0105e8000c101922 */
[----:B------:R-:W-:Y:S02]  /*b6950*/  @P1 LOP3.LUT R11, R11, 0x100, RZ, 0xfc, !PT ;  /* 0x000001000b0b1812 */ /* 0x000fe400078efcff */
[----:B------:R-:W-:Y:S01]  /*b6960*/  LOP3.LUT P1, RZ, R8, 0x10, RZ, 0xc0, !PT ;  /* 0x0000001008ff7812 */ /* 0x000fe2000782c0ff */
[----:B--2---:R-:W-:-:S05]  /*b6970*/  IMAD.WIDE R16, R47, 0x4, R124 ;  /* 0x000000042f107825 */ /* 0x004fca00078e027c */
[----:B------:R1:W-:Y:S02]  /*b6980*/  @P6 STG.E desc[UR34][R16.64], R43 ;  /* 0x0000002b10006986 */ /* 0x0003e4000c101922 */
        /* <DEDUP_REMOVED lines=41> */
[C---:B------:R-:W-:Y:S01]  /*b6c20*/  LOP3.LUT P6, RZ, R8.reuse, 0x20000, RZ, 0xc0, !PT ;  /* 0x0002000008ff7812 */ /* 0x040fe200078cc0ff */
[----:B-1----:R-:W-:Y:S01]  /*b6c30*/  IMAD.WIDE R16, R45, 0x4, R122 ;  /* 0x000000042d107825 */ /* 0x002fe200078e027a */
[----:B------:R-:W-:-:S04]  /*b6c40*/  LOP3.LUT P0, RZ, R8, 0x40000, RZ, 0xc0, !PT ;  /* 0x0004000008ff7812 */ /* 0x000fc8000780c0ff */
[----:B--2---:R1:W-:Y:S02]  /*b6c50*/  @P4 STG.E desc[UR34][R16.64], R43 ;  /* 0x0000002b10004986 */ /* 0x0043e4000c101922 */
[----:B-1----:R-:W-:-:S05]  /*b6c60*/  IMAD.WIDE R16, R45, 0x4, R120 ;  /* 0x000000042d107825 */ /* 0x002fca00078e0278 */
[----:B----4-:R1:W-:Y:S02]  /*b6c70*/  @P5 STG.E desc[UR34][R16.64], R44 ;  /* 0x0000002c10005986 */ /* 0x0103e4000c101922 */
[----:B-1----:R-:W-:-:S05]  /*b6c80*/  IMAD.WIDE R16, R45, 0x4, R118 ;  /* 0x000000042d107825 */ /* 0x002fca00078e0276 */
        /* <DEDUP_REMOVED lines=10> */
[----:B------:R-:W-:Y:S01]  /*b6d30*/  LOP3.LUT P4, RZ, R8, 0x80000, RZ, 0xc0, !PT ;  /* 0x0008000008ff7812 */ /* 0x000fe2000788c0ff */
        /* <DEDUP_REMOVED lines=21> */
[----:B------:R-:W-:Y:S01]  /*b6e90*/  LOP3.LUT P1, RZ, R8, 0x4000000, RZ, 0xc0, !PT ;  /* 0x0400000008ff7812 */ /* 0x000fe2000782c0ff */
[----:B------:R-:W2:Y:S01]  /*b6ea0*/  LDL.LU R166, [R1+0xac0] ;  /* 0x000ac00001a67983 */ /* 0x000ea20000300800 */
[----:B------:R-:W-:Y:S02]  /*b6eb0*/  LOP3.LUT R10, R10, 0xbfffffff, RZ, 0xc0, !PT ;  /* 0xbfffffff0a0a7812 */ /* 0x000fe400078ec0ff */
[----:B------:R-:W-:Y:S01]  /*b6ec0*/  LOP3.LUT P5, RZ, R8, 0x100000, RZ, 0xc0, !PT ;  /* 0x0010000008ff7812 */ /* 0x000fe200078ac0ff */
[----:B------:R-:W2:Y:S08]  /*b6ed0*/  LDL.LU R237, [R1+0xaa0] ;  /* 0x000aa00001ed7983 */ /* 0x000eb00000300800 */
[----:B------:R-:W-:-:S02]  /*b6ee0*/  @P1 LOP3.LUT R10, R10, 0x40000000, RZ, 0xfc, !PT ;  /* 0x400000000a0a1812 */ /* 0x000fc400078efcff */
[----:B------:R-:W-:Y:S01]  /*b6ef0*/  LOP3.LUT P1, RZ, R8, 0x2000000, RZ, 0xc0, !PT ;  /* 0x0200000008ff7812 */ /* 0x000fe2000782c0ff */
[----:B------:R-:W-:Y:S01]  /*b6f00*/  IMAD.WIDE R16, R42, 0x4, R120 ;  /* 0x000000042a107825 */ /* 0x000fe200078e0278 */
[----:B------:R-:W-:Y:S02]  /*b6f10*/  LOP3.LUT R10, R10, 0x7fffffff, RZ, 0xc0, !PT ;  /* 0x7fffffff0a0a7812 */ /* 0x000fe400078ec0ff */
[----:B------:R-:W-:Y:S02]  /*b6f20*/  LOP3.LUT P6, RZ, R8, 0x200000, RZ, 0xc0, !PT ;  /* 0x0020000008ff7812 */ /* 0x000fe400078cc0ff */
[----:B---3--:R1:W-:Y:S07]  /*b6f30*/  @P5 STG.E desc[UR34][R16.64], R165 ;  /* 0x000000a510005986 */ /* 0x0083ee000c101922 */
[----:B------:R-:W-:-:S02]  /*b6f40*/  @P1 LOP3.LUT R10, R10, 0x80000000, RZ, 0xfc, !PT ;  /* 0x800000000a0a1812 */ /* 0x000fc400078efcff */
[C---:B------:R-:W-:Y:S01]  /*b6f50*/  LOP3.LUT P1, RZ, R8.reuse, 0x1000000, RZ, 0xc0, !PT ;  /* 0x0100000008ff7812 */ /* 0x040fe2000782c0ff */
[----:B-1----:R-:W3:Y:S01]  /*b6f60*/  LDL.LU R165, [R1+0x2b9c] ;  /* 0x002b9c0001a57983 */ /* 0x002ee20000300800 */
[----:B------:R-:W-:-:S03]  /*b6f70*/  LOP3.LUT P0, RZ, R8, 0x400000, RZ, 0xc0, !PT ;  /* 0x0040000008ff7812 */ /* 0x000fc6000780c0ff */
[----:B------:R-:W3:Y:S01]  /*b6f80*/  LDL.LU R245, [R1+0xa80] ;  /* 0x000a800001f57983 */ /* 0x000ee20000300800 */
[----:B------:R-:W-:Y:S01]  /*b6f90*/  LOP3.LUT R11, R11, 0xfffffffe, RZ, 0xc0, !PT ;  /* 0xfffffffe0b0b7812 */ /* 0x000fe200078ec0ff */
[----:B------:R-:W-:Y:S02]  /*b6fa0*/  IMAD.WIDE R16, R42, 0x4, R118 ;  /* 0x000000042a107825 */ /* 0x000fe400078e0276 */
[----:B------:R-:W3:Y:S04]  /*b6fb0*/  LDL.LU R236, [R1+0x1e0] ;  /* 0x0001e00001ec7983 */ /* 0x000ee80000300800 */
[----:B------:R-:W-:Y:S02]  /*b6fc0*/  @P1 LOP3.LUT R11, R11, 0x1, RZ, 0xfc, !PT ;  /* 0x000000010b0b1812 */ /* 0x000fe400078efcff */
[----:B------:R-:W-:Y:S01]  /*b6fd0*/  LOP3.LUT P1, RZ, R8, 0x800000, RZ, 0xc0, !PT ;  /* 0x0080000008ff7812 */ /* 0x000fe2000782c0ff */
[----:B----4-:R1:W-:Y:S02]  /*b6fe0*/  @P6 STG.E desc[UR34][R16.64], R43 ;  /* 0x0000002b10006986 */ /* 0x0103e4000c101922 */
[----:B-1----:R-:W-:-:S05]  /*b6ff0*/  IMAD.WIDE R16, R0, 0x4, R124 ;  /* 0x0000000400107825 */ /* 0x002fca00078e027c */
[----:B------:R1:W-:Y:S02]  /*b7000*/  @P0 STG.E desc[UR34][R16.64], R46 ;  /* 0x0000002e10000986 */ /* 0x0003e4000c101922 */
[----:B-1----:R-:W-:Y:S02]  /*b7010*/  IMAD.WIDE R16, R0, 0x4, R122 ;  /* 0x0000000400107825 */ /* 0x002fe400078e027a */
[----:B------:R-:W4:Y:S04]  /*b7020*/  LDL.LU R46, [R1+0x2ba0] ;  /* 0x002ba000012e7983 */ /* 0x000f280000300800 */
[----:B------:R-:W4:Y:S04]  /*b7030*/  LDL.LU R244, [R1+0x1b0] ;  /* 0x0001b00001f47983 */ /* 0x000f280000300800 */
[----:B------:R1:W-:Y:S01]  /*b7040*/  @P1 STG.E desc[UR34][R16.64], R44 ;  /* 0x0000002c10001986 */ /* 0x0003e2000c101922 */
[----:B------:R-:W-:-:S03]  /*b7050*/  LOP3.LUT P1, RZ, R11, 0x1, RZ, 0xc0, !PT ;  /* 0x000000010bff7812 */ /* 0x000fc6000782c0ff */
[----:B------:R-:W4:Y:S04]  /*b7060*/  LDL.LU R42, [R1+0x180] ;  /* 0x00018000012a7983 */ /* 0x000f280000300800 */
[----:B------:R-:W4:Y:S01]  /*b7070*/  LDL.LU R43, [R1+0xb14] ;  /* 0x000b1400012b7983 */ /* 0x000f220000300800 */
[----:B-1----:R-:W-:-:S03]  /*b7080*/  IMAD.WIDE R16, R0, 0x4, R120 ;  /* 0x0000000400107825 */ /* 0x002fc600078e0278 */
[----:B------:R-:W4:Y:S04]  /*b7090*/  LDL.LU R44, [R1+0xae4] ;  /* 0x000ae400012c7983 */ /* 0x000f280000300800 */
        /* <DEDUP_REMOVED lines=19> */
[----:B---3--:R-:W-:Y:S01]  /*b71d0*/  IMAD.WIDE R16, R165, 0x4, R124 ;  /* 0x00000004a5107825 */ /* 0x008fe200078e027c */
        /* <DEDUP_REMOVED lines=67> */
[----:B------:R-:W-:Y:S01]  /*b7610*/  LOP3.LUT R10, R10, 0xfeffffff, RZ, 0xc0, !PT ;  /* 0xfeffffff0a0a7812 */ /* 0x000fe200078ec0ff */
        /* <DEDUP_REMOVED lines=191> */
[----:B------:R-:W-:Y:S01]  /*b8210*/  LOP3.LUT P5, RZ, R6, 0x2000, RZ, 0xc0, !PT ;  /* 0x0000200006ff7812 */ /* 0x000fe200078ac0ff */
[----:B------:R-:W2:Y:S01]  /*b8220*/  LDL.LU R167, [R1+0xb7c] ;  /* 0x000b7c0001a77983 */ /* 0x000ea20000300800 */
[----:B------:R-:W-:Y:S02]  /*b8230*/  @P1 LOP3.LUT R10, R10, 0x20, RZ, 0xfc, !PT ;  /* 0x000000200a0a1812 */ /* 0x000fe400078efcff */
[----:B------:R-:W-:Y:S01]  /*b8240*/  LOP3.LUT P1, RZ, R6, 0x80000, RZ, 0xc0, !PT ;  /* 0x0008000006ff7812 */ /* 0x000fe2000782c0ff */
[----:B------:R-:W-:Y:S01]  /*b8250*/  IMAD.WIDE R16, R44, 0x4, R118 ;  /* 0x000000042c107825 */ /* 0x000fe200078e0276 */
[----:B------:R-:W2:Y:S04]  /*b8260*/  LDL.LU R246, [R1+0xb3c] ;  /* 0x000b3c0001f67983 */ /* 0x000ea80000300800 */
[----:B------:R-:W2:Y:S01]  /*b8270*/  LDL.LU R237, [R1+0xb2c] ;  /* 0x000b2c0001ed7983 */ /* 0x000ea20000300800 */
[----:B------:R-:W-:-:S03]  /*b8280*/  LOP3.LUT R10, R10, 0xffffffbf, RZ, 0xc0, !PT ;  /* 0xffffffbf0a0a7812 */ /* 0x000fc600078ec0ff */
[----:B------:R-:W2:Y:S04]  /*b8290*/  LDL.LU R245, [R1+0x31c] ;  /* 0x00031c0001f57983 */ /* 0x000ea80000300800 */
[----:B------:R-:W2:Y:S04]  /*b82a0*/  LDL.LU R236, [R1+0x2bd4] ;  /* 0x002bd40001ec7983 */ /* 0x000ea80000300800 */
[----:B------:R-:W2:Y:S04]  /*b82b0*/  LDL.LU R244, [R1+0x2ac] ;  /* 0x0002ac0001f47983 */ /* 0x000ea80000300800 */
[----:B------:R-:W2:Y:S04]  /*b82c0*/  LDL.LU R44, [R1+0x2bd8] ;  /* 0x002bd800012c7983 */ /* 0x000ea80000300800 */
[----:B---3--:R1:W-:Y:S01]  /*b82d0*/  @P5 STG.E desc[UR34][R16.64], R166 ;  /* 0x000000a610005986 */ /* 0x0083e2000c101922 */
[----:B------:R-:W-:-:S02]  /*b82e0*/  @P1 LOP3.LUT R10, R10, 0x40, RZ, 0xfc, !PT ;  /* 0x000000400a0a1812 */ /* 0x000fc400078efcff */
[----:B------:R-:W-:Y:S01]  /*b82f0*/  LOP3.LUT P1, RZ, R6, 0x40000, RZ, 0xc0, !PT ;  /* 0x0004000006ff7812 */ /* 0x000fe2000782c0ff */
[----:B-1----:R-:W3:Y:S01]  /*b8300*/  LDL.LU R166, [R1+0xb5c] ;  /* 0x000b5c0001a67983 */ /* 0x002ee20000300800 */
[----:B------:R-:W-:-:S11]  /*b8310*/  LOP3.LUT R10, R10, 0xffffff7f, RZ, 0xc0, !PT ;  /* 0xffffff7f0a0a7812 */ /* 0x000fd600078ec0ff */
        /* <DEDUP_REMOVED lines=15> */
[C---:B------:R-:W-:Y:S01]  /*b8410*/  LOP3.LUT P1, RZ, R10.reuse, 0x100, RZ, 0xc0, !PT ;  /* 0x000001000aff7812 */ /* 0x040fe2000782c0ff */
[----:B-1----:R-:W-:Y:S02]  /*b8420*/  IMAD.WIDE R16, R45, 0x4, R118 ;  /* 0x000000042d107825 */ /* 0x002fe400078e0276 */
[----:B------:R-:W4:Y:S10]  /*b8430*/  LDL.LU R43, [R1+0xb80] ;  /* 0x000b8000012b7983 */ /* 0x000f340000300800 */
[----:B------:R1:W-:Y:S01]  /*b8440*/  @P1 STG.E desc[UR34][R16.64], R46 ;  /* 0x0000002e10001986 */ /* 0x0003e2000c101922 */
[----:B------:R-:W-:-:S03]  /*b8450*/  LOP3.LUT P1, RZ, R10, 0x80, RZ, 0xc0, !PT ;  /* 0x000000800aff7812 */ /* 0x000fc6000782c0ff */
[----:B------:R-:W4:Y:S01]  /*b8460*/  LDL.LU R45, [R1+0xb60] ;  /* 0x000b6000012d7983 */ /* 0x000f220000300800 */
        /* <DEDUP_REMOVED lines=36> */
[----:B------:R1:W-:Y:S02]  /*b86b0*/  @P5 STG.E desc[UR34][R16.64], R43 ;  /* 0x0000002b10005986 */ /* 0x0003e4000c101922 */
[----:B-1----:R-:W-:Y:S02]  /*b86c0*/  IMAD.WIDE R16, R44, 0x4, R118 ;  /* 0x000000042c107825 */ /* 0x002fe400078e0276 */
[----:B------:R-:W4:Y:S04]  /*b86d0*/  LDL.LU R44, [R1+0x1d0] ;  /* 0x0001d000012c7983 */ /* 0x000f280000300800 */
[----:B------:R1:W-:Y:S04]  /*b86e0*/  @P6 STG.E desc[UR34][R16.64], R45 ;  /* 0x0000002d10006986 */ /* 0x0003e8000c101922 */
[----:B-1----:R-:W3:Y:S04]  /*b86f0*/  LDL.LU R45, [R1+0x1a0] ;  /* 0x0001a000012d7983 */ /* 0x002ee80000300800 */
[----:B------:R-:W3:Y:S04]  /*b8700*/  LDL.LU R41, [R1+0x170] ;  /* 0x0001700001297983 */ /* 0x000ee80000300800 */
[----:B------:R-:W3:Y:S04]  /*b8710*/  LDL.LU R29, [R1+0xbc4] ;  /* 0x000bc400011d7983 */ /* 0x000ee80000300800 */
[----:B------:R-:W3:Y:S01]  /*b8720*/  LDL.LU R239, [R1+0xba4] ;  /* 0x000ba40001ef7983 */ /* 0x000ee20000300800 */
[----:B--2---:R-:W-:-:S05]  /*b8730*/  IMAD.WIDE R16, R46, 0x4, R124 ;  /* 0x000000042e107825 */ /* 0x004fca00078e027c */
[----:B------:R1:W-:Y:S04]  /*b8740*/  @P0 STG.E desc[UR34][R16.64], R47 ;  /* 0x0000002f10000986 */ /* 0x0003e8000c101922 */
[----:B-1----:R-:W2:Y:S04]  /*b8750*/  LDL.LU R47, [R1+0x2be0] ;  /* 0x002be000012f7983 */ /* 0x002ea80000300800 */
[----:B------:R-:W2:Y:S01]  /*b8760*/  LDL.LU R247, [R1+0xb84] ;  /* 0x000b840001f77983 */ /* 0x000ea20000300800 */
[----:B------:R-:W-:Y:S02]  /*b8770*/  LOP3.LUT P1, RZ, R7, 0x800, RZ, 0xc0, !PT ;  /* 0x0000080007ff7812 */ /* 0x000fe4000782c0ff */
[C---:B------:R-:W-:Y:S01]  /*b8780*/  LOP3.LUT P4, RZ, R6.reuse, 0x80000000, RZ, 0xc0, !PT ;  /* 0x8000000006ff7812 */ /* 0x040fe2000788c0ff */
        /* <DEDUP_REMOVED lines=16> */
[C---:B------:R-:W-:Y:S01]  /*b8890*/  LOP3.LUT P5, RZ, R7.reuse, 0x1, RZ, 0xc0, !PT ;  /* 0x0000000107ff7812 */ /* 0x040fe200078ac0ff */
[----:B------:R-:W-:Y:S01]  /*b88a0*/  IMAD.WIDE R16, R46, 0x4, R122 ;  /* 0x000000042e107825 */ /* 0x000fe200078e027a */
[----:B------:R-:W-:Y:S01]  /*b88b0*/  LOP3.LUT P6, RZ, R7, 0x2, RZ, 0xc0, !PT ;  /* 0x0000000207ff7812 */ /* 0x000fe200078cc0ff */
[----:B------:R-:W2:Y:S02]  /*b88c0*/  LDL.LU R42, [R1+0xb68] ;  /* 0x000b6800012a7983 */ /* 0x000ea40000300800 */
        /* <DEDUP_REMOVED lines=26> */
[----:B------:R-:W3:Y:S01]  /*b8a70*/  LDL.LU R46, [R1+0x2bec] ;  /* 0x002bec00012e7983 */ /* 0x000ee20000300800 */
        /* <DEDUP_REMOVED lines=82> */
[----:B------:R-:W-:Y:S01]  /*b8fa0*/  LOP3.LUT P6, RZ, R7, 0x100000, RZ, 0xc0, !PT ;  /* 0x0010000007ff7812 */ /* 0x000fe200078cc0ff */
        /* <DEDUP_REMOVED lines=232> */
[----:B-1----:R-:W-:-:S02]  /*b9e30*/  IMAD.WIDE R10, R47, 0x4, R120 ;  /* 0x000000042f0a7825 */ /* 0x002fc400078e0278 */
[----:B------:R-:W3:Y:S04]  /*b9e40*/  LDL.LU R45, [R1+0xbd4] ;  /* 0x000bd400012d7983 */ /* 0x000ee80000300800 */
[----:B----4-:R1:W-:Y:S02]  /*b9e50*/  @P1 STG.E desc[UR34][R10.64], R46 ;  /* 0x0000002e0a001986 */ /* 0x0103e4000c101922 */
[----:B-1----:R-:W-:Y:S02]  /*b9e60*/  IMAD.WIDE R10, R47, 0x4, R118 ;  /* 0x000000042f0a7825 */ /* 0x002fe400078e0276 */
        /* <DEDUP_REMOVED lines=42> */
[----:B------:R1:W-:Y:S04]  /*ba110*/  @P6 STG.E desc[UR34][R10.64], R45 ;  /* 0x0000002d0a006986 */ /* 0x0003e8000c101922 */
[----:B-1----:R-:W3:Y:S04]  /*ba120*/  LDL.LU R45, [R1+0xc78] ;  /* 0x000c7800012d7983 */ /* 0x002ee80000300800 */
[----:B------:R-:W3:Y:S04]  /*ba130*/  LDL.LU R41, [R1+0xc58] ;  /* 0x000c580001297983 */ /* 0x000ee80000300800 */
[----:B------:R-:W3:Y:S01]  /*ba140*/  LDL.LU R29, [R1+0xc38] ;  /* 0x000c3800011d7983 */ /* 0x000ee20000300800 */
[----:B----4-:R-:W-:-:S03]  /*ba150*/  IMAD.WIDE R10, R46, 0x4, R124 ;  /* 0x000000042e0a7825 */ /* 0x010fc600078e027c */
[----:B------:R-:W4:Y:S04]  /*ba160*/  LDL.LU R239, [R1+0xc18] ;  /* 0x000c180001ef7983 */ /* 0x000f280000300800 */
[----:B------:R1:W-:Y:S04]  /*ba170*/  @P0 STG.E desc[UR34][R10.64], R47 ;  /* 0x0000002f0a000986 */ /* 0x0003e8000c101922 */
        /* <DEDUP_REMOVED lines=298> */
[----:B------:R-:W-:Y:S02]  /*bb420*/  LOP3.LUT P4, RZ, R3, 0x80000000, RZ, 0xc0, !PT ;  /* 0x8000000003ff7812 */ /* 0x000fe4000788c0ff */
[----:B------:R-:W-:Y:S01]  /*bb430*/  LOP3.LUT P5, RZ, R109, 0x1, RZ, 0xc0, !PT ;  /* 0x000000016dff7812 */ /* 0x000fe200078ac0ff */
        /* <DEDUP_REMOVED lines=50> */
[----:B------:R-:W-:Y:S01]  /*bb760*/  LOP3.LUT P5, RZ, R109, 0x10, RZ, 0xc0, !PT ;  /* 0x000000106dff7812 */ /* 0x000fe200078ac0ff */
        /* <DEDUP_REMOVED lines=289> */
[----:B------:R-:W-:Y:S01]  /*bc980*/  LOP3.LUT P5, RZ, R110, 0x80000000, RZ, 0xc0, !PT ;  /* 0x800000006eff7812 */ /* 0x000fe200078ac0ff */
        /* <DEDUP_REMOVED lines=119> */
[C---:B------:R-:W-:Y:S01]  /*bd100*/  LOP3.LUT P5, RZ, R111.reuse, 0x40000, RZ, 0xc0, !PT ;  /* 0x000400006fff7812 */ /* 0x040fe200078ac0ff */
[----:B------:R-:W2:Y:S01]  /*bd110*/  LDL.LU R246, [R1+0xfd0] ;  /* 0x000fd00001f67983 */ /* 0x000ea20000300800 */
[C---:B------:R-:W-:Y:S01]  /*bd120*/  LOP3.LUT P6, RZ, R111.reuse, 0x80000, RZ, 0xc0, !PT ;  /* 0x000800006fff7812 */ /* 0x040fe200078cc0ff */
        /* <DEDUP_REMOVED lines=172> */
[----:B------:R-:W-:Y:S01]  /*bdbf0*/  LOP3.LUT P0, RZ, R112, 0x400000, RZ, 0xc0, !PT ;  /* 0x0040000070ff7812 */ /* 0x000fe2000780c0ff */
        /* <DEDUP_REMOVED lines=201> */
[----:B------:R-:W-:Y:S01]  /*be890*/  LOP3.LUT P5, RZ, R113, 0x4000000, RZ, 0xc0, !PT ;  /* 0x0400000071ff7812 */ /* 0x000fe200078ac0ff */
        /* <DEDUP_REMOVED lines=198> */
[C---:B------:R-:W-:Y:S01]  /*bf500*/  LOP3.LUT P3, RZ, R114.reuse, 0x40000000, RZ, 0xc0, !PT ;  /* 0x4000000072ff7812 */ /* 0x040fe2000786c0ff */
[----:B-1----:R-:W-:Y:S01]  /*bf510*/  IMAD.WIDE R4, R165, 0x4, R122 ;  /* 0x00000004a5047825 */ /* 0x002fe200078e027a */
[----:B------:R-:W-:Y:S01]  /*bf520*/  LOP3.LUT P4, RZ, R114, 0x80000000, RZ, 0xc0, !PT ;  /* 0x8000000072ff7812 */ /* 0x000fe2000788c0ff */
[----:B------:R-:W3:Y:S06]  /*bf530*/  LDL.LU R245, [R1+0x2d2c] ;  /* 0x002d2c0001f57983 */ /* 0x000eec0000300800 */
        /* <DEDUP_REMOVED lines=31> */
[----:B------:R-:W3:Y:S04]  /*bf730*/  LDL.LU R244, [R1+0x1058] ;  /* 0x0010580001f47983 */ /* 0x000ee80000300800 */
[----:B------:R-:W3:Y:S04]  /*bf740*/  LDL.LU R42, [R1+0x1038] ;  /* 0x00103800012a7983 */ /* 0x000ee80000300800 */
[----:B------:R-:W3:Y:S01]  /*bf750*/  LDL.LU R43, [R1+0x1008] ;  /* 0x00100800012b7983 */ /* 0x000ee20000300800 */
[----:B------:R-:W-:-:S02]  /*bf760*/  LOP3.LUT P1, RZ, R115, 0x8000, RZ, 0xc0, !PT ;  /* 0x0000800073ff7812 */ /* 0x000fc4000782c0ff */
[----:B------:R-:W-:Y:S02]  /*bf770*/  LOP3.LUT R7, R7, 0xfffdffff, RZ, 0xc0, !PT ;  /* 0xfffdffff07077812 */ /* 0x000fe400078ec0ff */
[----:B------:R-:W-:-:S09]  /*bf780*/  LOP3.LUT P5, RZ, R115, 0x10, RZ, 0xc0, !PT ;  /* 0x0000001073ff7812 */ /* 0x000fd200078ac0ff */
        /* <DEDUP_REMOVED lines=18> */
[----:B----4-:R1:W-:Y:S04]  /*bf8b0*/  @P4 STG.E desc[UR34][R4.64], R44 ;  /* 0x0000002c04004986 */ /* 0x0103e8000c101922 */
[----:B-1----:R-:W2:Y:S01]  /*bf8c0*/  LDL.LU R44, [R1+0x2d30] ;  /* 0x002d3000012c7983 */ /* 0x002ea20000300800 */
[----:B------:R-:W-:-:S05]  /*bf8d0*/  IMAD.WIDE R4, R47, 0x4, R122 ;  /* 0x000000042f047825 */ /* 0x000fca00078e027a */
[----:B---3--:R1:W-:Y:S02]  /*bf8e0*/  @P5 STG.E desc[UR34][R4.64], R45 ;  /* 0x0000002d04005986 */ /* 0x0083e4000c101922 */
[C---:B-1----:R-:W-:Y:S02]  /*bf8f0*/  IMAD.WIDE R4, R47.reuse, 0x4, R120 ;  /* 0x000000042f047825 */ /* 0x042fe400078e0278 */
[----:B------:R-:W3:Y:S04]  /*bf900*/  LDL.LU R45, [R1+0x10ec] ;  /* 0x0010ec00012d7983 */ /* 0x000ee80000300800 */
[----:B------:R1:W-:Y:S02]  /*bf910*/  @P6 STG.E desc[UR34][R4.64], R46 ;  /* 0x0000002e04006986 */ /* 0x0003e4000c101922 */
[----:B-1----:R-:W-:-:S02]  /*bf920*/  IMAD.WIDE R4, R47, 0x4, R118 ;  /* 0x000000042f047825 */ /* 0x002fc400078e0276 */
[----:B------:R-:W4:Y:S04]  /*bf930*/  LDL.LU R46, [R1+0x10cc] ;  /* 0x0010cc00012e7983 */ /* 0x000f280000300800 */
[----:B------:R-:W3:Y:S04]  /*bf940*/  LDL.LU R47, [R1+0x109c] ;  /* 0x00109c00012f7983 */ /* 0x000ee80000300800 */
[----:B------:R-:W3:Y:S01]  /*bf950*/  LDL.LU R165, [R1+0x2d34] ;  /* 0x002d340001a57983 */ /* 0x000ee20000300800 */
[----:B------:R-:W-:Y:S02]  /*bf960*/  LOP3.LUT P1, RZ, R115, 0x200, RZ, 0xc0, !PT ;  /* 0x0000020073ff7812 */ /* 0x000fe4000782c0ff */
[----:B------:R-:W-:-:S02]  /*bf970*/  LOP3.LUT R7, R7, 0xff7fffff, RZ, 0xc0, !PT ;  /* 0xff7fffff07077812 */ /* 0x000fc400078ec0ff */
        /* <DEDUP_REMOVED lines=32> */
[C---:B------:R-:W-:Y:S02]  /*bfb80*/  LOP3.LUT P3, RZ, R115.reuse, 0x20000, RZ, 0xc0, !PT ;  /* 0x0002000073ff7812 */ /* 0x040fe4000786c0ff */
[----:B------:R-:W-:Y:S01]  /*bfb90*/  LOP3.LUT P4, RZ, R115, 0x40000, RZ, 0xc0, !PT ;  /* 0x0004000073ff7812 */ /* 0x000fe2000788c0ff */
[----:B--2---:R-:W-:-:S06]  /*bfba0*/  IMAD.WIDE R4, R44, 0x4, R124 ;  /* 0x000000042c047825 */ /* 0x004fcc00078e027c */
[----:B------:R1:W-:Y:S02]  /*bfbb0*/  @P1 STG.E desc[UR34][R4.64], R244 ;  /* 0x000000f404001986 */ /* 0x0003e4000c101922 */
[----:B-1----:R-:W-:-:S05]  /*bfbc0*/  IMAD.WIDE R4, R44, 0x4, R122 ;  /* 0x000000042c047825 */ /* 0x002fca00078e027a */
[----:B------:R1:W-:Y:S02]  /*bfbd0*/  @P2 STG.E desc[UR34][R4.64], R42 ;  /* 0x0000002a04002986 */ /* 0x0003e4000c101922 */
[----:B-1----:R-:W-:-:S05]  /*bfbe0*/  IMAD.WIDE R4, R44, 0x4, R120 ;  /* 0x000000042c047825 */ /* 0x002fca00078e0278 */
[----:B------:R1:W-:Y:S02]  /*bfbf0*/  @P3 STG.E desc[UR34][R4.64], R43 ;  /* 0x0000002b04003986 */ /* 0x0003e4000c101922 */
[----:B-1----:R-:W-:-:S05]  /*bfc00*/  IMAD.WIDE R4, R44, 0x4, R118 ;  /* 0x000000042c047825 */ /* 0x002fca00078e0276 */
[----:B------:R1:W-:Y:S04]  /*bfc10*/  @P4 STG.E desc[UR34][R4.64], R116 ;  /* 0x0000007404004986 */ /* 0x0003e8000c101922 */
[----:B-1----:R-:W2:Y:S01]  /*bfc20*/  LDL.LU R116, [R1+0x3ba0] ;  /* 0x003ba00001747983 */ /* 0x002ea20000300800 */
[C---:B------:R-:W-:Y:S02]  /*bfc30*/  LOP3.LUT P5, RZ, R115.reuse, 0x80000, RZ, 0xc0, !PT ;  /* 0x0008000073ff7812 */ /* 0x040fe400078ac0ff */
[----:B------:R-:W-:Y:S01]  /*bfc40*/  LOP3.LUT P6, RZ, R115, 0x100000, RZ, 0xc0, !PT ;  /* 0x0010000073ff7812 */ /* 0x000fe200078cc0ff */
[C---:B---3--:R-:W-:Y:S01]  /*bfc50*/  IMAD.WIDE R4, R165.reuse, 0x4, R124 ;  /* 0x00000004a5047825 */ /* 0x048fe200078e027c */
[----:B------:R-:W3:Y:S04]  /*bfc60*/  LDL.LU R42, [R1+0x107c] ;  /* 0x00107c00012a7983 */ /* 0x000ee80000300800 */
[----:B------:R-:W3:Y:S04]  /*bfc70*/  LDL.LU R43, [R1+0x105c] ;  /* 0x00105c00012b7983 */ /* 0x000ee80000300800 */
[----:B------:R-:W3:Y:S04]  /*bfc80*/  LDL.LU R44, [R1+0x103c] ;  /* 0x00103c00012c7983 */ /* 0x000ee80000300800 */
[----:B------:R1:W-:Y:S02]  /*bfc90*/  @P5 STG.E desc[UR34][R4.64], R45 ;  /* 0x0000002d04005986 */ /* 0x0003e4000c101922 */
[----:B-1----:R-:W-:-:S02]  /*bfca0*/  IMAD.WIDE R4, R165, 0x4, R122 ;  /* 0x00000004a5047825 */ /* 0x002fc400078e027a */
[----:B------:R-:W3:Y:S04]  /*bfcb0*/  LDL.LU R45, [R1+0x100c] ;  /* 0x00100c00012d7983 */ /* 0x000ee80000300800 */
[----:B----4-:R1:W-:Y:S04]  /*bfcc0*/  @P6 STG.E desc[UR34][R4.64], R46 ;  /* 0x0000002e04006986 */ /* 0x0103e8000c101922 */
[----:B-1----:R-:W4:Y:S01]  /*bfcd0*/  LDL.LU R46, [R1+0x2d38] ;  /* 0x002d3800012e7983 */ /* 0x002f220000300800 */
[----:B------:R-:W-:Y:S01]  /*bfce0*/  LOP3.LUT P0, RZ, R115, 0x200000, RZ, 0xc0, !PT ;  /* 0x0020000073ff7812 */ /* 0x000fe2000780c0ff */
[----:B------:R-:W-:-:S12]  /*bfcf0*/  IMAD.WIDE R4, R165, 0x4, R120 ;  /* 0x00000004a5047825 */ /* 0x000fd800078e0278 */
[----:B------:R1:W-:Y:S04]  /*bfd00*/  @P0 STG.E desc[UR34][R4.64], R47 ;  /* 0x0000002f04000986 */ /* 0x0003e8000c101922 */
[----:B-1----:R-:W3:Y:S04]  /*bfd10*/  LDL.LU R47, [R1+0x102c] ;  /* 0x00102c00012f7983 */ /* 0x002ee80000300800 */
[----:B------:R-:W3:Y:S04]  /*bfd20*/  LDL.LU R167, [R1+0x2d3c] ;  /* 0x002d3c0001a77983 */ /* 0x000ee80000300800 */
[----:B------:R-:W3:Y:S01]  /*bfd30*/  LDL.LU R239, [R1+0x1270] ;  /* 0x0012700001ef7983 */ /* 0x000ee20000300800 */
[----:B------:R-:W-:-:S03]  /*bfd40*/  LOP3.LUT R7, R7, 0xfffffdff, RZ, 0xc0, !PT ;  /* 0xfffffdff07077812 */ /* 0x000fc600078ec0ff */
[----:B------:R-:W3:Y:S04]  /*bfd50*/  LDL.LU R247, [R1+0x1250] ;  /* 0x0012500001f77983 */ /* 0x000ee80000300800 */
[----:B------:R-:W3:Y:S04]  /*bfd60*/  LDL.LU R0, [R1+0x1240] ;  /* 0x0012400001007983 */ /* 0x000ee80000300800 */
[----:B------:R-:W4:Y:S04]  /*bfd70*/  LDL.LU R238, [R1+0x1210] ;  /* 0x0012100001ee7983 */ /* 0x000f280000300800 */
[----:B------:R-:W4:Y:S04]  /*bfd80*/  LDL.LU R245, [R1+0x2d40] ;  /* 0x002d400001f57983 */ /* 0x000f280000300800 */
[----:B------:R-:W4:Y:S04]  /*bfd90*/  LDL.LU R166, [R1+0x11e0] ;  /* 0x0011e00001a67983 */ /* 0x000f280000300800 */
[----:B------:R-:W4:Y:S01]  /*bfda0*/  LDL.LU R246, [R1+0x11b0] ;  /* 0x0011b00001f67983 */ /* 0x000f220000300800 */
[----:B------:R-:W-:-:S02]  /*bfdb0*/  LOP3.LUT P4, RZ, R115, 0x400000, RZ, 0xc0, !PT ;  /* 0x0040000073ff7812 */ /* 0x000fc4000788c0ff */
[----:B------:R-:W-:Y:S01]  /*bfdc0*/  LOP3.LUT P5, RZ, R115, 0x800000, RZ, 0xc0, !PT ;  /* 0x0080000073ff7812 */ /* 0x000fe200078ac0ff */
[----:B------:R-:W4:Y:S01]  /*bfdd0*/  LDL.LU R237, [R1+0x1110] ;  /* 0x0011100001ed7983 */ /* 0x000f220000300800 */
[----:B------:R-:W-:Y:S01]  /*bfde0*/  IMAD.WIDE R4, R165, 0x4, R118 ;  /* 0x00000004a5047825 */ /* 0x000fe200078e0276 */
[C---:B------:R-:W-:Y:S02]  /*bfdf0*/  LOP3.LUT P6, RZ, R115.reuse, 0x1000000, RZ, 0xc0, !PT ;  /* 0x0100000073ff7812 */ /* 0x040fe400078cc0ff */
[----:B------:R-:W-:Y:S02]  /*bfe00*/  LOP3.LUT P0, RZ, R115, 0x2000000, RZ, 0xc0, !PT ;  /* 0x0200000073ff7812 */ /* 0x000fe4000780c0ff */
[----:B--2---:R-:W-:-:S13]  /*bfe10*/  LOP3.LUT P1, RZ, R116, 0x4, RZ, 0xc0, !PT ;  /* 0x0000000474ff7812 */ /* 0x004fda000782c0ff */
        /* <DEDUP_REMOVED lines=17> */
[----:B---3--:R4:W-:Y:S01]  /*bff30*/  @P4 STG.E desc[UR34][R4.64], R42 ;  /* 0x0000002a04004986 */ /* 0x0089e2000c101922 */
[----:B------:R-:W-:Y:S01]  /*bff40*/  LOP3.LUT R7, R7, 0xffff7fff, RZ, 0xc0, !PT ;  /* 0xffff7fff07077812 */ /* 0x000fe200078ec0ff */
[----:B----4-:R-:W-:-:S10]  /*bff50*/  IMAD.WIDE R4, R46, 0x4, R124 ;  /* 0x000000042e047825 */ /* 0x010fd400078e027c */
[----:B------:R-:W-:Y:S02]  /*bff60*/  @P1 LOP3.LUT R7, R7, 0x8000, RZ, 0xfc, !PT ;  /* 0x0000800007071812 */ /* 0x000fe400078efcff */
[----:B------:R-:W-:Y:S01]  /*bff70*/  LOP3.LUT P1, RZ, R115, 0x8000000, RZ, 0xc0, !PT ;  /* 0x0800000073ff7812 */ /* 0x000fe2000782c0ff */
[----:B------:R1:W-:Y:S01]  /*bff80*/  @P5 STG.E desc[UR34][R4.64], R43 ;  /* 0x0000002b04005986 */ /* 0x0003e2000c101922 */
[----:B------:R-:W-:-:S03]  /*bff90*/  LOP3.LUT R7, R7, 0xfffeffff, RZ, 0xc0, !PT ;  /* 0xfffeffff07077812 */ /* 0x000fc600078ec0ff */
[----:B-1----:R-:W2:Y:S04]  /*bffa0*/  LDL.LU R43, [R1+0x2d44] ;  /* 0x002d4400012b7983 */ /* 0x002ea80000300800 */
[----:B------:R-:W3:Y:S01]  /*bffb0*/  LDL.LU R236, [R1+0x1160] ;  /* 0x0011600001ec7983 */ /* 0x000ee20000300800 */
[----:B------:R-:W-:-:S03]  /*bffc0*/  IMAD.WIDE R4, R46, 0x4, R122 ;  /* 0x000000042e047825 */ /* 0x000fc600078e027a */
[----:B------:R-:W4:Y:S01]  /*bffd0*/  LDL.LU R244, [R1+0x1274] ;  /* 0x0012740001f47983 */ /* 0x000f220000300800 */
[----:B------:R-:W-:Y:S02]  /*bffe0*/  @P1 LOP3.LUT R7, R7, 0x10000, RZ, 0xfc, !PT ;  /* 0x0001000007071812 */ /* 0x000fe400078efcff */
[----:B------:R-:W-:Y:S01]  /*bfff0*/  LOP3.LUT P1, RZ, R115, 0x4000000, RZ, 0xc0, !PT ;  /* 0x0400000073ff7812 */ /* 0x000fe2000782c0ff */
[----:B------:R1:W-:Y:S04]  /*c0000*/  @P6 STG.E desc[UR34][R4.64], R44 ;  /* 0x0000002c04006986 */ /* 0x0003e8000c101922 */
[----:B------:R-:W2:Y:S04]  /*c0010*/  LDL.LU R165, [R1+0x1254] ;  /* 0x0012540001a57983 */ /* 0x000ea80000300800 */
[----:B------:R-:W4:Y:S01]  /*c0020*/  LDL.LU R42, [R1+0x1244] ;  /* 0x00124400012a7983 */ /* 0x000f220000300800 */
[----:B-1----:R-:W-:-:S03]  /*c0030*/  IMAD.WIDE R4, R46, 0x4, R120 ;  /* 0x000000042e047825 */ /* 0x002fc600078e0278 */
[----:B------:R-:W4:Y:S04]  /*c0040*/  LDL.LU R44, [R1+0x1214] ;  /* 0x00121400012c7983 */ /* 0x000f280000300800 */
[----:B------:R1:W-:Y:S02]  /*c0050*/  @P0 STG.E desc[UR34][R4.64], R45 ;  /* 0x0000002d04000986 */ /* 0x0003e4000c101922 */
[----:B-1----:R-:W-:Y:S02]  /*c0060*/  IMAD.WIDE R4, R46, 0x4, R118 ;  /* 0x000000042e047825 */ /* 0x002fe400078e0276 */
[----:B------:R-:W4:Y:S04]  /*c0070*/  LDL.LU R46, [R1+0x11e4] ;  /* 0x0011e400012e7983 */ /* 0x000f280000300800 */
[----:B------:R1:W-:Y:S04]  /*c0080*/  @P1 STG.E desc[UR34][R4.64], R47 ;  /* 0x0000002f04001986 */ /* 0x0003e8000c101922 */
[----:B-1----:R-:W4:Y:S04]  /*c0090*/  LDL.LU R47, [R1+0x11b4] ;  /* 0x0011b400012f7983 */ /* 0x002f280000300800 */
[----:B------:R-:W4:Y:S01]  /*c00a0*/  LDL.LU R45, [R1+0x2d48] ;  /* 0x002d4800012d7983 */ /* 0x000f220000300800 */
        /* <DEDUP_REMOVED lines=24> */
[C---:B------:R-:W-:Y:S01]  /*c0230*/  LOP3.LUT P3, RZ, R116.reuse, 0x10, RZ, 0xc0, !PT ;  /* 0x0000001074ff7812 */ /* 0x040fe2000786c0ff */
[----:B-1----:R-:W-:Y:S01]  /*c0240*/  IMAD.WIDE R4, R245, 0x4, R118 ;  /* 0x00000004f5047825 */ /* 0x002fe200078e0276 */
[C---:B------:R-:W-:Y:S02]  /*c0250*/  LOP3.LUT P4, RZ, R116.reuse, 0x20, RZ, 0xc0, !PT ;  /* 0x0000002074ff7812 */ /* 0x040fe4000788c0ff */
[C---:B------:R-:W-:Y:S02]  /*c0260*/  LOP3.LUT P5, RZ, R116.reuse, 0x40, RZ, 0xc0, !PT ;  /* 0x0000004074ff7812 */ /* 0x040fe400078ac0ff */
[C---:B------:R-:W-:Y:S02]  /*c0270*/  LOP3.LUT P6, RZ, R116.reuse, 0x80, RZ, 0xc0, !PT ;  /* 0x0000008074ff7812 */ /* 0x040fe400078cc0ff */
[----:B------:R-:W-:-:S03]  /*c0280*/  LOP3.LUT P0, RZ, R116, 0x100, RZ, 0xc0, !PT ;  /* 0x0000010074ff7812 */ /* 0x000fc6000780c0ff */
[----:B---3--:R2:W-:Y:S02]  /*c0290*/  @P1 STG.E desc[UR34][R4.64], R236 ;  /* 0x000000ec04001986 */ /* 0x0085e4000c101922 */
[----:B--2---:R-:W-:-:S05]  /*c02a0*/  IMAD.WIDE R4, R43, 0x4, R124 ;  /* 0x000000042b047825 */ /* 0x004fca00078e027c */
[----:B----4-:R1:W-:Y:S02]  /*c02b0*/  @P2 STG.E desc[UR34][R4.64], R244 ;  /* 0x000000f404002986 */ /* 0x0103e4000c101922 */
[----:B-1----:R-:W-:-:S05]  /*c02c0*/  IMAD.WIDE R4, R43, 0x4, R122 ;  /* 0x000000042b047825 */ /* 0x002fca00078e027a */
[----:B------:R1:W-:Y:S02]  /*c02d0*/  @P3 STG.E desc[UR34][R4.64], R165 ;  /* 0x000000a504003986 */ /* 0x0003e4000c101922 */
[----:B-1----:R-:W-:-:S05]  /*c02e0*/  IMAD.WIDE R4, R43, 0x4, R120 ;  /* 0x000000042b047825 */ /* 0x002fca00078e0278 */
[----:B------:R1:W-:Y:S02]  /*c02f0*/  @P4 STG.E desc[UR34][R4.64], R42 ;  /* 0x0000002a04004986 */ /* 0x0003e4000c101922 */
[----:B-1----:R-:W-:Y:S02]  /*c0300*/  IMAD.WIDE R4, R43, 0x4, R118 ;  /* 0x000000042b047825 */ /* 0x002fe400078e0276 */
[----:B------:R-:W2:Y:S04]  /*c0310*/  LDL.LU R42, [R1+0x1114] ;  /* 0x00111400012a7983 */ /* 0x000ea80000300800 */
[----:B------:R1:W-:Y:S04]  /*c0320*/  @P5 STG.E desc[UR34][R4.64], R44 ;  /* 0x0000002c04005986 */ /* 0x0003e8000c101922 */
[----:B------:R-:W3:Y:S04]  /*c0330*/  LDL.LU R239, [R1+0x1164] ;  /* 0x0011640001ef7983 */ /* 0x000ee80000300800 */
[----:B------:R-:W4:Y:S01]  /*c0340*/  LDL.LU R43, [R1+0x1278] ;  /* 0x00127800012b7983 */ /* 0x000f220000300800 */
[----:B-1----:R-:W-:-:S03]  /*c0350*/  IMAD.WIDE R4, R45, 0x4, R124 ;  /* 0x000000042d047825 */ /* 0x002fc600078e027c */
[----:B------:R-:W3:Y:S04]  /*c0360*/  LDL.LU R44, [R1+0x1258] ;  /* 0x00125800012c7983 */ /* 0x000ee80000300800 */
[----:B------:R1:W-:Y:S02]  /*c0370*/  @P6 STG.E desc[UR34][R4.64], R46 ;  /* 0x0000002e04006986 */ /* 0x0003e4000c101922 */
[----:B-1----:R-:W-:Y:S02]  /*c0380*/  IMAD.WIDE R4, R45, 0x4, R122 ;  /* 0x000000042d047825 */ /* 0x002fe400078e027a */
[----:B------:R-:W4:Y:S04]  /*c0390*/  LDL.LU R46, [R1+0x1248] ;  /* 0x00124800012e7983 */ /* 0x000f280000300800 */
[----:B------:R1:W-:Y:S04]  /*c03a0*/  @P0 STG.E desc[UR34][R4.64], R47 ;  /* 0x0000002f04000986 */ /* 0x0003e8000c101922 */
[----:B-1----:R-:W4:Y:S01]  /*c03b0*/  LDL.LU R47, [R1+0x2d4c] ;  /* 0x002d4c00012f7983 */ /* 0x002f220000300800 */
        /* <DEDUP_REMOVED lines=16> */
[----:B------:R-:W4:Y:S01]  /*c04c0*/  LDL.LU R244, [R1+0x2d54] ;  /* 0x002d540001f47983 */ /* 0x000f220000300800 */
[C---:B------:R-:W-:Y:S02]  /*c04d0*/  LOP3.LUT P4, RZ, R116.reuse, 0x200, RZ, 0xc0, !PT ;  /* 0x0000020074ff7812 */ /* 0x040fe4000788c0ff */
[C---:B------:R-:W-:Y:S01]  /*c04e0*/  LOP3.LUT P5, RZ, R116.reuse, 0x400, RZ, 0xc0, !PT ;  /* 0x0000040074ff7812 */ /* 0x040fe200078ac0ff */
[----:B------:R-:W-:Y:S01]  /*c04f0*/  IMAD.WIDE R4, R45, 0x4, R120 ;  /* 0x000000042d047825 */ /* 0x000fe200078e0278 */
[----:B------:R-:W-:Y:S01]  /*c0500*/  LOP3.LUT P6, RZ, R116, 0x800, RZ, 0xc0, !PT ;  /* 0x0000080074ff7812 */ /* 0x000fe200078cc0ff */
        /* <DEDUP_REMOVED lines=20> */
[----:B-1----:R-:W-:Y:S02]  /*c0650*/  IMAD.WIDE R4, R45, 0x4, R118 ;  /* 0x000000042d047825 */ /* 0x002fe400078e0276 */
[----:B------:R-:W2:Y:S04]  /*c0660*/  LDL.LU R42, [R1+0x11ec] ;  /* 0x0011ec00012a7983 */ /* 0x000ea80000300800 */
[----:B------:R-:W2:Y:S04]  /*c0670*/  LDL.LU R45, [R1+0x2d58] ;  /* 0x002d5800012d7983 */ /* 0x000ea80000300800 */
[----:B---3--:R4:W-:Y:S02]  /*c0680*/  @P5 STG.E desc[UR34][R4.64], R239 ;  /* 0x000000ef04005986 */ /* 0x0089e4000c101922 */
[----:B----4-:R-:W-:-:S05]  /*c0690*/  IMAD.WIDE R4, R47, 0x4, R124 ;  /* 0x000000042f047825 */ /* 0x010fca00078e027c */
[----:B------:R1:W-:Y:S02]  /*c06a0*/  @P6 STG.E desc[UR34][R4.64], R43 ;  /* 0x0000002b04006986 */ /* 0x0003e4000c101922 */
[C---:B-1----:R-:W-:Y:S02]  /*c06b0*/  IMAD.WIDE R4, R47.reuse, 0x4, R122 ;  /* 0x000000042f047825 */ /* 0x042fe400078e027a */
[----:B------:R-:W3:Y:S04]  /*c06c0*/  LDL.LU R43, [R1+0x11bc] ;  /* 0x0011bc00012b7983 */ /* 0x000ee80000300800 */
[----:B------:R1:W-:Y:S02]  /*c06d0*/  @P0 STG.E desc[UR34][R4.64], R44 ;  /* 0x0000002c04000986 */ /* 0x0003e4000c101922 */
[----:B-1----:R-:W-:-:S02]  /*c06e0*/  IMAD.WIDE R4, R47, 0x4, R120 ;  /* 0x000000042f047825 */ /* 0x002fc400078e0278 */
[----:B------:R-:W4:Y:S04]  /*c06f0*/  LDL.LU R44, [R1+0x111c] ;  /* 0x00111c00012c7983 */ /* 0x000f280000300800 */
[----:B------:R1:W-:Y:S02]  /*c0700*/  @P1 STG.E desc[UR34][R4.64], R46 ;  /* 0x0000002e04001986 */ /* 0x0003e4000c101922 */
        /* <DEDUP_REMOVED lines=38> */
[----:B---3--:R1:W-:Y:S02]  /*c0970*/  @P4 STG.E desc[UR34][R4.64], R43 ;  /* 0x0000002b04004986 */ /* 0x0083e4000c101922 */
        /* <DEDUP_REMOVED lines=23> */
[----:B------:R-:W-:-:S02]  /*c0af0*/  LOP3.LUT P4, RZ, R116, 0x10000000, RZ, 0xc0, !PT ;  /* 0x1000000074ff7812 */ /* 0x000fc4000788c0ff */
[----:B------:R-:W-:Y:S01]  /*c0b00*/  LOP3.LUT P5, RZ, R116, 0x20000000, RZ, 0xc0, !PT ;  /* 0x2000000074ff7812 */ /* 0x000fe200078ac0ff */
[----:B------:R-:W-:Y:S01]  /*c0b10*/  IMAD.WIDE R4, R46, 0x4, R122 ;  /* 0x000000042e047825 */ /* 0x000fe200078e027a */
[----:B------:R-:W2:Y:S01]  /*c0b20*/  LDL.LU R43, [R1+0x12b8] ;  /* 0x0012b800012b7983 */ /* 0x000ea20000300800 */
[----:B------:R-:W-:Y:S02]  /*c0b30*/  LOP3.LUT R8, R8, 0xfdffffff, RZ, 0xc0, !PT ;  /* 0xfdffffff08087812 */ /* 0x000fe400078ec0ff */
[C---:B------:R-:W-:Y:S02]  /*c0b40*/  LOP3.LUT P6, RZ, R116.reuse, 0x40000000, RZ, 0xc0, !PT ;  /* 0x4000000074ff7812 */ /* 0x040fe400078cc0ff */
[----:B------:R-:W-:Y:S02]  /*c0b50*/  LOP3.LUT P0, RZ, R116, 0x80000000, RZ, 0xc0, !PT ;  /* 0x8000000074ff7812 */ /* 0x000fe4000780c0ff */
[----:B------:R-:W-:Y:S02]  /*c0b60*/  LOP3.LUT R7, R7, 0xfffffffe, RZ, 0xc0, !PT ;  /* 0xfffffffe07077812 */ /* 0x000fe400078ec0ff */
[----:B---3--:R1:W-:Y:S02]  /*c0b70*/  @P4 STG.E desc[UR34][R4.64], R44 ;  /* 0x0000002c04004986 */ /* 0x0083e4000c101922 */
[----:B-1----:R-:W-:-:S02]  /*c0b80*/  IMAD.WIDE R4, R46, 0x4, R120 ;  /* 0x000000042e047825 */ /* 0x002fc400078e0278 */
[----:B------:R-:W3:Y:S04]  /*c0b90*/  LDL.LU R44, [R1+0x12a8] ;  /* 0x0012a800012c7983 */ /* 0x000ee80000300800 */
[----:B----4-:R1:W-:Y:S02]  /*c0ba0*/  @P5 STG.E desc[UR34][R4.64], R45 ;  /* 0x0000002d04005986 */ /* 0x0103e4000c101922 */
[----:B-1----:R-:W-:Y:S02]  /*c0bb0*/  IMAD.WIDE R4, R46, 0x4, R118 ;  /* 0x000000042e047825 */ /* 0x002fe400078e0276 */
[----:B------:R-:W4:Y:S04]  /*c0bc0*/  LDL.LU R45, [R1+0x1288] ;  /* 0x00128800012d7983 */ /* 0x000f280000300800 */
[----:B------:R-:W3:Y:S01]  /*c0bd0*/  LDL.LU R46, [R1+0x2d6c] ;  /* 0x002d6c00012e7983 */ /* 0x000ee20000300800 */
        /* <DEDUP_REMOVED lines=21> */
[----:B------:R1:W-:-:S12]  /*c0d30*/  @P6 STG.E desc[UR34][R4.64], R29 ;  /* 0x0000001d04006986 */ /* 0x0003d8000c101922 */
[----:B------:R-:W-:Y:S02]  /*c0d40*/  @P1 LOP3.LUT R7, R7, 0x1, RZ, 0xfc, !PT ;  /* 0x0000000107071812 */ /* 0x000fe400078efcff */
[----:B------:R-:W-:Y:S01]  /*c0d50*/  LOP3.LUT P1, RZ, R117, 0x1, RZ, 0xc0, !PT ;  /* 0x0000000175ff7812 */ /* 0x000fe2000782c0ff */
[----:B-1----:R-:W-:-:S05]  /*c0d60*/  IMAD.WIDE R4, R47, 0x4, R124 ;  /* 0x000000042f047825 */ /* 0x002fca00078e027c */
[----:B------:R1:W-:Y:S02]  /*c0d70*/  @P0 STG.E desc[UR34][R4.64], R239 ;  /* 0x000000ef04000986 */ /* 0x0003e4000c101922 */
[----:B-1----:R-:W-:-:S05]  /*c0d80*/  IMAD.WIDE R4, R47, 0x4, R122 ;  /* 0x000000042f047825 */ /* 0x002fca00078e027a */
        /* <DEDUP_REMOVED lines=30> */
[----:B------:R1:W-:Y:S02]  /*c0f70*/  @P2 STG.E desc[UR34][R4.64], R165 ;  /* 0x000000a504002986 */ /* 0x0003e4000c101922 */
[----:B-1----:R-:W-:-:S05]  /*c0f80*/  IMAD.WIDE R4, R42, 0x4, R118 ;  /* 0x000000042a047825 */ /* 0x002fca00078e0276 */
[----:B------:R3:W-:Y:S02]  /*c0f90*/  @P3 STG.E desc[UR34][R4.64], R126 ;  /* 0x0000007e04003986 */ /* 0x0007e4000c101922 */
[----:B---3--:R-:W-:Y:S02]  /*c0fa0*/  IMAD.WIDE R4, R46, 0x4, R124 ;  /* 0x000000042e047825 */ /* 0x008fe400078e027c */
[----:B------:R-:W3:Y:S04]  /*c0fb0*/  LDL.LU R126, [R1+0x3b98] ;  /* 0x003b9800017e7983 */ /* 0x000ee80000300800 */
[----:B------:R-:W3:Y:S04]  /*c0fc0*/  LDL.LU R237, [R1+0x2d78] ;  /* 0x002d780001ed7983 */ /* 0x000ee80000300800 */
[----:B------:R-:W3:Y:S04]  /*c0fd0*/  LDL.LU R165, [R1+0x11d8] ;  /* 0x0011d80001a57983 */ /* 0x000ee80000300800 */
[----:B------:R1:W-:Y:S04]  /*c0fe0*/  @P4 STG.E desc[UR34][R4.64], R43 ;  /* 0x0000002b04004986 */ /* 0x0003e8000c101922 */
[----:B------:R-:W3:Y:S04]  /*c0ff0*/  LDL.LU R42, [R1+0x1198] ;  /* 0x00119800012a7983 */ /* 0x000ee80000300800 */
[----:B-1----:R-:W3:Y:S01]  /*c1000*/  LDL.LU R43, [R1+0x2d70] ;  /* 0x002d7000012b7983 */ /* 0x002ee20000300800 */
[----:B------:R-:W-:-:S02]  /*c1010*/  LOP3.LUT P5, RZ, R117, 0x1000, RZ, 0xc0, !PT ;  /* 0x0000100075ff7812 */ /* 0x000fc400078ac0ff */
[----:B------:R-:W-:Y:S01]  /*c1020*/  LOP3.LUT P6, RZ, R117, 0x2000, RZ, 0xc0, !PT ;  /* 0x0000200075ff7812 */ /* 0x000fe200078cc0ff */
[----:B------:R-:W-:-:S10]  /*c1030*/  IMAD.WIDE R4, R46, 0x4, R122 ;  /* 0x000000042e047825 */ /* 0x000fd400078e027a */
[----:B------:R1:W-:Y:S02]  /*c1040*/  @P5 STG.E desc[UR34][R4.64], R44 ;  /* 0x0000002c04005986 */ /* 0x0003e4000c101922 */
[C---:B-1----:R-:W-:Y:S02]  /*c1050*/  IMAD.WIDE R4, R46.reuse, 0x4, R120 ;  /* 0x000000042e047825 */ /* 0x042fe400078e0278 */
[----:B------:R-:W3:Y:S04]  /*c1060*/  LDL.LU R44, [R1+0x1138] ;  /* 0x00113800012c7983 */ /* 0x000ee80000300800 */
[----:B----4-:R1:W-:Y:S02]  /*c1070*/  @P6 STG.E desc[UR34][R4.64], R45 ;  /* 0x0000002d04006986 */ /* 0x0103e4000c101922 */
[----:B-1----:R-:W-:-:S02]  /*c1080*/  IMAD.WIDE R4, R46, 0x4, R118 ;  /* 0x000000042e047825 */ /* 0x002fc400078e0276 */
[----:B------:R-:W4:Y:S04]  /*c1090*/  LDL.LU R45, [R1+0x12bc] ;  /* 0x0012bc00012d7983 */ /* 0x000f280000300800 */
[----:B------:R-:W4:Y:S04]  /*c10a0*/  LDL.LU R46, [R1+0x12ac] ;  /* 0x0012ac00012e7983 */ /* 0x000f280000300800 */
[----:B------:R-:W4:Y:S01]  /*c10b0*/  LDL.LU R0, [R1+0x2d74] ;  /* 0x002d740001007983 */ /* 0x000f220000300800 */
[C---:B------:R-:W-:Y:S02]  /*c10c0*/  LOP3.LUT P0, RZ, R117.reuse, 0x4000, RZ, 0xc0, !PT ;  /* 0x0000400075ff7812 */ /* 0x040fe4000780c0ff */
[----:B------:R-:W-:-:S11]  /*c10d0*/  LOP3.LUT P4, RZ, R117, 0x8000, RZ, 0xc0, !PT ;  /* 0x0000800075ff7812 */ /* 0x000fd6000788c0ff */
[----:B--2---:R3:W-:Y:S01]  /*c10e0*/  @P0 STG.E desc[UR34][R4.64], R47 ;  /* 0x0000002f04000986 */ /* 0x0047e2000c101922 */
[----:B------:R-:W-:Y:S02]  /*c10f0*/  LOP3.LUT P1, RZ, R117, 0x8000000, RZ, 0xc0, !PT ;  /* 0x0800000075ff7812 */ /* 0x000fe4000782c0ff */
[----:B------:R-:W-:Y:S01]  /*c1100*/  LOP3.LUT R8, R8, 0xfffdffff, RZ, 0xc0, !PT ;  /* 0xfffdffff08087812 */ /* 0x000fe200078ec0ff */
[----:B---3--:R-:W-:-:S05]  /*c1110*/  IMAD.WIDE R4, R43, 0x4, R124 ;  /* 0x000000042b047825 */ /* 0x008fca00078e027c */
[----:B------:R1:W-:Y:S04]  /*c1120*/  @P4 STG.E desc[UR34][R4.64], R126 ;  /* 0x0000007e04004986 */ /* 0x0003e8000c101922 */
[----:B-1----:R-:W2:Y:S04]  /*c1130*/  LDL.LU R126, [R1+0x3b94] ;  /* 0x003b9400017e7983 */ /* 0x002ea80000300800 */
[----:B------:R-:W3:Y:S01]  /*c1140*/  LDL.LU R47, [R1+0x128c] ;  /* 0x00128c00012f7983 */ /* 0x000ee20000300800 */
        /* <DEDUP_REMOVED lines=22> */
[----:B------:R-:W-:Y:S01]  /*c12b0*/  LOP3.LUT P1, RZ, R117, 0x200000, RZ, 0xc0, !PT ;  /* 0x0020000075ff7812 */ /* 0x000fe2000782c0ff */
[----:B------:R-:W-:Y:S01]  /*c12c0*/  IMAD.WIDE R4, R43, 0x4, R122 ;  /* 0x000000042b047825 */ /* 0x000fe200078e027a */
[----:B------:R-:W-:-:S04]  /*c12d0*/  LOP3.LUT R8, R8, 0xff7fffff, RZ, 0xc0, !PT ;  /* 0xff7fffff08087812 */ /* 0x000fc800078ec0ff */
[----:B------:R1:W-:Y:S07]  /*c12e0*/  @P5 STG.E desc[UR34][R4.64], R165 ;  /* 0x000000a504005986 */ /* 0x0003ee000c101922 */
[----:B------:R-:W-:Y:S02]  /*c12f0*/  @P1 LOP3.LUT R8, R8, 0x800000, RZ, 0xfc, !PT ;  /* 0x0080000008081812 */ /* 0x000fe400078efcff */
[----:B------:R-:W-:Y:S01]  /*c1300*/  LOP3.LUT P1, RZ, R117, 0x100000, RZ, 0xc0, !PT ;  /* 0x0010000075ff7812 */ /* 0x000fe2000782c0ff */
[----:B-1----:R-:W-:Y:S01]  /*c1310*/  IMAD.WIDE R4, R43, 0x4, R120 ;  /* 0x000000042b047825 */ /* 0x002fe200078e0278 */
[----:B------:R-:W-:-:S04]  /*c1320*/  LOP3.LUT P0, RZ, R117, 0x40000, RZ, 0xc0, !PT ;  /* 0x0004000075ff7812 */ /* 0x000fc8000780c0ff */
[----:B------:R1:W-:Y:S01]  /*c1330*/  @P6 STG.E desc[UR34][R4.64], R42 ;  /* 0x0000002a04006986 */ /* 0x0003e2000c101922 */
[----:B------:R-:W-:-:S03]  /*c1340*/  LOP3.LUT R8, R8, 0xfeffffff, RZ, 0xc0, !PT ;  /* 0xfeffffff08087812 */ /* 0x000fc600078ec0ff */
[----:B-1----:R-:W2:Y:S04]  /*c1350*/  LDL.LU R42, [R1+0x2d7c] ;  /* 0x002d7c00012a7983 */ /* 0x002ea80000300800 */
[----:B------:R-:W2:Y:S01]  /*c1360*/  LDL.LU R245, [R1+0x113c] ;  /* 0x00113c0001f57983 */ /* 0x000ea20000300800 */
[----:B------:R-:W-:Y:S02]  /*c1370*/  @P1 LOP3.LUT R8, R8, 0x1000000, RZ, 0xfc, !PT ;  /* 0x0100000008081812 */ /* 0x000fe400078efcff */
[----:B------:R-:W-:Y:S01]  /*c1380*/  LOP3.LUT P1, RZ, R117, 0x80000, RZ, 0xc0, !PT ;  /* 0x0008000075ff7812 */ /* 0x000fe2000782c0ff */
[----:B------:R-:W-:Y:S01]  /*c1390*/  IMAD.WIDE R4, R43, 0x4, R118 ;  /* 0x000000042b047825 */ /* 0x000fe200078e0276 */
[----:B------:R-:W2:Y:S04]  /*c13a0*/  LDL.LU R236, [R1+0x13c0] ;  /* 0x0013c00001ec7983 */ /* 0x000ea80000300800 */
[----:B------:R4:W-:Y:S04]  /*c13b0*/  @P0 STG.E desc[UR34][R4.64], R44 ;  /* 0x0000002c04000986 */ /* 0x0009e8000c101922 */
[----:B------:R-:W2:Y:S04]  /*c13c0*/  LDL.LU R244, [R1+0x13a0] ;  /* 0x0013a00001f47983 */ /* 0x000ea80000300800 */
[----:B------:R-:W2:Y:S01]  /*c13d0*/  LDL.LU R165, [R1+0x1380] ;  /* 0x0013800001a57983 */ /* 0x000ea20000300800 */
[----:B----4-:R-:W-:-:S05]  /*c13e0*/  IMAD.WIDE R4, R0, 0x4, R124 ;  /* 0x0000000400047825 */ /* 0x010fca00078e027c */
[----:B------:R1:W-:Y:S01]  /*c13f0*/  @P1 STG.E desc[UR34][R4.64], R45 ;  /* 0x0000002d04001986 */ /* 0x0003e2000c101922 */
[----:B------:R-:W-:Y:S01]  /*c1400*/  LOP3.LUT P1, RZ, R8, 0x1000000, RZ, 0xc0, !PT ;  /* 0x0100000008ff7812 */ /* 0x000fe2000782c0ff */
[----:B-1----:R-:W-:Y:S02]  /*c1410*/  IMAD.WIDE R4, R0, 0x4, R122 ;  /* 0x0000000400047825 */ /* 0x002fe400078e027a */
[----:B------:R-:W4:Y:S04]  /*c1420*/  LDL.LU R45, [R1+0x2d80] ;  /* 0x002d8000012d7983 */ /* 0x000f280000300800 */
[----:B------:R-:W4:Y:S06]  /*c1430*/  LDL.LU R43, [R1+0x1360] ;  /* 0x00136000012b7983 */ /* 0x000f2c0000300800 */
[----:B------:R1:W-:Y:S01]  /*c1440*/  @P1 STG.E desc[UR34][R4.64], R46 ;  /* 0x0000002e04001986 */ /* 0x0003e2000c101922 */
[----:B------:R-:W-:-:S03]  /*c1450*/  LOP3.LUT P1, RZ, R8, 0x800000, RZ, 0xc0, !PT ;  /* 0x0080000008ff7812 */ /* 0x000fc6000782c0ff */
[----:B------:R-:W4:Y:S04]  /*c1460*/  LDL.LU R44, [R1+0x1340] ;  /* 0x00134000012c7983 */ /* 0x000f280000300800 */
[----:B-1----:R-:W4:Y:S01]  /*c1470*/  LDL.LU R46, [R1+0x1320] ;  /* 0x00132000012e7983 */ /* 0x002f220000300800 */
[----:B------:R-:W-:-:S05]  /*c1480*/  IMAD.WIDE R4, R0, 0x4, R120 ;  /* 0x0000000400047825 */ /* 0x000fca00078e0278 */
[----:B---3--:R1:W-:Y:S04]  /*c1490*/  @P1 STG.E desc[UR34][R4.64], R47 ;  /* 0x0000002f04001986 */ /* 0x0083e8000c101922 */
[----:B-1----:R-:W3:Y:S01]  /*c14a0*/  LDL.LU R47, [R1+0x1300] ;  /* 0x00130000012f7983 */ /* 0x002ee20000300800 */
[----:B------:R-:W-:Y:S01]  /*c14b0*/  LOP3.LUT P1, RZ, R8, 0x400000, RZ, 0xc0, !PT ;  /* 0x0040000008ff7812 */ /* 0x000fe2000782c0ff */
[----:B------:R-:W-:-:S12]  /*c14c0*/  IMAD.WIDE R4, R0, 0x4, R118 ;  /* 0x0000000400047825 */ /* 0x000fd800078e0276 */
[----:B--2---:R1:W-:Y:S01]  /*c14d0*/  @P1 STG.E desc[UR34][R4.64], R167 ;  /* 0x000000a704001986 */ /* 0x0043e2000c101922 */
        /* <DEDUP_REMOVED lines=11> */
[C---:B------:R-:W-:Y:S01]  /*c1590*/  LOP3.LUT P2, RZ, R117.reuse, 0x10000000, RZ, 0xc0, !PT ;  /* 0x1000000075ff7812 */ /* 0x040fe2000784c0ff */
[----:B------:R-:W2:Y:S01]  /*c15a0*/  LDL.LU R246, [R1+0x2d88] ;  /* 0x002d880001f67983 */ /* 0x000ea20000300800 */
[C---:B------:R-:W-:Y:S02]  /*c15b0*/  LOP3.LUT P3, RZ, R117.reuse, 0x20000000, RZ, 0xc0, !PT ;  /* 0x2000000075ff7812 */ /* 0x040fe4000786c0ff */
[----:B------:R-:W-:-:S07]  /*c15c0*/  LOP3.LUT P4, RZ, R117, 0x40000000, RZ, 0xc0, !PT ;  /* 0x4000000075ff7812 */ /* 0x000fce000788c0ff */
[----:B------:R1:W-:Y:S01]  /*c15d0*/  @P1 STG.E desc[UR34][R4.64], R245 ;  /* 0x000000f504001986 */ /* 0x0003e2000c101922 */
[----:B------:R-:W-:Y:S01]  /*c15e0*/  LOP3.LUT P1, RZ, R8, 0x20000, RZ, 0xc0, !PT ;  /* 0x0002000008ff7812 */ /* 0x000fe2000782c0ff */
[----:B-1----:R-:W-:-:S12]  /*c15f0*/  IMAD.WIDE R4, R42, 0x4, R124 ;  /* 0x000000042a047825 */ /* 0x002fd800078e027c */
        /* <DEDUP_REMOVED lines=9> */
[----:B------:R-:W2:Y:S04]  /*c1690*/  LDL.LU R165, [R1+0x12f0] ;  /* 0x0012f00001a57983 */ /* 0x000ea80000300800 */
[----:B----4-:R1:W-:Y:S02]  /*c16a0*/  @P4 STG.E desc[UR34][R4.64], R43 ;  /* 0x0000002b04004986 */ /* 0x0103e4000c101922 */
        /* <DEDUP_REMOVED lines=8> */
[----:B---3--:R1:W-:Y:S04]  /*c1730*/  @P0 STG.E desc[UR34][R4.64], R47 ;  /* 0x0000002f04000986 */ /* 0x0083e8000c101922 */
[----:B-1----:R-:W3:Y:S04]  /*c1740*/  LDL.LU R47, [R1+0x2d84] ;  /* 0x002d8400012f7983 */ /* 0x002ee80000300800 */
[----:B------:R-:W4:Y:S04]  /*c1750*/  LDL.LU R0, [R1+0x1364] ;  /* 0x0013640001007983 */ /* 0x000f280000300800 */
[----:B------:R-:W4:Y:S04]  /*c1760*/  LDL.LU R167, [R1+0x1344] ;  /* 0x0013440001a77983 */ /* 0x000f280000300800 */
[----:B------:R-:W4:Y:S04]  /*c1770*/  LDL.LU R238, [R1+0x1324] ;  /* 0x0013240001ee7983 */ /* 0x000f280000300800 */
[----:B------:R-:W4:Y:S01]  /*c1780*/  LDL.LU R166, [R1+0x1304] ;  /* 0x0013040001a67983 */ /* 0x000f220000300800 */
[----:B------:R-:W-:-:S02]  /*c1790*/  LOP3.LUT P1, RZ, R126, 0x4000, RZ, 0xc0, !PT ;  /* 0x000040007eff7812 */ /* 0x000fc4000782c0ff */
[----:B------:R-:W-:Y:S02]  /*c17a0*/  LOP3.LUT R8, R8, 0xfffffdff, RZ, 0xc0, !PT ;  /* 0xfffffdff08087812 */ /* 0x000fe400078ec0ff */
[C---:B------:R-:W-:Y:S02]  /*c17b0*/  LOP3.LUT P4, RZ, R126.reuse, 0x4, RZ, 0xc0, !PT ;  /* 0x000000047eff7812 */ /* 0x040fe4000788c0ff */
[C---:B------:R-:W-:Y:S01]  /*c17c0*/  LOP3.LUT P5, RZ, R126.reuse, 0x8, RZ, 0xc0, !PT ;  /* 0x000000087eff7812 */ /* 0x040fe200078ac0ff */
[----:B------:R-:W-:Y:S01]  /*c17d0*/  IMAD.WIDE R4, R45, 0x4, R118 ;  /* 0x000000042d047825 */ /* 0x000fe200078e0276 */
[----:B------:R-:W-:Y:S01]  /*c17e0*/  LOP3.LUT P6, RZ, R126, 0x10, RZ, 0xc0, !PT ;  /* 0x000000107eff7812 */ /* 0x000fe200078cc0ff */
        /* <DEDUP_REMOVED lines=30> */
[----:B--2---:R3:W-:Y:S02]  /*c19d0*/  @P4 STG.E desc[UR34][R4.64], R165 ;  /* 0x000000a504004986 */ /* 0x0047e4000c101922 */
[----:B---3--:R-:W-:-:S05]  /*c19e0*/  IMAD.WIDE R4, R47, 0x4, R124 ;  /* 0x000000042f047825 */ /* 0x008fca00078e027c */
        /* <DEDUP_REMOVED lines=9> */
[----:B------:R1:W-:Y:S01]  /*c1a80*/  @P1 STG.E desc[UR34][R4.64], R0 ;  /* 0x0000000004001986 */ /* 0x0003e2000c101922 */
[----:B------:R-:W-:-:S03]  /*c1a90*/  LOP3.LUT P1, RZ, R8, 0x10000, RZ, 0xc0, !PT ;  /* 0x0001000008ff7812 */ /* 0x000fc6000782c0ff */
[----:B------:R-:W2:Y:S04]  /*c1aa0*/  LDL.LU R47, [R1+0x13cc] ;  /* 0x0013cc00012f7983 */ /* 0x000ea80000300800 */
[----:B------:R-:W2:Y:S01]  /*c1ab0*/  LDL.LU R165, [R1+0x2d94] ;  /* 0x002d940001a57983 */ /* 0x000ea20000300800 */
[----:B-1----:R-:W-:-:S05]  /*c1ac0*/  IMAD.WIDE R4, R246, 0x4, R124 ;  /* 0x00000004f6047825 */ /* 0x002fca00078e027c */
        /* <DEDUP_REMOVED lines=9> */
[----:B------:R1:W-:Y:S04]  /*c1b60*/  @P1 STG.E desc[UR34][R4.64], R127 ;  /* 0x0000007f04001986 */ /* 0x0003e8000c101922 */
        /* <DEDUP_REMOVED lines=15> */
[----:B--2---:R1:W-:Y:S04]  /*c1c60*/  @P2 STG.E desc[UR34][R4.64], R127 ;  /* 0x0000007f04002986 */ /* 0x0043e8000c101922 */
[----:B-1----:R-:W2:Y:S01]  /*c1c70*/  LDL.LU R127, [R1+0x3b8c] ;  /* 0x003b8c00017f7983 */ /* 0x002ea20000300800 */
[C---:B------:R-:W-:Y:S02]  /*c1c80*/  LOP3.LUT P3, RZ, R126.reuse, 0x10000, RZ, 0xc0, !PT ;  /* 0x000100007eff7812 */ /* 0x040fe4000786c0ff */
[C---:B------:R-:W-:Y:S01]  /*c1c90*/  LOP3.LUT P4, RZ, R126.reuse, 0x20000, RZ, 0xc0, !PT ;  /* 0x000200007eff7812 */ /* 0x040fe2000788c0ff */
[----:B------:R-:W-:Y:S01]  /*c1ca0*/  IMAD.WIDE R4, R45, 0x4, R122 ;  /* 0x000000042d047825 */ /* 0x000fe200078e027a */
[C---:B------:R-:W-:Y:S02]  /*c1cb0*/  LOP3.LUT P5, RZ, R126.reuse, 0x40000, RZ, 0xc0, !PT ;  /* 0x000400007eff7812 */ /* 0x040fe400078ac0ff */
[----:B------:R-:W-:-:S07]  /*c1cc0*/  LOP3.LUT P6, RZ, R126, 0x80000, RZ, 0xc0, !PT ;  /* 0x000800007eff7812 */ /* 0x000fce00078cc0ff */
[----:B------:R1:W-:Y:S01]  /*c1cd0*/  @P3 STG.E desc[UR34][R4.64], R43 ;  /* 0x0000002b04003986 */ /* 0x0003e2000c101922 */
[----:B------:R-:W-:Y:S01]  /*c1ce0*/  LOP3.LUT P0, RZ, R126, 0x100000, RZ, 0xc0, !PT ;  /* 0x001000007eff7812 */ /* 0x000fe2000780c0ff */
[----:B-1----:R-:W-:-:S05]  /*c1cf0*/  IMAD.WIDE R4, R45, 0x4, R120 ;  /* 0x000000042d047825 */ /* 0x002fca00078e0278 */
[----:B---3--:R1:W-:Y:S02]  /*c1d00*/  @P4 STG.E desc[UR34][R4.64], R44 ;  /* 0x0000002c04004986 */ /* 0x0083e4000c101922 */
        /* <DEDUP_REMOVED lines=9> */
[----:B------:R-:W3:Y:S04]  /*c1da0*/  LDL.LU R43, [R1+0x134c] ;  /* 0x00134c00012b7983 */ /* 0x000ee80000300800 */
[----:B------:R-:W3:Y:S04]  /*c1db0*/  LDL.LU R44, [R1+0x132c] ;  /* 0x00132c00012c7983 */ /* 0x000ee80000300800 */
[----:B------:R-:W3:Y:S04]  /*c1dc0*/  LDL.LU R45, [R1+0x130c] ;  /* 0x00130c00012d7983 */ /* 0x000ee80000300800 */
[----:B------:R-:W3:Y:S04]  /*c1dd0*/  LDL.LU R46, [R1+0x2d98] ;  /* 0x002d9800012e7983 */ /* 0x000ee80000300800 */
[----:B------:R-:W3:Y:S01]  /*c1de0*/  LDL.LU R47, [R1+0x12fc] ;  /* 0x0012fc00012f7983 */ /* 0x000ee20000300800 */
[----:B------:R-:W-:-:S03]  /*c1df0*/  LOP3.LUT R8, R8, 0xfffffffd, RZ, 0xc0, !PT ;  /* 0xfffffffd08087812 */ /* 0x000fc600078ec0ff */
[----:B------:R-:W3:Y:S04]  /*c1e00*/  LDL.LU R238, [R1+0x2d9c] ;  /* 0x002d9c0001ee7983 */ /* 0x000ee80000300800 */
[----:B------:R-:W3:Y:S04]  /*c1e10*/  LDL.LU R247, [R1+0x13b0] ;  /* 0x0013b00001f77983 */ /* 0x000ee80000300800 */
[----:B------:R-:W3:Y:S04]  /*c1e20*/  LDL.LU R0, [R1+0x1390] ;  /* 0x0013900001007983 */ /* 0x000ee80000300800 */
[----:B------:R-:W3:Y:S04]  /*c1e30*/  LDL.LU R167, [R1+0x1370] ;  /* 0x0013700001a77983 */ /* 0x000ee80000300800 */
[----:B------:R-:W3:Y:S01]  /*c1e40*/  LDL.LU R166, [R1+0x1350] ;  /* 0x0013500001a67983 */ /* 0x000ee20000300800 */
[----:B------:R-:W-:-:S03]  /*c1e50*/  LOP3.LUT P4, RZ, R126, 0x200000, RZ, 0xc0, !PT ;  /* 0x002000007eff7812 */ /* 0x000fc6000788c0ff */
[----:B------:R-:W3:Y:S01]  /*c1e60*/  LDL.LU R236, [R1+0x2da0] ;  /* 0x002da00001ec7983 */ /* 0x000ee20000300800 */
[----:B------:R-:W-:-:S03]  /*c1e70*/  LOP3.LUT P5, RZ, R126, 0x400000, RZ, 0xc0, !PT ;  /* 0x004000007eff7812 */ /* 0x000fc600078ac0ff */
[----:B------:R-:W3:Y:S01]  /*c1e80*/  LDL.LU R246, [R1+0x1330] ;  /* 0x0013300001f67983 */ /* 0x000ee20000300800 */
[----:B------:R-:W-:Y:S01]  /*c1e90*/  IMAD.WIDE R4, R165, 0x4, R120 ;  /* 0x00000004a5047825 */ /* 0x000fe200078e0278 */
[C---:B------:R-:W-:Y:S02]  /*c1ea0*/  LOP3.LUT P6, RZ, R126.reuse, 0x800000, RZ, 0xc0, !PT ;  /* 0x008000007eff7812 */ /* 0x040fe400078cc0ff */
[----:B------:R-:W-:Y:S01]  /*c1eb0*/  LOP3.LUT P0, RZ, R126, 0x1000000, RZ, 0xc0, !PT ;  /* 0x010000007eff7812 */ /* 0x000fe2000780c0ff */
        /* <DEDUP_REMOVED lines=23> */
[----:B------:R-:W-:Y:S02]  /*c2030*/  @P1 LOP3.LUT R8, R8, 0x80, RZ, 0xfc, !PT ;  /* 0x0000008008081812 */ /* 0x000fe400078efcff */
[----:B------:R-:W-:Y:S01]  /*c2040*/  LOP3.LUT P1, RZ, R126, 0x4000000, RZ, 0xc0, !PT ;  /* 0x040000007eff7812 */ /* 0x000fe2000782c0ff */
[----:B-1----:R-:W-:-:S05]  /*c2050*/  IMAD.WIDE R4, R46, 0x4, R124 ;  /* 0x000000042e047825 */ /* 0x002fca00078e027c */
[----:B------:R1:W-:Y:S01]  /*c2060*/  @P6 STG.E desc[UR34][R4.64], R43 ;  /* 0x0000002b04006986 */ /* 0x0003e2000c101922 */
[----:B------:R-:W-:Y:S01]  /*c2070*/  LOP3.LUT R8, R8, 0xfffffeff, RZ, 0xc0, !PT ;  /* 0xfffffeff08087812 */ /* 0x000fe200078ec0ff */
[----:B-1----:R-:W-:-:S05]  /*c2080*/  IMAD.WIDE R4, R46, 0x4, R122 ;  /* 0x000000042e047825 */ /* 0x002fca00078e027a */
[----:B------:R-:W-:Y:S01]  /*c2090*/  @P1 LOP3.LUT R8, R8, 0x100, RZ, 0xfc, !PT ;  /* 0x0000010008081812 */ /* 0x000fe200078efcff */
[----:B------:R1:W-:Y:S01]  /*c20a0*/  @P0 STG.E desc[UR34][R4.64], R44 ;  /* 0x0000002c04000986 */ /* 0x0003e2000c101922 */
[----:B------:R-:W-:-:S03]  /*c20b0*/  LOP3.LUT P1, RZ, R126, 0x2000000, RZ, 0xc0, !PT ;  /* 0x020000007eff7812 */ /* 0x000fc6000782c0ff */
        /* <DEDUP_REMOVED lines=12> */
[----:B------:R-:W2:Y:S04]  /*c2180*/  LDL.LU R46, [R1+0x1334] ;  /* 0x00133400012e7983 */ /* 0x000ea80000300800 */
        /* <DEDUP_REMOVED lines=23> */
[C---:B------:R-:W-:Y:S01]  /*c2300*/  LOP3.LUT P4, RZ, R127.reuse, 0x10, RZ, 0xc0, !PT ;  /* 0x000000107fff7812 */ /* 0x040fe2000788c0ff */
[----:B------:R-:W2:Y:S01]  /*c2310*/  LDL.LU R237, [R1+0x2db0] ;  /* 0x002db00001ed7983 */ /* 0x000ea20000300800 */
[C---:B------:R-:W-:Y:S02]  /*c2320*/  LOP3.LUT P5, RZ, R127.reuse, 0x20, RZ, 0xc0, !PT ;  /* 0x000000207fff7812 */ /* 0x040fe400078ac0ff */
[----:B------:R-:W-:-:S02]  /*c2330*/  LOP3.LUT P6, RZ, R127, 0x40, RZ, 0xc0, !PT ;  /* 0x000000407fff7812 */ /* 0x000fc400078cc0ff */
        /* <DEDUP_REMOVED lines=15> */
[----:B-1----:R-:W3:Y:S04]  /*c2430*/  LDL.LU R46, [R1+0x12e4] ;  /* 0x0012e400012e7983 */ /* 0x002ee80000300800 */
        /* <DEDUP_REMOVED lines=15> */
[----:B------:R-:W-:Y:S01]  /*c2530*/  LOP3.LUT P5, RZ, R127, 0x200, RZ, 0xc0, !PT ;  /* 0x000002007fff7812 */ /* 0x000fe200078ac0ff */
[----:B------:R-:W-:Y:S01]  /*c2540*/  IMAD.WIDE R4, R47, 0x4, R122 ;  /* 0x000000042f047825 */ /* 0x000fe200078e027a */
[----:B------:R-:W4:Y:S04]  /*c2550*/  LDL.LU R43, [R1+0x135c] ;  /* 0x00135c00012b7983 */ /* 0x000f280000300800 */
        /* <DEDUP_REMOVED lines=18> */
[----:B--2---:R1:W-:Y:S02]  /*c2680*/  @P4 STG.E desc[UR34][R4.64], R45 ;  /* 0x0000002d04004986 */ /* 0x0043e4000c101922 */
[C---:B-1----:R-:W-:Y:S02]  /*c2690*/  IMAD.WIDE R4, R47.reuse, 0x4, R120 ;  /* 0x000000042f047825 */ /* 0x042fe400078e0278 */
[----:B------:R-:W2:Y:S04]  /*c26a0*/  LDL.LU R45, [R1+0x131c] ;  /* 0x00131c00012d7983 */ /* 0x000ea80000300800 */
[----:B---3--:R1:W-:Y:S02]  /*c26b0*/  @P5 STG.E desc[UR34][R4.64], R46 ;  /* 0x0000002e04005986 */ /* 0x0083e4000c101922 */
[----:B-1----:R-:W-:-:S02]  /*c26c0*/  IMAD.WIDE R4, R47, 0x4, R118 ;  /* 0x000000042f047825 */ /* 0x002fc400078e0276 */
[----:B------:R-:W3:Y:S04]  /*c26d0*/  LDL.LU R46, [R1+0x12ec] ;  /* 0x0012ec00012e7983 */ /* 0x000ee80000300800 */
[----:B------:R-:W2:Y:S01]  /*c26e0*/  LDL.LU R47, [R1+0x2db8] ;  /* 0x002db800012f7983 */ /* 0x000ea20000300800 */
[----:B------:R-:W-:Y:S02]  /*c26f0*/  @P1 LOP3.LUT R9, R9, 0x40000000, RZ, 0xfc, !PT ;  /* 0x4000000009091812 */ /* 0x000fe400078efcff */
[----:B------:R-:W-:Y:S02]  /*c2700*/  LOP3.LUT P1, RZ, R127, 0x4000, RZ, 0xc0, !PT ;  /* 0x000040007fff7812 */ /* 0x000fe4000782c0ff */
[----:B------:R-:W-:Y:S02]  /*c2710*/  LOP3.LUT R9, R9, 0x7fffffff, RZ, 0xc0, !PT ;  /* 0x7fffffff09097812 */ /* 0x000fe400078ec0ff */
[----:B------:R-:W-:-:S09]  /*c2720*/  LOP3.LUT P6, RZ, R127, 0x400, RZ, 0xc0, !PT ;  /* 0x000004007fff7812 */ /* 0x000fd200078cc0ff */
[----:B------:R-:W-:Y:S02]  /*c2730*/  @P1 LOP3.LUT R9, R9, 0x80000000, RZ, 0xfc, !PT ;  /* 0x8000000009091812 */ /* 0x000fe400078efcff */
[C---:B------:R-:W-:Y:S02]  /*c2740*/  LOP3.LUT P1, RZ, R127.reuse, 0x2000, RZ, 0xc0, !PT ;  /* 0x000020007fff7812 */ /* 0x040fe4000782c0ff */
[----:B------:R-:W-:Y:S02]  /*c2750*/  LOP3.LUT P0, RZ, R127, 0x800, RZ, 0xc0, !PT ;  /* 0x000008007fff7812 */ /* 0x000fe4000780c0ff */
[----:B------:R-:W-:Y:S01]  /*c2760*/  LOP3.LUT R8, R8, 0xfffffffe, RZ, 0xc0, !PT ;  /* 0xfffffffe08087812 */ /* 0x000fe200078ec0ff */
[----:B----4-:R1:W-:Y:S08]  /*c2770*/  @P6 STG.E desc[UR34][R4.64], R41 ;  /* 0x0000002904006986 */ /* 0x0103f0000c101922 */
[----:B------:R-:W-:-:S02]  /*c2780*/  @P1 LOP3.LUT R8, R8, 0x1, RZ, 0xfc, !PT ;  /* 0x0000000108081812 */ /* 0x000fc400078efcff */
        /* <DEDUP_REMOVED lines=45> */
[----:B-1----:R-:W-:-:S05]  /*c2a60*/  IMAD.WIDE R4, R47, 0x4, R118 ;  /* 0x000000042f047825 */ /* 0x002fca00078e0276 */
[----:B------:R1:W-:Y:S04]  /*c2a70*/  @P0 STG.E desc[UR34][R4.64], R128 ;  /* 0x0000008004000986 */ /* 0x0003e8000c101922 */
[----:B-1----:R-:W2:Y:S04]  /*c2a80*/  LDL.LU R128, [R1+0x3b84] ;  /* 0x003b840001807983 */ /* 0x002ea80000300800 */
[----:B------:R-:W3:Y:S04]  /*c2a90*/  LDL.LU R44, [R1+0x14b0] ;  /* 0x0014b000012c7983 */ /* 0x000ee80000300800 */
[----:B------:R-:W4:Y:S04]  /*c2aa0*/  LDL.LU R45, [R1+0x1490] ;  /* 0x00149000012d7983 */ /* 0x000f280000300800 */
        /* <DEDUP_REMOVED lines=14> */
[----:B------:R-:W4:Y:S04]  /*c2b90*/  LDL.LU R244, [R1+0x1434] ;  /* 0x0014340001f47983 */ /* 0x000f280000300800 */
[----:B------:R-:W4:Y:S01]  /*c2ba0*/  LDL.LU R165, [R1+0x1414] ;  /* 0x0014140001a57983 */ /* 0x000f220000300800 */
[----:B------:R-:W-:-:S03]  /*c2bb0*/  LOP3.LUT P5, RZ, R127, 0x10000000, RZ, 0xc0, !PT ;  /* 0x100000007fff7812 */ /* 0x000fc600078ac0ff */
[----:B------:R-:W4:Y:S01]  /*c2bc0*/  LDL.LU R42, [R1+0x13f4] ;  /* 0x0013f400012a7983 */ /* 0x000f220000300800 */
[----:B------:R-:W-:Y:S02]  /*c2bd0*/  LOP3.LUT P6, RZ, R127, 0x20000000, RZ, 0xc0, !PT ;  /* 0x200000007fff7812 */ /* 0x000fe400078cc0ff */
[----:B------:R-:W-:Y:S02]  /*c2be0*/  LOP3.LUT R9, R9, 0xfffdffff, RZ, 0xc0, !PT ;  /* 0xfffdffff09097812 */ /* 0x000fe400078ec0ff */
[----:B------:R-:W-:Y:S01]  /*c2bf0*/  LOP3.LUT P0, RZ, R127, 0x40000000, RZ, 0xc0, !PT ;  /* 0x400000007fff7812 */ /* 0x000fe2000780c0ff */
[----:B--2---:R-:W-:-:S05]  /*c2c00*/  IMAD.WIDE R4, R47, 0x4, R124 ;  /* 0x000000042f047825 */ /* 0x004fca00078e027c */
[----:B---3--:R1:W-:Y:S04]  /*c2c10*/  @P4 STG.E desc[UR34][R4.64], R44 ;  /* 0x0000002c04004986 */ /* 0x0083e8000c101922 */
[----:B-1----:R-:W2:Y:S01]  /*c2c20*/  LDL.LU R44, [R1+0x2dc8] ;  /* 0x002dc800012c7983 */ /* 0x002ea20000300800 */
[----:B------:R-:W-:-:S05]  /*c2c30*/  IMAD.WIDE R4, R47, 0x4, R122 ;  /* 0x000000042f047825 */ /* 0x000fca00078e027a */
[----:B----4-:R1:W-:Y:S02]  /*c2c40*/  @P5 STG.E desc[UR34][R4.64], R45 ;  /* 0x0000002d04005986 */ /* 0x0103e4000c101922 */
[C---:B-1----:R-:W-:Y:S02]  /*c2c50*/  IMAD.WIDE R4, R47.reuse, 0x4, R120 ;  /* 0x000000042f047825 */ /* 0x042fe400078e0278 */
[----:B------:R-:W3:Y:S04]  /*c2c60*/  LDL.LU R45, [R1+0x14b8] ;  /* 0x0014b800012d7983 */ /* 0x000ee80000300800 */
[----:B------:R1:W-:Y:S02]  /*c2c70*/  @P6 STG.E desc[UR34][R4.64], R46 ;  /* 0x0000002e04006986 */ /* 0x0003e4000c101922 */
[----:B-1----:R-:W-:-:S02]  /*c2c80*/  IMAD.WIDE R4, R47, 0x4, R118 ;  /* 0x000000042f047825 */ /* 0x002fc400078e0276 */
[----:B------:R-:W4:Y:S04]  /*c2c90*/  LDL.LU R46, [R1+0x1498] ;  /* 0x00149800012e7983 */ /* 0x000f280000300800 */
[----:B------:R-:W3:Y:S04]  /*c2ca0*/  LDL.LU R47, [R1+0x1478] ;  /* 0x00147800012f7983 */ /* 0x000ee80000300800 */
[----:B------:R-:W3:Y:S01]  /*c2cb0*/  LDL.LU R43, [R1+0x2dcc] ;  /* 0x002dcc00012b7983 */ /* 0x000ee20000300800 */
[----:B------:R-:W-:-:S13]  /*c2cc0*/  LOP3.LUT P1, RZ, R128, 0x80, RZ, 0xc0, !PT ;  /* 0x0000008080ff7812 */ /* 0x000fda000782c0ff */
        /* <DEDUP_REMOVED lines=51> */
[----:B--2---:R-:W-:-:S10]  /*c3000*/  IMAD.WIDE R4, R44, 0x4, R124 ;  /* 0x000000042c047825 */ /* 0x004fd400078e027c */
        /* <DEDUP_REMOVED lines=11> */
[C---:B---3--:R-:W-:Y:S02]  /*c30c0*/  IMAD.WIDE R4, R43.reuse, 0x4, R124 ;  /* 0x000000042b047825 */ /* 0x048fe400078e027c */
[----:B------:R-:W2:Y:S04]  /*c30d0*/  LDL.LU R129, [R1+0x3b80] ;  /* 0x003b800001817983 */ /* 0x000ea80000300800 */
[----:B------:R1:W-:Y:S02]  /*c30e0*/  @P5 STG.E desc[UR34][R4.64], R45 ;  /* 0x0000002d04005986 */ /* 0x0003e4000c101922 */
[----:B-1----:R-:W-:-:S05]  /*c30f0*/  IMAD.WIDE R4, R43, 0x4, R122 ;  /* 0x000000042b047825 */ /* 0x002fca00078e027a */
[----:B----4-:R1:W-:Y:S02]  /*c3100*/  @P6 STG.E desc[UR34][R4.64], R46 ;  /* 0x0000002e04006986 */ /* 0x0103e4000c101922 */
[----:B-1----:R-:W-:-:S05]  /*c3110*/  IMAD.WIDE R4, R43, 0x4, R120 ;  /* 0x000000042b047825 */ /* 0x002fca00078e0278 */
[----:B------:R1:W-:Y:S04]  /*c3120*/  @P0 STG.E desc[UR34][R4.64], R47 ;  /* 0x0000002f04000986 */ /* 0x0003e8000c101922 */
[----:B-1----:R-:W3:Y:S04]  /*c3130*/  LDL.LU R47, [R1+0x1458] ;  /* 0x00145800012f7983 */ /* 0x002ee80000300800 */
[----:B------:R-:W4:Y:S04]  /*c3140*/  LDL.LU R165, [R1+0x1418] ;  /* 0x0014180001a57983 */ /* 0x000f280000300800 */
[----:B------:R-:W2:Y:S04]  /*c3150*/  LDL.LU R42, [R1+0x13f8] ;  /* 0x0013f800012a7983 */ /* 0x000ea80000300800 */
[----:B------:R-:W2:Y:S04]  /*c3160*/  LDL.LU R44, [R1+0x2dd0] ;  /* 0x002dd000012c7983 */ /* 0x000ea80000300800 */
[----:B------:R-:W4:Y:S01]  /*c3170*/  LDL.LU R45, [R1+0x13d8] ;  /* 0x0013d800012d7983 */ /* 0x000f220000300800 */
[----:B------:R-:W-:-:S03]  /*c3180*/  LOP3.LUT P4, RZ, R128, 0x4000, RZ, 0xc0, !PT ;  /* 0x0000400080ff7812 */ /* 0x000fc6000788c0ff */
[----:B------:R-:W4:Y:S01]  /*c3190*/  LDL.LU R46, [R1+0x14bc] ;  /* 0x0014bc00012e7983 */ /* 0x000f220000300800 */
[----:B------:R-:W-:-:S03]  /*c31a0*/  IMAD.WIDE R4, R43, 0x4, R118 ;  /* 0x000000042b047825 */ /* 0x000fc600078e0276 */
[----:B------:R-:W4:Y:S04]  /*c31b0*/  LDL.LU R245, [R1+0x2dd8] ;  /* 0x002dd80001f57983 */ /* 0x000f280000300800 */
[----:B------:R-:W4:Y:S01]  /*c31c0*/  LDL.LU R43, [R1+0x2ddc] ;  /* 0x002ddc00012b7983 */ /* 0x000f220000300800 */
        /* <DEDUP_REMOVED lines=14> */
[----:B---3--:R1:W-:Y:S04]  /*c32b0*/  @P4 STG.E desc[UR34][R4.64], R47 ;  /* 0x0000002f04004986 */ /* 0x0083e8000c101922 */
[----:B-1----:R-:W3:Y:S01]  /*c32c0*/  LDL.LU R47, [R1+0x149c] ;  /* 0x00149c00012f7983 */ /* 0x002ee20000300800 */
[----:B--2---:R-:W-:-:S05]  /*c32d0*/  IMAD.WIDE R4, R44, 0x4, R124 ;  /* 0x000000042c047825 */ /* 0x004fca00078e027c */
[----:B------:R1:W-:Y:S04]  /*c32e0*/  @P5 STG.E desc[UR34][R4.64], R129 ;  /* 0x0000008104005986 */ /* 0x0003e8000c101922 */
[----:B-1----:R-:W2:Y:S04]  /*c32f0*/  LDL.LU R129, [R1+0x3b7c] ;  /* 0x003b7c0001817983 */ /* 0x002ea80000300800 */
[----:B------:R-:W2:Y:S01]  /*c3300*/  LDL.LU R0, [R1+0x147c] ;  /* 0x00147c0001007983 */ /* 0x000ea20000300800 */
[----:B------:R-:W-:-:S03]  /*c3310*/  LOP3.LUT R9, R9, 0xffffdfff, RZ, 0xc0, !PT ;  /* 0xffffdfff09097812 */ /* 0x000fc600078ec0ff */
[----:B------:R-:W2:Y:S01]  /*c3320*/  LDL.LU R238, [R1+0x145c] ;  /* 0x00145c0001ee7983 */ /* 0x000ea20000300800 */
[----:B------:R-:W-:Y:S02]  /*c3330*/  @P1 LOP3.LUT R9, R9, 0x2000, RZ, 0xfc, !PT ;  /* 0x0000200009091812 */ /* 0x000fe400078efcff */
[----:B------:R-:W-:Y:S01]  /*c3340*/  LOP3.LUT P1, RZ, R128, 0x200000, RZ, 0xc0, !PT ;  /* 0x0020000080ff7812 */ /* 0x000fe2000782c0ff */
[----:B------:R-:W2:Y:S01]  /*c3350*/  LDL.LU R166, [R1+0x143c] ;  /* 0x00143c0001a67983 */ /* 0x000ea20000300800 */
[----:B------:R-:W-:-:S03]  /*c3360*/  LOP3.LUT R9, R9, 0xffffbfff, RZ, 0xc0, !PT ;  /* 0xffffbfff09097812 */ /* 0x000fc600078ec0ff */
[----:B------:R-:W2:Y:S01]  /*c3370*/  LDL.LU R246, [R1+0x141c] ;  /* 0x00141c0001f67983 */ /* 0x000ea20000300800 */
[----:B------:R-:W-:-:S03]  /*c3380*/  LOP3.LUT P6, RZ, R128, 0x10000, RZ, 0xc0, !PT ;  /* 0x0001000080ff7812 */ /* 0x000fc600078cc0ff */
[----:B------:R-:W2:Y:S04]  /*c3390*/  LDL.LU R237, [R1+0x13fc] ;  /* 0x0013fc0001ed7983 */ /* 0x000ea80000300800 */
[----:B------:R-:W-:Y:S02]  /*c33a0*/  @P1 LOP3.LUT R9, R9, 0x4000, RZ, 0xfc, !PT ;  /* 0x0000400009091812 */ /* 0x000fe400078efcff */
[----:B------:R-:W-:Y:S01]  /*c33b0*/  LOP3.LUT P0, RZ, R128, 0x20000, RZ, 0xc0, !PT ;  /* 0x0002000080ff7812 */ /* 0x000fe2000780c0ff */
[----:B------:R-:W-:Y:S01]  /*c33c0*/  IMAD.WIDE R4, R44, 0x4, R122 ;  /* 0x000000042c047825 */ /* 0x000fe200078e027a */
[----:B------:R-:W-:Y:S01]  /*c33d0*/  LOP3.LUT P1, RZ, R128, 0x100000, RZ, 0xc0, !PT ;  /* 0x0010000080ff7812 */ /* 0x000fe2000782c0ff */
[----:B------:R-:W2:Y:S01]  /*c33e0*/  LDL.LU R236, [R1+0x13dc] ;  /* 0x0013dc0001ec7983 */ /* 0x000ea20000300800 */
[----:B------:R-:W-:-:S03]  /*c33f0*/  LOP3.LUT R9, R9, 0xffff7fff, RZ, 0xc0, !PT ;  /* 0xffff7fff09097812 */ /* 0x000fc600078ec0ff */
[----:B----4-:R1:W-:Y:S04]  /*c3400*/  @P6 STG.E desc[UR34][R4.64], R165 ;  /* 0x000000a504006986 */ /* 0x0103e8000c101922 */
[----:B------:R-:W4:Y:S04]  /*c3410*/  LDL.LU R244, [R1+0x14a0] ;  /* 0x0014a00001f47983 */ /* 0x000f280000300800 */
[----:B------:R-:W-:Y:S02]  /*c3420*/  @P1 LOP3.LUT R9, R9, 0x8000, RZ, 0xfc, !PT ;  /* 0x0000800009091812 */ /* 0x000fe400078efcff */
[----:B------:R-:W-:-:S02]  /*c3430*/  LOP3.LUT P1, RZ, R128, 0x80000, RZ, 0xc0, !PT ;  /* 0x0008000080ff7812 */ /* 0x000fc4000782c0ff */
[----:B------:R-:W-:Y:S01]  /*c3440*/  LOP3.LUT R9, R9, 0xfffeffff, RZ, 0xc0, !PT ;  /* 0xfffeffff09097812 */ /* 0x000fe200078ec0ff */
[----:B-1----:R-:W-:Y:S01]  /*c3450*/  IMAD.WIDE R4, R44, 0x4, R120 ;  /* 0x000000042c047825 */ /* 0x002fe200078e0278 */
[----:B------:R-:W4:Y:S09]  /*c3460*/  LDL.LU R165, [R1+0x1480] ;  /* 0x0014800001a57983 */ /* 0x000f320000300800 */
[----:B------:R-:W-:-:S02]  /*c3470*/  @P1 LOP3.LUT R9, R9, 0x10000, RZ, 0xfc, !PT ;  /* 0x0001000009091812 */ /* 0x000fc400078efcff */
[----:B------:R-:W-:Y:S01]  /*c3480*/  LOP3.LUT P1, RZ, R128, 0x40000, RZ, 0xc0, !PT ;  /* 0x0004000080ff7812 */ /* 0x000fe2000782c0ff */
[----:B------:R1:W-:Y:S02]  /*c3490*/  @P0 STG.E desc[UR34][R4.64], R42 ;  /* 0x0000002a04000986 */ /* 0x0003e4000c101922 */
[----:B-1----:R-:W-:Y:S02]  /*c34a0*/  IMAD.WIDE R4, R44, 0x4, R118 ;  /* 0x000000042c047825 */ /* 0x002fe400078e0276 */
[----:B------:R-:W4:Y:S08]  /*c34b0*/  LDL.LU R42, [R1+0x1460] ;  /* 0x00146000012a7983 */ /* 0x000f300000300800 */
[----:B------:R1:W-:Y:S01]  /*c34c0*/  @P1 STG.E desc[UR34][R4.64], R45 ;  /* 0x0000002d04001986 */ /* 0x0003e2000c101922 */
[----:B------:R-:W-:-:S03]  /*c34d0*/  LOP3.LUT P1, RZ, R9, 0x10000, RZ, 0xc0, !PT ;  /* 0x0001000009ff7812 */ /* 0x000fc6000782c0ff */
[----:B------:R-:W4:Y:S01]  /*c34e0*/  LDL.LU R44, [R1+0x1440] ;  /* 0x00144000012c7983 */ /* 0x000f220000300800 */
[----:B-1----:R-:W-:-:S03]  /*c34f0*/  IMAD.WIDE R4, R167, 0x4, R124 ;  /* 0x00000004a7047825 */ /* 0x002fc600078e027c */
[----:B------:R-:W4:Y:S06]  /*c3500*/  LDL.LU R45, [R1+0x1420] ;  /* 0x00142000012d7983 */ /* 0x000f2c0000300800 */
[----:B------:R1:W-:Y:S01]  /*c3510*/  @P1 STG.E desc[UR34][R4.64], R46 ;  /* 0x0000002e04001986 */ /* 0x0003e2000c101922 */
[----:B------:R-:W-:-:S03]  /*c3520*/  LOP3.LUT P1, RZ, R9, 0x8000, RZ, 0xc0, !PT ;  /* 0x0000800009ff7812 */ /* 0x000fc6000782c0ff */
[----:B-1----:R-:W4:Y:S01]  /*c3530*/  LDL.LU R46, [R1+0x2de0] ;  /* 0x002de000012e7983 */ /* 0x002f220000300800 */
[----:B------:R-:W-:-:S09]  /*c3540*/  IMAD.WIDE R4, R167, 0x4, R122 ;  /* 0x00000004a7047825 */ /* 0x000fd200078e027a */
        /* <DEDUP_REMOVED lines=22> */
[----:B------:R-:W2:Y:S06]  /*c36b0*/  LDL.LU R237, [R1+0x2de8] ;  /* 0x002de80001ed7983 */ /* 0x000eac0000300800 */
        /* <DEDUP_REMOVED lines=13> */
[----:B------:R-:W2:Y:S04]  /*c3790*/  LDL.LU R0, [R1+0x12c0] ;  /* 0x0012c00001007983 */ /* 0x000ea80000300800 */
[----:B------:R-:W2:Y:S01]  /*c37a0*/  LDL.LU R42, [R1+0x14a4] ;  /* 0x0014a400012a7983 */ /* 0x000ea20000300800 */
[----:B-1----:R-:W-:-:S03]  /*c37b0*/  IMAD.WIDE R4, R46, 0x4, R124 ;  /* 0x000000042e047825 */ /* 0x002fc600078e027c */
[----:B------:R-:W2:Y:S04]  /*c37c0*/  LDL.LU R44, [R1+0x1484] ;  /* 0x00148400012c7983 */ /* 0x000ea80000300800 */
[----:B------:R1:W-:Y:S02]  /*c37d0*/  @P6 STG.E desc[UR34][R4.64], R45 ;  /* 0x0000002d04006986 */ /* 0x0003e4000c101922 */
[----:B-1----:R-:W-:Y:S02]  /*c37e0*/  IMAD.WIDE R4, R46, 0x4, R122 ;  /* 0x000000042e047825 */ /* 0x002fe400078e027a */
[----:B------:R-:W2:Y:S04]  /*c37f0*/  LDL.LU R45, [R1+0x1464] ;  /* 0x00146400012d7983 */ /* 0x000ea80000300800 */
[----:B---3--:R1:W-:Y:S04]  /*c3800*/  @P0 STG.E desc[UR34][R4.64], R47 ;  /* 0x0000002f04000986 */ /* 0x0083e8000c101922 */
[----:B-1----:R-:W3:Y:S04]  /*c3810*/  LDL.LU R47, [R1+0x2de4] ;  /* 0x002de400012f7983 */ /* 0x002ee80000300800 */
[----:B------:R-:W3:Y:S04]  /*c3820*/  LDL.LU R167, [R1+0x1444] ;  /* 0x0014440001a77983 */ /* 0x000ee80000300800 */
[----:B------:R-:W3:Y:S04]  /*c3830*/  LDL.LU R238, [R1+0x1424] ;  /* 0x0014240001ee7983 */ /* 0x000ee80000300800 */
[----:B------:R-:W3:Y:S04]  /*c3840*/  LDL.LU R166, [R1+0x1404] ;  /* 0x0014040001a67983 */ /* 0x000ee80000300800 */
[----:B------:R-:W3:Y:S01]  /*c3850*/  LDL.LU R246, [R1+0x13e4] ;  /* 0x0013e40001f67983 */ /* 0x000ee20000300800 */
[----:B------:R-:W-:-:S02]  /*c3860*/  LOP3.LUT P1, RZ, R129, 0x2000, RZ, 0xc0, !PT ;  /* 0x0000200081ff7812 */ /* 0x000fc4000782c0ff */
[----:B------:R-:W-:Y:S02]  /*c3870*/  LOP3.LUT R9, R9, 0xfffffffd, RZ, 0xc0, !PT ;  /* 0xfffffffd09097812 */ /* 0x000fe400078ec0ff */
[C---:B------:R-:W-:Y:S02]  /*c3880*/  LOP3.LUT P4, RZ, R129.reuse, 0x2, RZ, 0xc0, !PT ;  /* 0x0000000281ff7812 */ /* 0x040fe4000788c0ff */
[C---:B------:R-:W-:Y:S01]  /*c3890*/  LOP3.LUT P5, RZ, R129.reuse, 0x4, RZ, 0xc0, !PT ;  /* 0x0000000481ff7812 */ /* 0x040fe200078ac0ff */
[----:B------:R-:W-:Y:S01]  /*c38a0*/  IMAD.WIDE R4, R46, 0x4, R120 ;  /* 0x000000042e047825 */ /* 0x000fe200078e0278 */
[----:B------:R-:W-:Y:S01]  /*c38b0*/  LOP3.LUT P6, RZ, R129, 0x8, RZ, 0xc0, !PT ;  /* 0x0000000881ff7812 */ /* 0x000fe200078cc0ff */
[----:B------:R-:W3:Y:S04]  /*c38c0*/  LDL.LU R245, [R1+0x14a8] ;  /* 0x0014a80001f57983 */ /* 0x000ee80000300800 */
[----:B------:R-:W-:Y:S01]  /*c38d0*/  @P1 LOP3.LUT R9, R9, 0x2, RZ, 0xfc, !PT ;  /* 0x0000000209091812 */ /* 0x000fe200078efcff */
[----:B------:R-:W3:Y:S01]  /*c38e0*/  LDL.LU R236, [R1+0x1488] ;  /* 0x0014880001ec7983 */ /* 0x000ee20000300800 */
[----:B------:R-:W-:-:S02]  /*c38f0*/  LOP3.LUT P1, RZ, R129, 0x1000, RZ, 0xc0, !PT ;  /* 0x0000100081ff7812 */ /* 0x000fc4000782c0ff */
[----:B------:R-:W-:Y:S01]  /*c3900*/  LOP3.LUT R9, R9, 0xfffffffb, RZ, 0xc0, !PT ;  /* 0xfffffffb09097812 */ /* 0x000fe200078ec0ff */
[----:B------:R-:W3:Y:S01]  /*c3910*/  LDL.LU R244, [R1+0x1468] ;  /* 0x0014680001f47983 */ /* 0x000ee20000300800 */
[----:B------:R-:W-:-:S03]  /*c3920*/  LOP3.LUT P0, RZ, R129, 0x10, RZ, 0xc0, !PT ;  /* 0x0000001081ff7812 */ /* 0x000fc6000780c0ff */
[----:B------:R-:W3:Y:S06]  /*c3930*/  LDL.LU R165, [R1+0x2dec] ;  /* 0x002dec0001a57983 */ /* 0x000eec0000300800 */
        /* <DEDUP_REMOVED lines=20> */
[----:B----4-:R1:W-:Y:S02]  /*c3a80*/  @P4 STG.E desc[UR34][R4.64], R43 ;  /* 0x0000002b04004986 */ /* 0x0103e4000c101922 */
[----:B-1----:R-:W-:Y:S02]  /*c3a90*/  IMAD.WIDE R4, R46, 0x4, R118 ;  /* 0x000000042e047825 */ /* 0x002fe400078e0276 */
[----:B------:R-:W4:Y:S04]  /*c3aa0*/  LDL.LU R43, [R1+0x1428] ;  /* 0x00142800012b7983 */ /* 0x000f280000300800 */
[----:B--2---:R3:W-:Y:S04]  /*c3ab0*/  @P5 STG.E desc[UR34][R4.64], R0 ;  /* 0x0000000004005986 */ /* 0x0047e8000c101922 */
[----:B------:R-:W2:Y:S01]  /*c3ac0*/  LDL.LU R46, [R1+0x2df0] ;  /* 0x002df000012e7983 */ /* 0x000ea20000300800 */
[----:B---3--:R-:W-:-:S05]  /*c3ad0*/  IMAD.WIDE R4, R47, 0x4, R124 ;  /* 0x000000042f047825 */ /* 0x008fca00078e027c */
[----:B------:R1:W-:Y:S02]  /*c3ae0*/  @P6 STG.E desc[UR34][R4.64], R42 ;  /* 0x0000002a04006986 */ /* 0x0003e4000c101922 */
[----:B-1----:R-:W-:-:S05]  /*c3af0*/  IMAD.WIDE R4, R47, 0x4, R122 ;  /* 0x000000042f047825 */ /* 0x002fca00078e027a */
[----:B------:R1:W-:Y:S02]  /*c3b00*/  @P0 STG.E desc[UR34][R4.64], R44 ;  /* 0x0000002c04000986 */ /* 0x0003e4000c101922 */
[----:B-1----:R-:W-:Y:S02]  /*c3b10*/  IMAD.WIDE R4, R47, 0x4, R120 ;  /* 0x000000042f047825 */ /* 0x002fe400078e0278 */
[----:B------:R-:W3:Y:S04]  /*c3b20*/  LDL.LU R44, [R1+0x1408] ;  /* 0x00140800012c7983 */ /* 0x000ee80000300800 */
[----:B------:R1:W-:Y:S01]  /*c3b30*/  @P1 STG.E desc[UR34][R4.64], R45 ;  /* 0x0000002d04001986 */ /* 0x0003e2000c101922 */
[----:B------:R-:W-:Y:S01]  /*c3b40*/  LOP3.LUT P1, RZ, R9, 0x100, RZ, 0xc0, !PT ;  /* 0x0000010009ff7812 */ /* 0x000fe2000782c0ff */
[----:B-1----:R-:W-:-:S02]  /*c3b50*/  IMAD.WIDE R4, R47, 0x4, R118 ;  /* 0x000000042f047825 */ /* 0x002fc400078e0276 */
[----:B------:R-:W2:Y:S10]  /*c3b60*/  LDL.LU R45, [R1+0x13e8] ;  /* 0x0013e800012d7983 */ /* 0x000eb40000300800 */
        /* <DEDUP_REMOVED lines=34> */
[----:B----4-:R1:W-:Y:S01]  /*c3d90*/  @P3 STG.E desc[UR34][R4.64], R43 ;  /* 0x0000002b04003986 */ /* 0x0103e2000c101922 */
[----:B------:R-:W-:Y:S01]  /*c3da0*/  LOP3.LUT P0, RZ, R129, 0x80000, RZ, 0xc0, !PT ;  /* 0x0008000081ff7812 */ /* 0x000fe2000780c0ff */
[----:B-1----:R-:W-:-:S05]  /*c3db0*/  IMAD.WIDE R4, R46, 0x4, R122 ;  /* 0x000000042e047825 */ /* 0x002fca00078e027a */
[----:B---3--:R1:W-:Y:S02]  /*c3dc0*/  @P4 STG.E desc[UR34][R4.64], R44 ;  /* 0x0000002c04004986 */ /* 0x0083e4000c101922 */
[----:B-1----:R-:W-:-:S05]  /*c3dd0*/  IMAD.WIDE R4, R46, 0x4, R120 ;  /* 0x000000042e047825 */ /* 0x002fca00078e0278 */
[----:B------:R1:W-:Y:S02]  /*c3de0*/  @P5 STG.E desc[UR34][R4.64], R45 ;  /* 0x0000002d04005986 */ /* 0x0003e4000c101922 */
        /* <DEDUP_REMOVED lines=8> */
[----:B------:R-:W2:Y:S04]  /*c3e70*/  LDL.LU R46, [R1+0x142c] ;  /* 0x00142c00012e7983 */ /* 0x000ea80000300800 */
[----:B------:R-:W4:Y:S04]  /*c3e80*/  LDL.LU R44, [R1+0x140c] ;  /* 0x00140c00012c7983 */ /* 0x000f280000300800 */
[----:B------:R-:W4:Y:S04]  /*c3e90*/  LDL.LU R45, [R1+0x13ec] ;  /* 0x0013ec00012d7983 */ /* 0x000f280000300800 */
[----:B------:R-:W4:Y:S01]  /*c3ea0*/  LDL.LU R0, [R1+0x2df8] ;  /* 0x002df80001007983 */ /* 0x000f220000300800 */
[----:B------:R-:W-:Y:S01]  /*c3eb0*/  LOP3.LUT P4, RZ, R129, 0x100000, RZ, 0xc0, !PT ;  /* 0x0010000081ff7812 */ /* 0x000fe2000788c0ff */
[----:B------:R-:W-:Y:S01]  /*c3ec0*/  IMAD.WIDE R4, R42, 0x4, R122 ;  /* 0x000000042a047825 */ /* 0x000fe200078e027a */
[----:B------:R-:W-:-:S02]  /*c3ed0*/  LOP3.LUT R12, R12, 0xfdffffff, RZ, 0xc0, !PT ;  /* 0xfdffffff0c0c7812 */ /* 0x000fc400078ec0ff */
[C---:B------:R-:W-:Y:S02]  /*c3ee0*/  LOP3.LUT P5, RZ, R129.reuse, 0x200000, RZ, 0xc0, !PT ;  /* 0x0020000081ff7812 */ /* 0x040fe400078ac0ff */
[C---:B------:R-:W-:Y:S02]  /*c3ef0*/  LOP3.LUT P6, RZ, R129.reuse, 0x400000, RZ, 0xc0, !PT ;  /* 0x0040000081ff7812 */ /* 0x040fe400078cc0ff */
[----:B------:R-:W-:Y:S02]  /*c3f00*/  LOP3.LUT P0, RZ, R129, 0x800000, RZ, 0xc0, !PT ;  /* 0x0080000081ff7812 */ /* 0x000fe4000780c0ff */
[----:B------:R-:W-:-:S03]  /*c3f10*/  LOP3.LUT R9, R9, 0xfffffffe, RZ, 0xc0, !PT ;  /* 0xfffffffe09097812 */ /* 0x000fc600078ec0ff */
[----:B---3--:R1:W-:Y:S04]  /*c3f20*/  @P4 STG.E desc[UR34][R4.64], R47 ;  /* 0x0000002f04004986 */ /* 0x0083e8000c101922 */
[----:B-1----:R-:W3:Y:S01]  /*c3f30*/  LDL.LU R47, [R1+0x12cc] ;  /* 0x0012cc00012f7983 */ /* 0x002ee20000300800 */
[----:B--2---:R-:W-:-:S03]  /*c3f40*/  LOP3.LUT P1, RZ, R130, 0x1, RZ, 0xc0, !PT ;  /* 0x0000000182ff7812 */ /* 0x004fc6000782c0ff */
[----:B------:R-:W2:Y:S04]  /*c3f50*/  LDL.LU R246, [R1+0x2dfc] ;  /* 0x002dfc0001f67983 */ /* 0x000ea80000300800 */
[----:B------:R-:W2:Y:S04]  /*c3f60*/  LDL.LU R167, [R1+0x1740] ;  /* 0x0017400001a77983 */ /* 0x000ea80000300800 */
[----:B------:R-:W2:Y:S02]  /*c3f70*/  LDL.LU R238, [R1+0x1720] ;  /* 0x0017200001ee7983 */ /* 0x000ea40000300800 */
[----:B------:R-:W-:-:S02]  /*c3f80*/  @P1 LOP3.LUT R12, R12, 0x2000000, RZ, 0xfc, !PT ;  /* 0x020000000c0c1812 */ /* 0x000fc400078efcff */
[----:B------:R-:W-:Y:S01]  /*c3f90*/  LOP3.LUT P1, RZ, R129, 0x80000000, RZ, 0xc0, !PT ;  /* 0x8000000081ff7812 */ /* 0x000fe2000782c0ff */
[----:B------:R-:W2:Y:S01]  /*c3fa0*/  LDL.LU R166, [R1+0x1700] ;  /* 0x0017000001a67983 */ /* 0x000ea20000300800 */
[----:B------:R-:W-:-:S03]  /*c3fb0*/  LOP3.LUT R12, R12, 0xfbffffff, RZ, 0xc0, !PT ;  /* 0xfbffffff0c0c7812 */ /* 0x000fc600078ec0ff */
[----:B------:R-:W2:Y:S08]  /*c3fc0*/  LDL.LU R237, [R1+0x16f0] ;  /* 0x0016f00001ed7983 */ /* 0x000eb00000300800 */
[----:B------:R-:W-:Y:S02]  /*c3fd0*/  @P1 LOP3.LUT R12, R12, 0x4000000, RZ, 0xfc, !PT ;  /* 0x040000000c0c1812 */ /* 0x000fe400078efcff */
        /* <DEDUP_REMOVED lines=13> */
[----:B------:R-:W-:Y:S02]  /*c40b0*/  LOP3.LUT P1, RZ, R129, 0x4000000, RZ, 0xc0, !PT ;  /* 0x0400000081ff7812 */ /* 0x000fe4000782c0ff */
[----:B------:R-:W-:Y:S01]  /*c40c0*/  LOP3.LUT R12, R12, 0x7fffffff, RZ, 0xc0, !PT ;  /* 0x7fffffff0c0c7812 */ /* 0x000fe200078ec0ff */
[----:B----4-:R1:W-:Y:S10]  /*c40d0*/  @P5 STG.E desc[UR34][R4.64], R165 ;  /* 0x000000a504005986 */ /* 0x0103f4000c101922 */
[----:B------:R-:W-:-:S02]  /*c40e0*/  @P1 LOP3.LUT R12, R12, 0x80000000, RZ, 0xfc, !PT ;  /* 0x800000000c0c1812 */ /* 0x000fc400078efcff */
[----:B------:R-:W-:Y:S01]  /*c40f0*/  LOP3.LUT P1, RZ, R129, 0x2000000, RZ, 0xc0, !PT ;  /* 0x0200000081ff7812 */ /* 0x000fe2000782c0ff */
[----:B-1----:R-:W4:Y:S04]  /*c4100*/  LDL.LU R165, [R1+0x2e00] ;  /* 0x002e000001a57983 */ /* 0x002f280000300800 */
[----:B------:R-:W4:Y:S01]  /*c4110*/  LDL.LU R245, [R1+0x1530] ;  /* 0x0015300001f57983 */ /* 0x000f220000300800 */
[----:B------:R-:W-:-:S03]  /*c4120*/  IMAD.WIDE R4, R42, 0x4, R118 ;  /* 0x000000042a047825 */ /* 0x000fc600078e0276 */
[----:B------:R-:W4:Y:S04]  /*c4130*/  LDL.LU R236, [R1+0x1510] ;  /* 0x0015100001ec7983 */ /* 0x000f280000300800 */
[----:B------:R-:W-:Y:S01]  /*c4140*/  @P1 LOP3.LUT R9, R9, 0x1, RZ, 0xfc, !PT ;  /* 0x0000000109091812 */ /* 0x000fe200078efcff */
[----:B------:R1:W-:Y:S01]  /*c4150*/  @P6 STG.E desc[UR34][R4.64], R43 ;  /* 0x0000002b04006986 */ /* 0x0003e2000c101922 */
        /* <DEDUP_REMOVED lines=16> */
[----:B---3--:R1:W-:Y:S04]  /*c4260*/  @P1 STG.E desc[UR34][R4.64], R47 ;  /* 0x0000002f04001986 */ /* 0x0083e8000c101922 */
[----:B-1----:R-:W3:Y:S01]  /*c4270*/  LDL.LU R47, [R1+0x16f4] ;  /* 0x0016f400012f7983 */ /* 0x002ee20000300800 */
[----:B------:R-:W-:Y:S01]  /*c4280*/  LOP3.LUT P1, RZ, R12, 0x40000000, RZ, 0xc0, !PT ;  /* 0x400000000cff7812 */ /* 0x000fe2000782c0ff */
[----:B--2---:R-:W-:-:S12]  /*c4290*/  IMAD.WIDE R4, R246, 0x4, R124 ;  /* 0x00000004f6047825 */ /* 0x004fd800078e027c */
        /* <DEDUP_REMOVED lines=13> */
[----:B----4-:R-:W-:-:S08]  /*c4370*/  IMAD.WIDE R4, R165, 0x4, R124 ;  /* 0x00000004a5047825 */ /* 0x010fd000078e027c */
[----:B------:R1:W-:Y:S01]  /*c4380*/  @P1 STG.E desc[UR34][R4.64], R245 ;  /* 0x000000f504001986 */ /* 0x0003e2000c101922 */
[----:B------:R-:W-:Y:S01]  /*c4390*/  LOP3.LUT P1, RZ, R12, 0x2000000, RZ, 0xc0, !PT ;  /* 0x020000000cff7812 */ /* 0x000fe2000782c0ff */
[----:B-1----:R-:W-:-:S12]  /*c43a0*/  IMAD.WIDE R4, R165, 0x4, R122 ;  /* 0x00000004a5047825 */ /* 0x002fd800078e027a */
[----:B------:R1:W-:Y:S01]  /*c43b0*/  @P1 STG.E desc[UR34][R4.64], R236 ;  /* 0x000000ec04001986 */ /* 0x0003e2000c101922 */
[C---:B------:R-:W-:Y:S01]  /*c43c0*/  LOP3.LUT P4, RZ, R130.reuse, 0x8, RZ, 0xc0, !PT ;  /* 0x0000000882ff7812 */ /* 0x040fe2000788c0ff */
[C---:B-1----:R-:W-:Y:S01]  /*c43d0*/  IMAD.WIDE R4, R165.reuse, 0x4, R120 ;  /* 0x00000004a5047825 */ /* 0x042fe200078e0278 */
[C---:B------:R-:W-:Y:S01]  /*c43e0*/  LOP3.LUT P5, RZ, R130.reuse, 0x10, RZ, 0xc0, !PT ;  /* 0x0000001082ff7812 */ /* 0x040fe200078ac0ff */
[----:B------:R-:W2:Y:S04]  /*c43f0*/  LDL.LU R236, [R1+0x2e10] ;  /* 0x002e100001ec7983 */ /* 0x000ea80000300800 */
[----:B------:R1:W-:Y:S01]  /*c4400*/  @P2 STG.E desc[UR34][R4.64], R244 ;  /* 0x000000f404002986 */ /* 0x0003e2000c101922 */
        /* <DEDUP_REMOVED lines=12> */
[----:B------:R-:W2:Y:S04]  /*c44d0*/  LDL.LU R45, [R1+0x1514] ;  /* 0x00151400012d7983 */ /* 0x000ea80000300800 */
[----:B------:R-:W2:Y:S04]  /*c44e0*/  LDL.LU R46, [R1+0x14f4] ;  /* 0x0014f400012e7983 */ /* 0x000ea80000300800 */
[----:B---3--:R1:W-:Y:S04]  /*c44f0*/  @P0 STG.E desc[UR34][R4.64], R47 ;  /* 0x0000002f04000986 */ /* 0x0083e8000c101922 */
[----:B-1----:R-:W3:Y:S04]  /*c4500*/  LDL.LU R47, [R1+0x2e08] ;  /* 0x002e0800012f7983 */ /* 0x002ee80000300800 */
        /* <DEDUP_REMOVED lines=10> */
[----:B------:R-:W-:Y:S01]  /*c45b0*/  LOP3.LUT R12, R12, 0xfffdffff, RZ, 0xc0, !PT ;  /* 0xfffdffff0c0c7812 */ /* 0x000fe200078ec0ff */
[----:B------:R-:W2:Y:S01]  /*c45c0*/  LDL.LU R244, [R1+0x174c] ;  /* 0x00174c0001f47983 */ /* 0x000ea20000300800 */
[C---:B------:R-:W-:Y:S02]  /*c45d0*/  LOP3.LUT P4, RZ, R130.reuse, 0x80, RZ, 0xc0, !PT ;  /* 0x0000008082ff7812 */ /* 0x040fe4000788c0ff */
[C---:B------:R-:W-:Y:S01]  /*c45e0*/  LOP3.LUT P5, RZ, R130.reuse, 0x100, RZ, 0xc0, !PT ;  /* 0x0000010082ff7812 */ /* 0x040fe200078ac0ff */
[----:B------:R-:W2:Y:S01]  /*c45f0*/  LDL.LU R165, [R1+0x172c] ;  /* 0x00172c0001a57983 */ /* 0x000ea20000300800 */
[C---:B------:R-:W-:Y:S02]  /*c4600*/  LOP3.LUT P6, RZ, R130.reuse, 0x200, RZ, 0xc0, !PT ;  /* 0x0000020082ff7812 */ /* 0x040fe400078cc0ff */
[----:B------:R-:W-:Y:S01]  /*c4610*/  LOP3.LUT P0, RZ, R130, 0x400, RZ, 0xc0, !PT ;  /* 0x0000040082ff7812 */ /* 0x000fe2000780c0ff */
[----:B------:R-:W2:Y:S02]  /*c4620*/  LDL.LU R43, [R1+0x170c] ;  /* 0x00170c00012b7983 */ /* 0x000ea40000300800 */
        /* <DEDUP_REMOVED lines=23> */
[----:B---3--:R-:W-:-:S05]  /*c47a0*/  IMAD.WIDE R4, R47, 0x4, R124 ;  /* 0x000000042f047825 */ /* 0x008fca00078e027c */
[----:B----4-:R1:W-:Y:S02]  /*c47b0*/  @P4 STG.E desc[UR34][R4.64], R44 ;  /* 0x0000002c04004986 */ /* 0x0103e4000c101922 */
[C---:B-1----:R-:W-:Y:S02]  /*c47c0*/  IMAD.WIDE R4, R47.reuse, 0x4, R122 ;  /* 0x000000042f047825 */ /* 0x042fe400078e027a */
[----:B------:R-:W3:Y:S04]  /*c47d0*/  LDL.LU R44, [R1+0x2e14] ;  /* 0x002e1400012c7983 */ /* 0x000ee80000300800 */
[----:B--2---:R1:W-:Y:S02]  /*c47e0*/  @P5 STG.E desc[UR34][R4.64], R45 ;  /* 0x0000002d04005986 */ /* 0x0043e4000c101922 */
[----:B-1----:R-:W-:-:S02]  /*c47f0*/  IMAD.WIDE R4, R47, 0x4, R120 ;  /* 0x000000042f047825 */ /* 0x002fc400078e0278 */
[----:B------:R-:W2:Y:S04]  /*c4800*/  LDL.LU R45, [R1+0x16fc] ;  /* 0x0016fc00012d7983 */ /* 0x000ea80000300800 */
[----:B------:R1:W-:Y:S02]  /*c4810*/  @P6 STG.E desc[UR34][R4.64], R46 ;  /* 0x0000002e04006986 */ /* 0x0003e4000c101922 */
[----:B-1----:R-:W-:Y:S02]  /*c4820*/  IMAD.WIDE R4, R47, 0x4, R118 ;  /* 0x000000042f047825 */ /* 0x002fe400078e0276 */
[----:B------:R-:W4:Y:S04]  /*c4830*/  LDL.LU R46, [R1+0x153c] ;  /* 0x00153c00012e7983 */ /* 0x000f280000300800 */
[----:B------:R1:W-:Y:S04]  /*c4840*/  @P0 STG.E desc[UR34][R4.64], R239 ;  /* 0x000000ef04000986 */ /* 0x0003e8000c101922 */
        /* <DEDUP_REMOVED lines=25> */
[----:B-1----:R-:W4:Y:S01]  /*c49e0*/  LDL.LU R131, [R1+0x3b6c] ;  /* 0x003b6c0001837983 */ /* 0x002f220000300800 */
[----:B------:R-:W-:Y:S02]  /*c49f0*/  LOP3.LUT P1, RZ, R12, 0x20000, RZ, 0xc0, !PT ;  /* 0x000200000cff7812 */ /* 0x000fe4000782c0ff */
[C---:B------:R-:W-:Y:S02]  /*c4a00*/  LOP3.LUT P2, RZ, R130.reuse, 0x100000, RZ, 0xc0, !PT ;  /* 0x0010000082ff7812 */ /* 0x040fe4000784c0ff */
[C---:B------:R-:W-:Y:S02]  /*c4a10*/  LOP3.LUT P3, RZ, R130.reuse, 0x200000, RZ, 0xc0, !PT ;  /* 0x0020000082ff7812 */ /* 0x040fe4000786c0ff */
[----:B------:R-:W-:-:S02]  /*c4a20*/  LOP3.LUT P4, RZ, R130, 0x400000, RZ, 0xc0, !PT ;  /* 0x0040000082ff7812 */ /* 0x000fc4000788c0ff */
[C---:B------:R-:W-:Y:S02]  /*c4a30*/  LOP3.LUT P5, RZ, R130.reuse, 0x800000, RZ, 0xc0, !PT ;  /* 0x0080000082ff7812 */ /* 0x040fe400078ac0ff */
[C---:B------:R-:W-:Y:S02]  /*c4a40*/  LOP3.LUT P6, RZ, R130.reuse, 0x1000000, RZ, 0xc0, !PT ;  /* 0x0100000082ff7812 */ /* 0x040fe400078cc0ff */
[----:B------:R-:W-:Y:S01]  /*c4a50*/  LOP3.LUT P0, RZ, R130, 0x2000000, RZ, 0xc0, !PT ;  /* 0x0200000082ff7812 */ /* 0x000fe2000780c0ff */
[----:B---3--:R-:W-:-:S05]  /*c4a60*/  IMAD.WIDE R4, R44, 0x4, R124 ;  /* 0x000000042c047825 */ /* 0x008fca00078e027c */
        /* <DEDUP_REMOVED lines=10> */
[----:B------:R1:W-:Y:S04]  /*c4b10*/  @P6 STG.E desc[UR34][R4.64], R131 ;  /* 0x0000008304006986 */ /* 0x0003e8000c101922 */
[----:B-1----:R-:W2:Y:S04]  /*c4b20*/  LDL.LU R131, [R1+0x3b68] ;  /* 0x003b680001837983 */ /* 0x002ea80000300800 */
[----:B------:R-:W3:Y:S01]  /*c4b30*/  LDL.LU R43, [R1+0x14dc] ;  /* 0x0014dc00012b7983 */ /* 0x000ee20000300800 */
[----:B------:R-:W-:-:S03]  /*c4b40*/  IMAD.WIDE R4, R42, 0x4, R120 ;  /* 0x000000042a047825 */ /* 0x000fc600078e0278 */
[----:B------:R-:W4:Y:S04]  /*c4b50*/  LDL.LU R44, [R1+0x1730] ;  /* 0x00173000012c7983 */ /* 0x000f280000300800 */
[----:B------:R-:W2:Y:S04]  /*c4b60*/  LDL.LU R45, [R1+0x1710] ;  /* 0x00171000012d7983 */ /* 0x000ea80000300800 */
[----:B------:R1:W-:Y:S04]  /*c4b70*/  @P0 STG.E desc[UR34][R4.64], R47 ;  /* 0x0000002f04000986 */ /* 0x0003e8000c101922 */
[----:B------:R-:W2:Y:S04]  /*c4b80*/  LDL.LU R46, [R1+0x16e0] ;  /* 0x0016e000012e7983 */ /* 0x000ea80000300800 */
[----:B-1----:R-:W2:Y:S04]  /*c4b90*/  LDL.LU R47, [R1+0x2e1c] ;  /* 0x002e1c00012f7983 */ /* 0x002ea80000300800 */
[----:B------:R-:W2:Y:S04]  /*c4ba0*/  LDL.LU R167, [R1+0x2e20] ;  /* 0x002e200001a77983 */ /* 0x000ea80000300800 */
[----:B------:R-:W2:Y:S04]  /*c4bb0*/  LDL.LU R29, [R1+0x1600] ;  /* 0x00160000011d7983 */ /* 0x000ea80000300800 */
[----:B------:R-:W2:Y:S01]  /*c4bc0*/  LDL.LU R239, [R1+0x1520] ;  /* 0x0015200001ef7983 */ /* 0x000ea20000300800 */
[----:B------:R-:W-:-:S03]  /*c4bd0*/  LOP3.LUT P4, RZ, R130, 0x4000000, RZ, 0xc0, !PT ;  /* 0x0400000082ff7812 */ /* 0x000fc6000788c0ff */
[----:B------:R-:W4:Y:S01]  /*c4be0*/  LDL.LU R247, [R1+0x1500] ;  /* 0x0015000001f77983 */ /* 0x000f220000300800 */
[----:B------:R-:W-:-:S03]  /*c4bf0*/  IMAD.WIDE R4, R42, 0x4, R118 ;  /* 0x000000042a047825 */ /* 0x000fc600078e0276 */
[----:B------:R-:W4:Y:S01]  /*c4c00*/  LDL.LU R245, [R1+0x2e24] ;  /* 0x002e240001f57983 */ /* 0x000f220000300800 */
[C---:B------:R-:W-:Y:S02]  /*c4c10*/  LOP3.LUT P5, RZ, R130.reuse, 0x8000000, RZ, 0xc0, !PT ;  /* 0x0800000082ff7812 */ /* 0x040fe400078ac0ff */
[C---:B------:R-:W-:Y:S02]  /*c4c20*/  LOP3.LUT P6, RZ, R130.reuse, 0x10000000, RZ, 0xc0, !PT ;  /* 0x1000000082ff7812 */ /* 0x040fe400078cc0ff */
[----:B------:R-:W-:Y:S02]  /*c4c30*/  LOP3.LUT P0, RZ, R130, 0x20000000, RZ, 0xc0, !PT ;  /* 0x2000000082ff7812 */ /* 0x000fe4000780c0ff */
[----:B------:R-:W-:Y:S01]  /*c4c40*/  LOP3.LUT R12, R12, 0xfffffdff, RZ, 0xc0, !PT ;  /* 0xfffffdff0c0c7812 */ /* 0x000fe200078ec0ff */
[----:B---3--:R1:W-:Y:S04]  /*c4c50*/  @P4 STG.E desc[UR34][R4.64], R43 ;  /* 0x0000002b04004986 */ /* 0x0083e8000c101922 */
[----:B-1----:R-:W3:Y:S04]  /*c4c60*/  LDL.LU R43, [R1+0x2e28] ;  /* 0x002e2800012b7983 */ /* 0x002ee80000300800 */
[----:B------:R-:W3:Y:S04]  /*c4c70*/  LDL.LU R0, [R1+0x14e0] ;  /* 0x0014e00001007983 */ /* 0x000ee80000300800 */
[----:B------:R-:W3:Y:S04]  /*c4c80*/  LDL.LU R238, [R1+0x1290] ;  /* 0x0012900001ee7983 */ /* 0x000ee80000300800 */
[----:B------:R-:W3:Y:S04]  /*c4c90*/  LDL.LU R166, [R1+0x1734] ;  /* 0x0017340001a67983 */ /* 0x000ee80000300800 */
[----:B------:R-:W3:Y:S04]  /*c4ca0*/  LDL.LU R246, [R1+0x1714] ;  /* 0x0017140001f67983 */ /* 0x000ee80000300800 */
[----:B------:R-:W3:Y:S04]  /*c4cb0*/  LDL.LU R237, [R1+0x16e4] ;  /* 0x0016e40001ed7983 */ /* 0x000ee80000300800 */
[----:B------:R-:W3:Y:S01]  /*c4cc0*/  LDL.LU R236, [R1+0x1604] ;  /* 0x0016040001ec7983 */ /* 0x000ee20000300800 */
[----:B--2---:R-:W-:-:S03]  /*c4cd0*/  IMAD.WIDE R4, R47, 0x4, R124 ;  /* 0x000000042f047825 */ /* 0x004fc600078e027c */
[----:B------:R-:W2:Y:S04]  /*c4ce0*/  LDL.LU R244, [R1+0x1524] ;  /* 0x0015240001f47983 */ /* 0x000ea80000300800 */
[----:B----4-:R1:W-:Y:S04]  /*c4cf0*/  @P5 STG.E desc[UR34][R4.64], R44 ;  /* 0x0000002c04005986 */ /* 0x0103e8000c101922 */
[----:B------:R-:W4:Y:S04]  /*c4d00*/  LDL.LU R165, [R1+0x1504] ;  /* 0x0015040001a57983 */ /* 0x000f280000300800 */
[----:B------:R-:W2:Y:S01]  /*c4d10*/  LDL.LU R42, [R1+0x14e4] ;  /* 0x0014e400012a7983 */ /* 0x000ea20000300800 */
[----:B-1----:R-:W-:-:S05]  /*c4d20*/  IMAD.WIDE R4, R47, 0x4, R122 ;  /* 0x000000042f047825 */ /* 0x002fca00078e027a */
[----:B------:R1:W-:Y:S02]  /*c4d30*/  @P6 STG.E desc[UR34][R4.64], R45 ;  /* 0x0000002d04006986 */ /* 0x0003e4000c101922 */
[C---:B-1----:R-:W-:Y:S02]  /*c4d40*/  IMAD.WIDE R4, R47.reuse, 0x4, R120 ;  /* 0x000000042f047825 */ /* 0x042fe400078e0278 */
[----:B------:R-:W2:Y:S04]  /*c4d50*/  LDL.LU R45, [R1+0x1294] ;  /* 0x00129400012d7983 */ /* 0x000ea80000300800 */
[----:B------:R1:W-:Y:S02]  /*c4d60*/  @P0 STG.E desc[UR34][R4.64], R46 ;  /* 0x0000002e04000986 */ /* 0x0003e4000c101922 */
[----:B-1----:R-:W-:-:S02]  /*c4d70*/  IMAD.WIDE R4, R47, 0x4, R118 ;  /* 0x000000042f047825 */ /* 0x002fc400078e0276 */
[----:B------:R-:W2:Y:S04]  /*c4d80*/  LDL.LU R46, [R1+0x1738] ;  /* 0x00173800012e7983 */ /* 0x000ea80000300800 */
        /* <DEDUP_REMOVED lines=56> */
[----:B--2---:R1:W-:Y:S01]  /*c5110*/  @P2 STG.E desc[UR34][R4.64], R244 ;  /* 0x000000f404002986 */ /* 0x0043e2000c101922 */
        /* <DEDUP_REMOVED lines=11> */
[----:B-1----:R-:W-:-:S05]  /*c51d0*/  IMAD.WIDE R4, R44, 0x4, R122 ;  /* 0x000000042c047825 */ /* 0x002fca00078e027a */
[----:B------:R1:W-:Y:S04]  /*c51e0*/  @P0 STG.E desc[UR34][R4.64], R47 ;  /* 0x0000002f04000986 */ /* 0x0003e8000c101922 */
[----:B-1----:R-:W2:Y:S04]  /*c51f0*/  LDL.LU R47, [R1+0x16e8] ;  /* 0x0016e800012f7983 */ /* 0x002ea80000300800 */
        /* <DEDUP_REMOVED lines=26> */
[----:B------:R-:W-:-:S03]  /*c53a0*/  LOP3.LUT R12, R12, 0xffffffbf, RZ, 0xc0, !PT ;  /* 0xffffffbf0c0c7812 */ /* 0x000fc600078ec0ff */
[----:B------:R-:W2:Y:S01]  /*c53b0*/  LDL.LU R238, [R1+0x16ec] ;  /* 0x0016ec0001ee7983 */ /* 0x000ea20000300800 */
[----:B------:R-:W-:Y:S02]  /*c53c0*/  @P1 LOP3.LUT R12, R12, 0x40, RZ, 0xfc, !PT ;  /* 0x000000400c0c1812 */ /* 0x000fe400078efcff */
[C---:B------:R-:W-:Y:S01]  /*c53d0*/  LOP3.LUT P1, RZ, R131.reuse, 0x80000, RZ, 0xc0, !PT ;  /* 0x0008000083ff7812 */ /* 0x040fe2000782c0ff */
[----:B------:R-:W2:Y:S01]  /*c53e0*/  LDL.LU R237, [R1+0x152c] ;  /* 0x00152c0001ed7983 */ /* 0x000ea20000300800 */
[----:B------:R-:W-:Y:S02]  /*c53f0*/  LOP3.LUT R12, R12, 0xffffff7f, RZ, 0xc0, !PT ;  /* 0xffffff7f0c0c7812 */ /* 0x000fe400078ec0ff */
[----:B------:R-:W-:Y:S01]  /*c5400*/  LOP3.LUT P5, RZ, R131, 0x4000, RZ, 0xc0, !PT ;  /* 0x0000400083ff7812 */ /* 0x000fe200078ac0ff */
[----:B------:R-:W2:Y:S01]  /*c5410*/  LDL.LU R245, [R1+0x150c] ;  /* 0x00150c0001f57983 */ /* 0x000ea20000300800 */
[----:B------:R-:W-:-:S03]  /*c5420*/  IMAD.WIDE R4, R44, 0x4, R118 ;  /* 0x000000042c047825 */ /* 0x000fc600078e0276 */
[----:B------:R-:W2:Y:S04]  /*c5430*/  LDL.LU R236, [R1+0x2e38] ;  /* 0x002e380001ec7983 */ /* 0x000ea80000300800 */
[----:B------:R-:W2:Y:S01]  /*c5440*/  LDL.LU R244, [R1+0x129c] ;  /* 0x00129c0001f47983 */ /* 0x000ea20000300800 */
[----:B------:R-:W-:Y:S02]  /*c5450*/  @P1 LOP3.LUT R12, R12, 0x80, RZ, 0xfc, !PT ;  /* 0x000000800c0c1812 */ /* 0x000fe400078efcff */
[C---:B------:R-:W-:Y:S01]  /*c5460*/  LOP3.LUT P1, RZ, R131.reuse, 0x40000, RZ, 0xc0, !PT ;  /* 0x0004000083ff7812 */ /* 0x040fe2000782c0ff */
[----:B------:R-:W2:Y:S01]  /*c5470*/  LDL.LU R44, [R1+0x2e3c] ;  /* 0x002e3c00012c7983 */ /* 0x000ea20000300800 */
[----:B------:R-:W-:-:S03]  /*c5480*/  LOP3.LUT P6, RZ, R131, 0x8000, RZ, 0xc0, !PT ;  /* 0x0000800083ff7812 */ /* 0x000fc600078cc0ff */
[----:B------:R-:W2:Y:S01]  /*c5490*/  LDL.LU R246, [R1+0x160c] ;  /* 0x00160c0001f67983 */ /* 0x000ea20000300800 */
[C---:B------:R-:W-:Y:S02]  /*c54a0*/  LOP3.LUT P0, RZ, R131.reuse, 0x10000, RZ, 0xc0, !PT ;  /* 0x0001000083ff7812 */ /* 0x040fe4000780c0ff */
[----:B------:R-:W-:Y:S01]  /*c54b0*/  LOP3.LUT R12, R12, 0xfffffeff, RZ, 0xc0, !PT ;  /* 0xfffffeff0c0c7812 */ /* 0x000fe200078ec0ff */
[----:B----4-:R3:W-:Y:S04]  /*c54c0*/  @P5 STG.E desc[UR34][R4.64], R165 ;  /* 0x000000a504005986 */ /* 0x0107e8000c101922 */
[----:B------:R-:W-:Y:S02]  /*c54d0*/  @P1 LOP3.LUT R12, R12, 0x100, RZ, 0xfc, !PT ;  /* 0x000001000c0c1812 */ /* 0x000fe400078efcff */
[----:B------:R-:W-:Y:S01]  /*c54e0*/  LOP3.LUT P1, RZ, R131, 0x20000, RZ, 0xc0, !PT ;  /* 0x0002000083ff7812 */ /* 0x000fe2000782c0ff */
[C---:B---3--:R-:W-:Y:S01]  /*c54f0*/  IMAD.WIDE R4, R46.reuse, 0x4, R124 ;  /* 0x000000042e047825 */ /* 0x048fe200078e027c */
[----:B------:R-:W3:Y:S04]  /*c5500*/  LDL.LU R165, [R1+0x18b0] ;  /* 0x0018b00001a57983 */ /* 0x000ee80000300800 */
[----:B------:R1:W-:Y:S02]  /*c5510*/  @P6 STG.E desc[UR34][R4.64], R42 ;  /* 0x0000002a04006986 */ /* 0x0003e4000c101922 */
[----:B-1----:R-:W-:-:S02]  /*c5520*/  IMAD.WIDE R4, R46, 0x4, R122 ;  /* 0x000000042e047825 */ /* 0x002fc400078e027a */
[----:B------:R-:W4:Y:S04]  /*c5530*/  LDL.LU R42, [R1+0x1890] ;  /* 0x00189000012a7983 */ /* 0x000f280000300800 */
[----:B------:R1:W-:Y:S02]  /*c5540*/  @P0 STG.E desc[UR34][R4.64], R43 ;  /* 0x0000002b04000986 */ /* 0x0003e4000c101922 */
[----:B-1----:R-:W-:Y:S02]  /*c5550*/  IMAD.WIDE R4, R46, 0x4, R120 ;  /* 0x000000042e047825 */ /* 0x002fe400078e0278 */
[----:B------:R-:W3:Y:S04]  /*c5560*/  LDL.LU R43, [R1+0x1880] ;  /* 0x00188000012b7983 */ /* 0x000ee80000300800 */
[----:B------:R1:W-:Y:S01]  /*c5570*/  @P1 STG.E desc[UR34][R4.64], R45 ;  /* 0x0000002d04001986 */ /* 0x0003e2000c101922 */
[----:B------:R-:W-:Y:S01]  /*c5580*/  LOP3.LUT P1, RZ, R12, 0x100, RZ, 0xc0, !PT ;  /* 0x000001000cff7812 */ /* 0x000fe2000782c0ff */
[----:B-1----:R-:W-:-:S12]  /*c5590*/  IMAD.WIDE R4, R46, 0x4, R118 ;  /* 0x000000042e047825 */ /* 0x002fd800078e0276 */
[----:B------:R1:W-:Y:S04]  /*c55a0*/  @P1 STG.E desc[UR34][R4.64], R132 ;  /* 0x0000008404001986 */ /* 0x0003e8000c101922 */
[----:B-1----:R-:W3:Y:S01]  /*c55b0*/  LDL.LU R132, [R1+0x3b64] ;  /* 0x003b640001847983 */ /* 0x002ee20000300800 */
[----:B------:R-:W-:Y:S01]  /*c55c0*/  LOP3.LUT P1, RZ, R12, 0x80, RZ, 0xc0, !PT ;  /* 0x000000800cff7812 */ /* 0x000fe2000782c0ff */
[----:B------:R-:W-:Y:S02]  /*c55d0*/  IMAD.WIDE R4, R166, 0x4, R124 ;  /* 0x00000004a6047825 */ /* 0x000fe400078e027c */
[----:B------:R-:W4:Y:S04]  /*c55e0*/  LDL.LU R45, [R1+0x17a0] ;  /* 0x0017a000012d7983 */ /* 0x000f280000300800 */
[----:B------:R-:W4:Y:S06]  /*c55f0*/  LDL.LU R46, [R1+0x1780] ;  /* 0x00178000012e7983 */ /* 0x000f2c0000300800 */
        /* <DEDUP_REMOVED lines=21> */
[----:B------:R-:W-:-:S07]  /*c5750*/  LOP3.LUT P4, RZ, R131, 0x10000000, RZ, 0xc0, !PT ;  /* 0x1000000083ff7812 */ /* 0x000fce000788c0ff */
[----:B---3--:R1:W-:Y:S01]  /*c5760*/  @P1 STG.E desc[UR34][R4.64], R132 ;  /* 0x0000008404001986 */ /* 0x0083e2000c101922 */
[C---:B------:R-:W-:Y:S01]  /*c5770*/  LOP3.LUT P5, RZ, R131.reuse, 0x20000000, RZ, 0xc0, !PT ;  /* 0x2000000083ff7812 */ /* 0x040fe200078ac0ff */
[----:B-1----:R-:W-:Y:S01]  /*c5780*/  IMAD.WIDE R4, R236, 0x4, R118 ;  /* 0x00000004ec047825 */ /* 0x002fe200078e0276 */
[C---:B------:R-:W-:Y:S01]  /*c5790*/  LOP3.LUT P6, RZ, R131.reuse, 0x40000000, RZ, 0xc0, !PT ;  /* 0x4000000083ff7812 */ /* 0x040fe200078cc0ff */
[----:B------:R-:W3:Y:S04]  /*c57a0*/  LDL.LU R132, [R1+0x3b60] ;  /* 0x003b600001847983 */ /* 0x000ee80000300800 */
[----:B------:R1:W-:Y:S01]  /*c57b0*/  @P2 STG.E desc[UR34][R4.64], R244 ;  /* 0x000000f404002986 */ /* 0x0003e2000c101922 */
[----:B------:R-:W-:-:S03]  /*c57c0*/  LOP3.LUT P0, RZ, R131, 0x80000000, RZ, 0xc0, !PT ;  /* 0x8000000083ff7812 */ /* 0x000fc6000780c0ff */
[----:B------:R-:W3:Y:S01]  /*c57d0*/  LDL.LU R237, [R1+0x2e48] ;  /* 0x002e480001ed7983 */ /* 0x000ee20000300800 */
[----:B-1----:R-:W-:-:S05]  /*c57e0*/  IMAD.WIDE R4, R44, 0x4, R124 ;  /* 0x000000042c047825 */ /* 0x002fca00078e027c */
[----:B------:R1:W-:Y:S02]  /*c57f0*/  @P3 STG.E desc[UR34][R4.64], R165 ;  /* 0x000000a504003986 */ /* 0x0003e4000c101922 */
[----:B-1----:R-:W-:-:S05]  /*c5800*/  IMAD.WIDE R4, R44, 0x4, R122 ;  /* 0x000000042c047825 */ /* 0x002fca00078e027a */
[----:B----4-:R1:W-:Y:S02]  /*c5810*/  @P4 STG.E desc[UR34][R4.64], R42 ;  /* 0x0000002a04004986 */ /* 0x0103e4000c101922 */
[----:B-1----:R-:W-:-:S05]  /*c5820*/  IMAD.WIDE R4, R44, 0x4, R120 ;  /* 0x000000042c047825 */ /* 0x002fca00078e0278 */
[----:B------:R1:W-:Y:S02]  /*c5830*/  @P5 STG.E desc[UR34][R4.64], R43 ;  /* 0x0000002b04005986 */ /* 0x0003e4000c101922 */
[----:B-1----:R-:W-:-:S05]  /*c5840*/  IMAD.WIDE R4, R44, 0x4, R118 ;  /* 0x000000042c047825 */ /* 0x002fca00078e0276 */
[----:B------:R1:W-:Y:S04]  /*c5850*/  @P6 STG.E desc[UR34][R4.64], R45 ;  /* 0x0000002d04006986 */ /* 0x0003e8000c101922 */
[----:B-1----:R-:W4:Y:S01]  /*c5860*/  LDL.LU R45, [R1+0x1760] ;  /* 0x00176000012d7983 */ /* 0x002f220000300800 */
[----:B--2---:R-:W-:-:S05]  /*c5870*/  IMAD.WIDE R4, R47, 0x4, R124 ;  /* 0x000000042f047825 */ /* 0x004fca00078e027c */
[----:B------:R1:W-:Y:S04]  /*c5880*/  @P0 STG.E desc[UR34][R4.64], R46 ;  /* 0x0000002e04000986 */ /* 0x0003e8000c101922 */
        /* <DEDUP_REMOVED lines=15> */
[----:B------:R-:W-:-:S03]  /*c5980*/  IMAD.WIDE R4, R47, 0x4, R122 ;  /* 0x000000042f047825 */ /* 0x000fc600078e027a */
[----:B------:R-:W2:Y:S04]  /*c5990*/  LDL.LU R43, [R1+0x17a8] ;  /* 0x0017a800012b7983 */ /* 0x000ea80000300800 */
[----:B------:R-:W2:Y:S01]  /*c59a0*/  LDL.LU R44, [R1+0x1788] ;  /* 0x00178800012c7983 */ /* 0x000ea20000300800 */
[C---:B---3--:R-:W-:Y:S02]  /*c59b0*/  LOP3.LUT P4, RZ, R132.reuse, 0x1, RZ, 0xc0, !PT ;  /* 0x0000000184ff7812 */ /* 0x048fe4000788c0ff */
[C---:B------:R-:W-:Y:S02]  /*c59c0*/  LOP3.LUT P5, RZ, R132.reuse, 0x2, RZ, 0xc0, !PT ;  /* 0x0000000284ff7812 */ /* 0x040fe400078ac0ff */
[----:B------:R-:W-:Y:S02]  /*c59d0*/  LOP3.LUT P1, RZ, R132, 0x1000, RZ, 0xc0, !PT ;  /* 0x0000100084ff7812 */ /* 0x000fe4000782c0ff */
[----:B------:R-:W-:-:S07]  /*c59e0*/  LOP3.LUT R13, R13, 0xfdffffff, RZ, 0xc0, !PT ;  /* 0xfdffffff0d0d7812 */ /* 0x000fce00078ec0ff */
[----:B----4-:R1:W-:Y:S02]  /*c59f0*/  @P4 STG.E desc[UR34][R4.64], R45 ;  /* 0x0000002d04004986 */ /* 0x0103e4000c101922 */
[----:B-1----:R-:W-:Y:S02]  /*c5a00*/  IMAD.WIDE R4, R47, 0x4, R120 ;  /* 0x000000042f047825 */ /* 0x002fe400078e0278 */
[----:B------:R-:W3:Y:S01]  /*c5a10*/  LDL.LU R45, [R1+0x1768] ;  /* 0x00176800012d7983 */ /* 0x000ee20000300800 */
        /* <DEDUP_REMOVED lines=26> */
[----:B------:R-:W-:Y:S01]  /*c5bc0*/  LOP3.LUT R12, R12, 0xfffffffe, RZ, 0xc0, !PT ;  /* 0xfffffffe0c0c7812 */ /* 0x000fe200078ec0ff */
[----:B------:R1:W-:Y:S08]  /*c5bd0*/  @P6 STG.E desc[UR34][R4.64], R41 ;  /* 0x0000002904006986 */ /* 0x0003f0000c101922 */
        /* <DEDUP_REMOVED lines=43> */
[----:B---3--:R1:W-:Y:S02]  /*c5e90*/  @P5 STG.E desc[UR34][R4.64], R45 ;  /* 0x0000002d04005986 */ /* 0x0083e4000c101922 */
[----:B-1----:R-:W-:-:S05]  /*c5ea0*/  IMAD.WIDE R4, R47, 0x4, R120 ;  /* 0x000000042f047825 */ /* 0x002fca00078e0278 */
[----:B--2---:R1:W-:Y:S02]  /*c5eb0*/  @P6 STG.E desc[UR34][R4.64], R46 ;  /* 0x0000002e04006986 */ /* 0x0043e4000c101922 */
        /* <DEDUP_REMOVED lines=10> */
[----:B------:R-:W4:Y:S01]  /*c5f60*/  LDL.LU R0, [R1+0x2e58] ;  /* 0x002e580001007983 */ /* 0x000f220000300800 */
        /* <DEDUP_REMOVED lines=16> */
[----:B---3--:R1:W-:Y:S04]  /*c6070*/  @P4 STG.E desc[UR34][R4.64], R47 ;  /* 0x0000002f04004986 */ /* 0x0083e8000c101922 */
[----:B-1----:R-:W2:Y:S04]  /*c6080*/  LDL.LU R47, [R1+0x16dc] ;  /* 0x0016dc00012f7983 */ /* 0x002ea80000300800 */
[----:B------:R-:W3:Y:S04]  /*c6090*/  LDL.LU R167, [R1+0x15fc] ;  /* 0x0015fc0001a77983 */ /* 0x000ee80000300800 */
[----:B------:R-:W3:Y:S04]  /*c60a0*/  LDL.LU R238, [R1+0x18a0] ;  /* 0x0018a00001ee7983 */ /* 0x000ee80000300800 */
[----:B------:R-:W3:Y:S01]  /*c60b0*/  LDL.LU R237, [R1+0x2e5c] ;  /* 0x002e5c0001ed7983 */ /* 0x000ee20000300800 */
[----:B------:R-:W-:-:S02]  /*c60c0*/  @P1 LOP3.LUT R13, R13, 0x200000, RZ, 0xfc, !PT ;  /* 0x002000000d0d1812 */ /* 0x000fc400078efcff */
[----:B------:R-:W-:Y:S01]  /*c60d0*/  LOP3.LUT P1, RZ, R132, 0x4000000, RZ, 0xc0, !PT ;  /* 0x0400000084ff7812 */ /* 0x000fe2000782c0ff */
[----:B------:R-:W3:Y:S01]  /*c60e0*/  LDL.LU R166, [R1+0x1870] ;  /* 0x0018700001a67983 */ /* 0x000ee20000300800 */
[----:B------:R-:W-:-:S03]  /*c60f0*/  LOP3.LUT R13, R13, 0xffbfffff, RZ, 0xc0, !PT ;  /* 0xffbfffff0d0d7812 */ /* 0x000fc600078ec0ff */
[----:B------:R-:W3:Y:S01]  /*c6100*/  LDL.LU R246, [R1+0x17d0] ;  /* 0x0017d00001f67983 */ /* 0x000ee20000300800 */
[C---:B------:R-:W-:Y:S02]  /*c6110*/  LOP3.LUT P5, RZ, R132.reuse, 0x100000, RZ, 0xc0, !PT ;  /* 0x0010000084ff7812 */ /* 0x040fe400078ac0ff */
[C---:B------:R-:W-:Y:S01]  /*c6120*/  LOP3.LUT P6, RZ, R132.reuse, 0x200000, RZ, 0xc0, !PT ;  /* 0x0020000084ff7812 */ /* 0x040fe200078cc0ff */
[----:B------:R-:W-:Y:S01]  /*c6130*/  IMAD.WIDE R4, R43, 0x4, R122 ;  /* 0x000000042b047825 */ /* 0x000fe200078e027a */
[----:B------:R-:W3:Y:S03]  /*c6140*/  LDL.LU R245, [R1+0x1790] ;  /* 0x0017900001f57983 */ /* 0x000ee60000300800 */
[----:B------:R-:W-:Y:S02]  /*c6150*/  @P1 LOP3.LUT R13, R13, 0x400000, RZ, 0xfc, !PT ;  /* 0x004000000d0d1812 */ /* 0x000fe400078efcff */
[----:B------:R-:W-:-:S02]  /*c6160*/  LOP3.LUT P1, RZ, R132, 0x2000000, RZ, 0xc0, !PT ;  /* 0x0200000084ff7812 */ /* 0x000fc4000782c0ff */
[----:B------:R-:W-:Y:S02]  /*c6170*/  LOP3.LUT R13, R13, 0xff7fffff, RZ, 0xc0, !PT ;  /* 0xff7fffff0d0d7812 */ /* 0x000fe400078ec0ff */
[----:B------:R-:W-:-:S09]  /*c6180*/  LOP3.LUT P0, RZ, R132, 0x400000, RZ, 0xc0, !PT ;  /* 0x0040000084ff7812 */ /* 0x000fd2000780c0ff */
[----:B------:R-:W-:Y:S02]  /*c6190*/  @P1 LOP3.LUT R13, R13, 0x800000, RZ, 0xfc, !PT ;  /* 0x008000000d0d1812 */ /* 0x000fe400078efcff */
[----:B------:R-:W-:Y:S01]  /*c61a0*/  LOP3.LUT P1, RZ, R132, 0x1000000, RZ, 0xc0, !PT ;  /* 0x0100000084ff7812 */ /* 0x000fe2000782c0ff */
[----:B----4-:R1:W-:Y:S01]  /*c61b0*/  @P5 STG.E desc[UR34][R4.64], R165 ;  /* 0x000000a504005986 */ /* 0x0103e2000c101922 */
[----:B------:R-:W-:Y:S01]  /*c61c0*/  LOP3.LUT R13, R13, 0xfeffffff, RZ, 0xc0, !PT ;  /* 0xfeffffff0d0d7812 */ /* 0x000fe200078ec0ff */
[----:B-1----:R-:W-:-:S10]  /*c61d0*/  IMAD.WIDE R4, R43, 0x4, R120 ;  /* 0x000000042b047825 */ /* 0x002fd400078e0278 */
[----:B------:R-:W-:Y:S02]  /*c61e0*/  @P1 LOP3.LUT R13, R13, 0x1000000, RZ, 0xfc, !PT ;  /* 0x010000000d0d1812 */ /* 0x000fe400078efcff */
[----:B------:R-:W-:Y:S01]  /*c61f0*/  LOP3.LUT P1, RZ, R132, 0x800000, RZ, 0xc0, !PT ;  /* 0x0080000084ff7812 */ /* 0x000fe2000782c0ff */
[----:B------:R1:W-:Y:S04]  /*c6200*/  @P6 STG.E desc[UR34][R4.64], R42 ;  /* 0x0000002a04006986 */ /* 0x0003e8000c101922 */
[----:B-1----:R-:W4:Y:S01]  /*c6210*/  LDL.LU R42, [R1+0x2e60] ;  /* 0x002e6000012a7983 */ /* 0x002f220000300800 */
[----:B------:R-:W-:-:S03]  /*c6220*/  IMAD.WIDE R4, R43, 0x4, R118 ;  /* 0x000000042b047825 */ /* 0x000fc600078e0276 */
[----:B------:R-:W4:Y:S04]  /*c6230*/  LDL.LU R236, [R1+0x1770] ;  /* 0x0017700001ec7983 */ /* 0x000f280000300800 */
[----:B------:R1:W-:Y:S04]  /*c6240*/  @P0 STG.E desc[UR34][R4.64], R44 ;  /* 0x0000002c04000986 */ /* 0x0003e8000c101922 */
[----:B------:R-:W4:Y:S04]  /*c6250*/  LDL.LU R244, [R1+0x1750] ;  /* 0x0017500001f47983 */ /* 0x000f280000300800 */
[----:B------:R-:W4:Y:S01]  /*c6260*/  LDL.LU R165, [R1+0x15e0] ;  /* 0x0015e00001a57983 */ /* 0x000f220000300800 */
[----:B-1----:R-:W-:-:S05]  /*c6270*/  IMAD.WIDE R4, R0, 0x4, R124 ;  /* 0x0000000400047825 */ /* 0x002fca00078e027c */
[----:B------:R1:W-:Y:S01]  /*c6280*/  @P1 STG.E desc[UR34][R4.64], R45 ;  /* 0x0000002d04001986 */ /* 0x0003e2000c101922 */
[C---:B------:R-:W-:Y:S01]  /*c6290*/  LOP3.LUT P1, RZ, R13.reuse, 0x1000000, RZ, 0xc0, !PT ;  /* 0x010000000dff7812 */ /* 0x040fe2000782c0ff */
        /* <DEDUP_REMOVED lines=8> */
[----:B--2---:R1:W-:Y:S04]  /*c6320*/  @P1 STG.E desc[UR34][R4.64], R47 ;  /* 0x0000002f04001986 */ /* 0x0043e8000c101922 */
[----:B-1----:R-:W2:Y:S01]  /*c6330*/  LDL.LU R47, [R1+0x17d4] ;  /* 0x0017d400012f7983 */ /* 0x002ea20000300800 */
[----:B------:R-:W-:Y:S01]  /*c6340*/  LOP3.LUT P1, RZ, R13, 0x400000, RZ, 0xc0, !PT ;  /* 0x004000000dff7812 */ /* 0x000fe2000782c0ff */
[----:B------:R-:W-:-:S12]  /*c6350*/  IMAD.WIDE R4, R0, 0x4, R118 ;  /* 0x0000000400047825 */ /* 0x000fd800078e0276 */
[----:B---3--:R1:W-:Y:S01]  /*c6360*/  @P1 STG.E desc[UR34][R4.64], R167 ;  /* 0x000000a704001986 */ /* 0x0083e2000c101922 */
        /* <DEDUP_REMOVED lines=16> */
[----:B----4-:R-:W-:-:S10]  /*c6470*/  IMAD.WIDE R4, R42, 0x4, R124 ;  /* 0x000000042a047825 */ /* 0x010fd400078e027c */
        /* <DEDUP_REMOVED lines=11> */
[----:B------:R1:W-:Y:S02]  /*c6530*/  @P4 STG.E desc[UR34][R4.64], R43 ;  /* 0x0000002b04004986 */ /* 0x0003e4000c101922 */
[----:B-1----:R-:W-:-:S02]  /*c6540*/  IMAD.WIDE R4, R45, 0x4, R124 ;  /* 0x000000042d047825 */ /* 0x002fc400078e027c */
[----:B------:R-:W3:Y:S04]  /*c6550*/  LDL.LU R43, [R1+0x1774] ;  /* 0x00177400012b7983 */ /* 0x000ee80000300800 */
[----:B------:R1:W-:Y:S02]  /*c6560*/  @P5 STG.E desc[UR34][R4.64], R44 ;  /* 0x0000002c04005986 */ /* 0x0003e4000c101922 */
[C---:B-1----:R-:W-:Y:S02]  /*c6570*/  IMAD.WIDE R4, R45.reuse, 0x4, R122 ;  /* 0x000000042d047825 */ /* 0x042fe400078e027a */
[----:B------:R-:W3:Y:S04]  /*c6580*/  LDL.LU R44, [R1+0x1754] ;  /* 0x00175400012c7983 */ /* 0x000ee80000300800 */
[----:B------:R1:W-:Y:S02]  /*c6590*/  @P6 STG.E desc[UR34][R4.64], R46 ;  /* 0x0000002e04006986 */ /* 0x0003e4000c101922 */
[----:B-1----:R-:W-:-:S02]  /*c65a0*/  IMAD.WIDE R4, R45, 0x4, R120 ;  /* 0x000000042d047825 */ /* 0x002fc400078e0278 */
[----:B------:R-:W3:Y:S04]  /*c65b0*/  LDL.LU R46, [R1+0x15e4] ;  /* 0x0015e400012e7983 */ /* 0x000ee80000300800 */
[----:B--2---:R1:W-:Y:S04]  /*c65c0*/  @P0 STG.E desc[UR34][R4.64], R47 ;  /* 0x0000002f04000986 */ /* 0x0043e8000c101922 */
[----:B-1----:R-:W2:Y:S01]  /*c65d0*/  LDL.LU R47, [R1+0x2e68] ;  /* 0x002e6800012f7983 */ /* 0x002ea20000300800 */
[----:B------:R-:W-:Y:S02]  /*c65e0*/  LOP3.LUT P1, RZ, R133, 0x40000, RZ, 0xc0, !PT ;  /* 0x0004000085ff7812 */ /* 0x000fe4000782c0ff */
[----:B------:R-:W-:Y:S01]  /*c65f0*/  LOP3.LUT R13, R13, 0xfffffdff, RZ, 0xc0, !PT ;  /* 0xfffffdff0d0d7812 */ /* 0x000fe200078ec0ff */
[----:B------:R-:W3:Y:S01]  /*c6600*/  LDL.LU R0, [R1+0x18a8] ;  /* 0x0018a80001007983 */ /* 0x000ee20000300800 */
[----:B------:R-:W-:-:S03]  /*c6610*/  IMAD.WIDE R4, R45, 0x4, R118 ;  /* 0x000000042d047825 */ /* 0x000fc600078e0276 */
[----:B------:R-:W3:Y:S04]  /*c6620*/  LDL.LU R236, [R1+0x2e70] ;  /* 0x002e700001ec7983 */ /* 0x000ee80000300800 */
[----:B------:R-:W3:Y:S02]  /*c6630*/  LDL.LU R45, [R1+0x2e74] ;  /* 0x002e7400012d7983 */ /* 0x000ee40000300800 */
[----:B------:R-:W-:Y:S02]  /*c6640*/  @P1 LOP3.LUT R13, R13, 0x200, RZ, 0xfc, !PT ;  /* 0x000002000d0d1812 */ /* 0x000fe400078efcff */
        /* <DEDUP_REMOVED lines=10> */
[C---:B------:R-:W-:Y:S02]  /*c66f0*/  LOP3.LUT P4, RZ, R133.reuse, 0x40, RZ, 0xc0, !PT ;  /* 0x0000004085ff7812 */ /* 0x040fe4000788c0ff */
[C---:B------:R-:W-:Y:S01]  /*c6700*/  LOP3.LUT P5, RZ, R133.reuse, 0x80, RZ, 0xc0, !PT ;  /* 0x0000008085ff7812 */ /* 0x040fe200078ac0ff */
[----:B------:R-:W3:Y:S01]  /*c6710*/  LDL.LU R244, [R1+0x1268] ;  /* 0x0012680001f47983 */ /* 0x000ee20000300800 */
[C---:B------:R-:W-:Y:S02]  /*c6720*/  LOP3.LUT P6, RZ, R133.reuse, 0x100, RZ, 0xc0, !PT ;  /* 0x0000010085ff7812 */ /* 0x040fe400078cc0ff */
[----:B------:R-:W-:Y:S01]  /*c6730*/  LOP3.LUT P0, RZ, R133, 0x200, RZ, 0xc0, !PT ;  /* 0x0000020085ff7812 */ /* 0x000fe2000780c0ff */
[----:B------:R-:W3:Y:S02]  /*c6740*/  LDL.LU R165, [R1+0x18ac] ;  /* 0x0018ac0001a57983 */ /* 0x000ee40000300800 */
        /* <DEDUP_REMOVED lines=18> */
[----:B--2---:R-:W-:-:S05]  /*c6870*/  IMAD.WIDE R4, R47, 0x4, R124 ;  /* 0x000000042f047825 */ /* 0x004fca00078e027c */
[----:B---3--:R1:W-:Y:S02]  /*c6880*/  @P5 STG.E desc[UR34][R4.64], R43 ;  /* 0x0000002b04005986 */ /* 0x0083e4000c101922 */
        /* <DEDUP_REMOVED lines=8> */
[----:B------:R-:W2:Y:S04]  /*c6910*/  LDL.LU R47, [R1+0x175c] ;  /* 0x00175c00012f7983 */ /* 0x000ea80000300800 */
[----:B------:R-:W2:Y:S04]  /*c6920*/  LDL.LU R42, [R1+0x2e78] ;  /* 0x002e7800012a7983 */ /* 0x000ea80000300800 */
        /* <DEDUP_REMOVED lines=22> */
[----:B--2---:R1:W-:Y:S04]  /*c6a90*/  @P1 STG.E desc[UR34][R4.64], R134 ;  /* 0x0000008604001986 */ /* 0x0043e8000c101922 */
[----:B-1----:R-:W2:Y:S01]  /*c6aa0*/  LDL.LU R134, [R1+0x3b54] ;  /* 0x003b540001867983 */ /* 0x002ea20000300800 */
[----:B------:R-:W-:Y:S02]  /*c6ab0*/  LOP3.LUT P1, RZ, R13, 0x200, RZ, 0xc0, !PT ;  /* 0x000002000dff7812 */ /* 0x000fe4000782c0ff */
[C---:B------:R-:W-:Y:S01]  /*c6ac0*/  LOP3.LUT P2, RZ, R133.reuse, 0x80000, RZ, 0xc0, !PT ;  /* 0x0008000085ff7812 */ /* 0x040fe2000784c0ff */
[----:B------:R-:W-:Y:S01]  /*c6ad0*/  IMAD.WIDE R4, R236, 0x4, R118 ;  /* 0x00000004ec047825 */ /* 0x000fe200078e0276 */
[C---:B------:R-:W-:Y:S02]  /*c6ae0*/  LOP3.LUT P3, RZ, R133.reuse, 0x100000, RZ, 0xc0, !PT ;  /* 0x0010000085ff7812 */ /* 0x040fe4000786c0ff */
[----:B------:R-:W-:-:S07]  /*c6af0*/  LOP3.LUT P4, RZ, R133, 0x200000, RZ, 0xc0, !PT ;  /* 0x0020000085ff7812 */ /* 0x000fce000788c0ff */
        /* <DEDUP_REMOVED lines=8> */
[----:B---3--:R1:W-:Y:S02]  /*c6b80*/  @P4 STG.E desc[UR34][R4.64], R44 ;  /* 0x0000002c04004986 */ /* 0x0083e4000c101922 */
[----:B-1----:R-:W-:-:S05]  /*c6b90*/  IMAD.WIDE R4, R45, 0x4, R118 ;  /* 0x000000042d047825 */ /* 0x002fca00078e0276 */
[----:B----4-:R1:W-:Y:S02]  /*c6ba0*/  @P5 STG.E desc[UR34][R4.64], R46 ;  /* 0x0000002e04005986 */ /* 0x0103e4000c101922 */
[----:B-1----:R-:W-:Y:S01]  /*c6bb0*/  IMAD.WIDE R4, R42, 0x4, R124 ;  /* 0x000000042a047825 */ /* 0x002fe200078e027c */
[----:B------:R-:W-:-:S04]  /*c6bc0*/  LOP3.LUT P0, RZ, R133, 0x1000000, RZ, 0xc0, !PT ;  /* 0x0100000085ff7812 */ /* 0x000fc8000780c0ff */
[----:B--2---:R1:W-:Y:S04]  /*c6bd0*/  @P6 STG.E desc[UR34][R4.64], R134 ;  /* 0x0000008604006986 */ /* 0x0043e8000c101922 */
[----:B-1----:R-:W2:Y:S04]  /*c6be0*/  LDL.LU R134, [R1+0x3b50] ;  /* 0x003b500001867983 */ /* 0x002ea80000300800 */
[----:B------:R-:W3:Y:S04]  /*c6bf0*/  LDL.LU R165, [R1+0x15ec] ;  /* 0x0015ec0001a57983 */ /* 0x000ee80000300800 */
[----:B------:R-:W4:Y:S01]  /*c6c00*/  LDL.LU R44, [R1+0x126c] ;  /* 0x00126c00012c7983 */ /* 0x000f220000300800 */
[----:B------:R-:W-:-:S03]  /*c6c10*/  IMAD.WIDE R4, R42, 0x4, R122 ;  /* 0x000000042a047825 */ /* 0x000fc600078e027a */
[----:B------:R-:W4:Y:S04]  /*c6c20*/  LDL.LU R43, [R1+0x1a10] ;  /* 0x001a1000012b7983 */ /* 0x000f280000300800 */
[----:B------:R-:W4:Y:S04]  /*c6c30*/  LDL.LU R45, [R1+0x19f0] ;  /* 0x0019f000012d7983 */ /* 0x000f280000300800 */
[----:B------:R1:W-:Y:S04]  /*c6c40*/  @P0 STG.E desc[UR34][R4.64], R47 ;  /* 0x0000002f04000986 */ /* 0x0003e8000c101922 */
        /* <DEDUP_REMOVED lines=15> */
[----:B------:R-:W-:Y:S01]  /*c6d40*/  LOP3.LUT R13, R13, 0xfffffffd, RZ, 0xc0, !PT ;  /* 0xfffffffd0d0d7812 */ /* 0x000fe200078ec0ff */
[----:B------:R-:W4:Y:S01]  /*c6d50*/  LDL.LU R244, [R1+0x19a4] ;  /* 0x0019a40001f47983 */ /* 0x000f220000300800 */
[C---:B------:R-:W-:Y:S02]  /*c6d60*/  LOP3.LUT P6, RZ, R133.reuse, 0x8000000, RZ, 0xc0, !PT ;  /* 0x0800000085ff7812 */ /* 0x040fe400078cc0ff */
[----:B------:R-:W-:Y:S02]  /*c6d70*/  LOP3.LUT P0, RZ, R133, 0x10000000, RZ, 0xc0, !PT ;  /* 0x1000000085ff7812 */ /* 0x000fe4000780c0ff */
[----:B--2---:R-:W-:-:S03]  /*c6d80*/  LOP3.LUT P1, RZ, R134, 0x20, RZ, 0xc0, !PT ;  /* 0x0000002086ff7812 */ /* 0x004fc6000782c0ff */
[----:B---3--:R1:W-:Y:S10]  /*c6d90*/  @P4 STG.E desc[UR34][R4.64], R165 ;  /* 0x000000a504004986 */ /* 0x0083f4000c101922 */
[----:B------:R-:W-:-:S02]  /*c6da0*/  @P1 LOP3.LUT R13, R13, 0x2, RZ, 0xfc, !PT ;  /* 0x000000020d0d1812 */ /* 0x000fc400078efcff */
[----:B------:R-:W-:Y:S01]  /*c6db0*/  LOP3.LUT P1, RZ, R134, 0x10, RZ, 0xc0, !PT ;  /* 0x0000001086ff7812 */ /* 0x000fe2000782c0ff */
[----:B-1----:R-:W-:Y:S01]  /*c6dc0*/  IMAD.WIDE R4, R42, 0x4, R118 ;  /* 0x000000042a047825 */ /* 0x002fe200078e0276 */
[----:B------:R-:W-:-:S04]  /*c6dd0*/  LOP3.LUT R13, R13, 0xfffffffb, RZ, 0xc0, !PT ;  /* 0xfffffffb0d0d7812 */ /* 0x000fc800078ec0ff */
[----:B----4-:R1:W-:Y:S04]  /*c6de0*/  @P5 STG.E desc[UR34][R4.64], R44 ;  /* 0x0000002c04005986 */ /* 0x0103e8000c101922 */
[----:B-1----:R-:W2:Y:S03]  /*c6df0*/  LDL.LU R44, [R1+0x2e88] ;  /* 0x002e8800012c7983 */ /* 0x002ea60000300800 */
[----:B------:R-:W-:Y:S01]  /*c6e00*/  @P1 LOP3.LUT R13, R13, 0x4, RZ, 0xfc, !PT ;  /* 0x000000040d0d1812 */ /* 0x000fe200078efcff */
[----:B------:R-:W3:Y:S01]  /*c6e10*/  LDL.LU R165, [R1+0x1944] ;  /* 0x0019440001a57983 */ /* 0x000ee20000300800 */
[----:B------:R-:W-:Y:S01]  /*c6e20*/  LOP3.LUT P1, RZ, R134, 0x8, RZ, 0xc0, !PT ;  /* 0x0000000886ff7812 */ /* 0x000fe2000782c0ff */
[----:B------:R-:W-:-:S02]  /*c6e30*/  IMAD.WIDE R4, R47, 0x4, R124 ;  /* 0x000000042f047825 */ /* 0x000fc400078e027c */
[----:B------:R-:W4:Y:S01]  /*c6e40*/  LDL.LU R42, [R1+0x18e4] ;  /* 0x0018e400012a7983 */ /* 0x000f220000300800 */
[----:B------:R-:W-:-:S03]  /*c6e50*/  LOP3.LUT R13, R13, 0xfffffff7, RZ, 0xc0, !PT ;  /* 0xfffffff70d0d7812 */ /* 0x000fc600078ec0ff */
[----:B------:R1:W-:Y:S06]  /*c6e60*/  @P6 STG.E desc[UR34][R4.64], R43 ;  /* 0x0000002b04006986 */ /* 0x0003ec000c101922 */
[----:B------:R-:W-:Y:S02]  /*c6e70*/  @P1 LOP3.LUT R13, R13, 0x8, RZ, 0xfc, !PT ;  /* 0x000000080d0d1812 */ /* 0x000fe400078efcff */
[----:B------:R-:W-:Y:S01]  /*c6e80*/  LOP3.LUT P1, RZ, R134, 0x4, RZ, 0xc0, !PT ;  /* 0x0000000486ff7812 */ /* 0x000fe2000782c0ff */
[----:B-1----:R-:W4:Y:S01]  /*c6e90*/  LDL.LU R43, [R1+0x1864] ;  /* 0x00186400012b7983 */ /* 0x002f220000300800 */
[----:B------:R-:W-:-:S05]  /*c6ea0*/  IMAD.WIDE R4, R47, 0x4, R122 ;  /* 0x000000042f047825 */ /* 0x000fca00078e027a */
[----:B------:R1:W-:Y:S01]  /*c6eb0*/  @P0 STG.E desc[UR34][R4.64], R45 ;  /* 0x0000002d04000986 */ /* 0x0003e2000c101922 */
[----:B------:R-:W-:-:S03]  /*c6ec0*/  LOP3.LUT R13, R13, 0xffffffef, RZ, 0xc0, !PT ;  /* 0xffffffef0d0d7812 */ /* 0x000fc600078ec0ff */
[----:B-1----:R-:W4:Y:S02]  /*c6ed0*/  LDL.LU R45, [R1+0x16c4] ;  /* 0x0016c400012d7983 */ /* 0x002f240000300800 */
        /* <DEDUP_REMOVED lines=42> */
[----:B-1----:R-:W-:Y:S01]  /*c7180*/  IMAD.WIDE R4, R236, 0x4, R120 ;  /* 0x00000004ec047825 */ /* 0x002fe200078e0278 */
[C---:B------:R-:W-:Y:S01]  /*c7190*/  LOP3.LUT P4, RZ, R134.reuse, 0x100, RZ, 0xc0, !PT ;  /* 0x0000010086ff7812 */ /* 0x040fe2000788c0ff */
[----:B------:R-:W4:Y:S06]  /*c71a0*/  LDL.LU R237, [R1+0x2e94] ;  /* 0x002e940001ed7983 */ /* 0x000f2c0000300800 */
[----:B------:R1:W-:Y:S01]  /*c71b0*/  @P1 STG.E desc[UR34][R4.64], R245 ;  /* 0x000000f504001986 */ /* 0x0003e2000c101922 */
[----:B------:R-:W-:Y:S01]  /*c71c0*/  LOP3.LUT P5, RZ, R134, 0x200, RZ, 0xc0, !PT ;  /* 0x0000020086ff7812 */ /* 0x000fe200078ac0ff */
[----:B-1----:R-:W-:-:S05]  /*c71d0*/  IMAD.WIDE R4, R236, 0x4, R118 ;  /* 0x00000004ec047825 */ /* 0x002fca00078e0276 */
[----:B------:R2:W-:Y:S01]  /*c71e0*/  @P2 STG.E desc[UR34][R4.64], R244 ;  /* 0x000000f404002986 */ /* 0x0005e2000c101922 */
[----:B------:R-:W-:Y:S01]  /*c71f0*/  LOP3.LUT P6, RZ, R134, 0x400, RZ, 0xc0, !PT ;  /* 0x0000040086ff7812 */ /* 0x000fe200078cc0ff */
[----:B--2---:R-:W-:-:S05]  /*c7200*/  IMAD.WIDE R4, R44, 0x4, R124 ;  /* 0x000000042c047825 */ /* 0x004fca00078e027c */
[----:B---3--:R1:W-:Y:S02]  /*c7210*/  @P3 STG.E desc[UR34][R4.64], R165 ;  /* 0x000000a504003986 */ /* 0x0083e4000c101922 */
[----:B-1----:R-:W-:-:S05]  /*c7220*/  IMAD.WIDE R4, R44, 0x4, R122 ;  /* 0x000000042c047825 */ /* 0x002fca00078e027a */
[----:B----4-:R1:W-:Y:S02]  /*c7230*/  @P4 STG.E desc[UR34][R4.64], R42 ;  /* 0x0000002a04004986 */ /* 0x0103e4000c101922 */
[----:B-1----:R-:W-:-:S05]  /*c7240*/  IMAD.WIDE R4, R44, 0x4, R120 ;  /* 0x000000042c047825 */ /* 0x002fca00078e0278 */
[----:B------:R1:W-:Y:S02]  /*c7250*/  @P5 STG.E desc[UR34][R4.64], R43 ;  /* 0x0000002b04005986 */ /* 0x0003e4000c101922 */
[----:B-1----:R-:W-:Y:S02]  /*c7260*/  IMAD.WIDE R4, R44, 0x4, R118 ;  /* 0x000000042c047825 */ /* 0x002fe400078e0276 */
[----:B------:R-:W2:Y:S04]  /*c7270*/  LDL.LU R44, [R1+0x19f8] ;  /* 0x0019f800012c7983 */ /* 0x000ea80000300800 */
[----:B------:R1:W-:Y:S04]  /*c7280*/  @P6 STG.E desc[UR34][R4.64], R45 ;  /* 0x0000002d04006986 */ /* 0x0003e8000c101922 */
[----:B-1----:R-:W3:Y:S01]  /*c7290*/  LDL.LU R45, [R1+0x19d8] ;  /* 0x0019d800012d7983 */ /* 0x002ee20000300800 */
[----:B------:R-:W-:-:S03]  /*c72a0*/  LOP3.LUT P0, RZ, R134, 0x800, RZ, 0xc0, !PT ;  /* 0x0000080086ff7812 */ /* 0x000fc6000780c0ff */
[----:B------:R-:W4:Y:S04]  /*c72b0*/  LDL.LU R29, [R1+0x19a8] ;  /* 0x0019a800011d7983 */ /* 0x000f280000300800 */
[----:B------:R-:W4:Y:S04]  /*c72c0*/  LDL.LU R239, [R1+0x1948] ;  /* 0x0019480001ef7983 */ /* 0x000f280000300800 */
[----:B------:R-:W4:Y:S04]  /*c72d0*/  LDL.LU R247, [R1+0x18e8] ;  /* 0x0018e80001f77983 */ /* 0x000f280000300800 */
[----:B------:R-:W4:Y:S01]  /*c72e0*/  LDL.LU R0, [R1+0x1868] ;  /* 0x0018680001007983 */ /* 0x000f220000300800 */
[----:B------:R-:W-:-:S05]  /*c72f0*/  IMAD.WIDE R4, R46, 0x4, R124 ;  /* 0x000000042e047825 */ /* 0x000fca00078e027c */
        /* <DEDUP_REMOVED lines=12> */
[----:B------:R-:W-:Y:S02]  /*c73c0*/  LOP3.LUT P4, RZ, R134, 0x1000, RZ, 0xc0, !PT ;  /* 0x0000100086ff7812 */ /* 0x000fe4000788c0ff */
[----:B------:R-:W-:Y:S02]  /*c73d0*/  LOP3.LUT R14, R14, 0xfdffffff, RZ, 0xc0, !PT ;  /* 0xfdffffff0e0e7812 */ /* 0x000fe400078ec0ff */
[----:B------:R-:W-:Y:S01]  /*c73e0*/  LOP3.LUT P5, RZ, R134, 0x2000, RZ, 0xc0, !PT ;  /* 0x0000200086ff7812 */ /* 0x000fe200078ac0ff */
[----:B------:R-:W-:Y:S01]  /*c73f0*/  IMAD.WIDE R4, R46, 0x4, R122 ;  /* 0x000000042e047825 */ /* 0x000fe200078e027a */
[----:B------:R-:W4:Y:S05]  /*c7400*/  LDL.LU R43, [R1+0x16cc] ;  /* 0x0016cc00012b7983 */ /* 0x000f2a0000300800 */
        /* <DEDUP_REMOVED lines=23> */
[----:B------:R-:W2:Y:S01]  /*c7580*/  LDL.LU R46, [R1+0x2e9c] ;  /* 0x002e9c00012e7983 */ /* 0x000ea20000300800 */
[----:B------:R-:W-:-:S04]  /*c7590*/  LOP3.LUT R14, R14, 0x7fffffff, RZ, 0xc0, !PT ;  /* 0x7fffffff0e0e7812 */ /* 0x000fc800078ec0ff */
[----:B------:R-:W-:Y:S02]  /*c75a0*/  @P1 LOP3.LUT R14, R14, 0x80000000, RZ, 0xfc, !PT ;  /* 0x800000000e0e1812 */ /* 0x000fe400078efcff */
[C---:B------:R-:W-:Y:S02]  /*c75b0*/  LOP3.LUT P1, RZ, R134.reuse, 0x20000, RZ, 0xc0, !PT ;  /* 0x0002000086ff7812 */ /* 0x040fe4000782c0ff */
[C---:B------:R-:W-:Y:S02]  /*c75c0*/  LOP3.LUT P6, RZ, R134.reuse, 0x4000, RZ, 0xc0, !PT ;  /* 0x0000400086ff7812 */ /* 0x040fe400078cc0ff */
[----:B------:R-:W-:Y:S02]  /*c75d0*/  LOP3.LUT P0, RZ, R134, 0x8000, RZ, 0xc0, !PT ;  /* 0x0000800086ff7812 */ /* 0x000fe4000780c0ff */
[----:B------:R-:W-:-:S07]  /*c75e0*/  LOP3.LUT R13, R13, 0xfffffffe, RZ, 0xc0, !PT ;  /* 0xfffffffe0d0d7812 */ /* 0x000fce00078ec0ff */
[----:B------:R-:W-:Y:S02]  /*c75f0*/  @P1 LOP3.LUT R13, R13, 0x1, RZ, 0xfc, !PT ;  /* 0x000000010d0d1812 */ /* 0x000fe400078efcff */
[----:B------:R-:W-:Y:S01]  /*c7600*/  LOP3.LUT P1, RZ, R134, 0x10000, RZ, 0xc0, !PT ;  /* 0x0001000086ff7812 */ /* 0x000fe2000782c0ff */
[----:B----4-:R1:W-:Y:S02]  /*c7610*/  @P6 STG.E desc[UR34][R4.64], R29 ;  /* 0x0000001d04006986 */ /* 0x0103e4000c101922 */
        /* <DEDUP_REMOVED lines=38> */
[----:B--2---:R-:W-:-:S05]  /*c7880*/  IMAD.WIDE R4, R46, 0x4, R124 ;  /* 0x000000042e047825 */ /* 0x004fca00078e027c */
[----:B------:R1:W-:Y:S02]  /*c7890*/  @P4 STG.E desc[UR34][R4.64], R44 ;  /* 0x0000002c04004986 */ /* 0x0003e4000c101922 */
[----:B-1----:R-:W-:-:S05]  /*c78a0*/  IMAD.WIDE R4, R46, 0x4, R122 ;  /* 0x000000042e047825 */ /* 0x002fca00078e027a */
[----:B---3--:R1:W-:Y:S02]  /*c78b0*/  @P5 STG.E desc[UR34][R4.64], R45 ;  /* 0x0000002d04005986 */ /* 0x0083e4000c101922 */
[----:B-1----:R-:W-:-:S05]  /*c78c0*/  IMAD.WIDE R4, R46, 0x4, R120 ;  /* 0x000000042e047825 */ /* 0x002fca00078e0278 */
[----:B------:R1:W-:Y:S04]  /*c78d0*/  @P6 STG.E desc[UR34][R4.64], R135 ;  /* 0x0000008704006986 */ /* 0x0003e8000c101922 */
[----:B-1----:R-:W2:Y:S01]  /*c78e0*/  LDL.LU R135, [R1+0x3b4c] ;  /* 0x003b4c0001877983 */ /* 0x002ea20000300800 */
[----:B------:R-:W-:Y:S01]  /*c78f0*/  LOP3.LUT P0, RZ, R134, 0x40000000, RZ, 0xc0, !PT ;  /* 0x4000000086ff7812 */ /* 0x000fe2000780c0ff */
[----:B------:R-:W-:Y:S02]  /*c7900*/  IMAD.WIDE R4, R46, 0x4, R118 ;  /* 0x000000042e047825 */ /* 0x000fe400078e0276 */
[----:B------:R-:W3:Y:S04]  /*c7910*/  LDL.LU R236, [R1+0x2ea8] ;  /* 0x002ea80001ec7983 */ /* 0x000ee80000300800 */
[----:B------:R-:W3:Y:S04]  /*c7920*/  LDL.LU R44, [R1+0x1920] ;  /* 0x00192000012c7983 */ /* 0x000ee80000300800 */
[----:B------:R-:W3:Y:S04]  /*c7930*/  LDL.LU R45, [R1+0x18d0] ;  /* 0x0018d000012d7983 */ /* 0x000ee80000300800 */
[----:B------:R-:W3:Y:S04]  /*c7940*/  LDL.LU R46, [R1+0x15d0] ;  /* 0x0015d000012e7983 */ /* 0x000ee80000300800 */
[----:B----4-:R1:W-:Y:S04]  /*c7950*/  @P0 STG.E desc[UR34][R4.64], R47 ;  /* 0x0000002f04000986 */ /* 0x0103e8000c101922 */
[----:B-1----:R-:W4:Y:S04]  /*c7960*/  LDL.LU R47, [R1+0x2ea0] ;  /* 0x002ea000012f7983 */ /* 0x002f280000300800 */
        /* <DEDUP_REMOVED lines=9> */
[----:B------:R-:W-:-:S02]  /*c7a00*/  LOP3.LUT R14, R14, 0xfffdffff, RZ, 0xc0, !PT ;  /* 0xfffdffff0e0e7812 */ /* 0x000fc400078ec0ff */
[----:B------:R-:W-:Y:S01]  /*c7a10*/  LOP3.LUT P4, RZ, R134, 0x80000000, RZ, 0xc0, !PT ;  /* 0x8000000086ff7812 */ /* 0x000fe2000788c0ff */
[----:B------:R-:W3:Y:S04]  /*c7a20*/  LDL.LU R165, [R1+0x1a08] ;  /* 0x001a080001a57983 */ /* 0x000ee80000300800 */
[----:B------:R-:W3:Y:S04]  /*c7a30*/  LDL.LU R42, [R1+0x19e8] ;  /* 0x0019e800012a7983 */ /* 0x000ee80000300800 */
        /* <DEDUP_REMOVED lines=20> */
[----:B------:R-:W-:Y:S01]  /*c7b80*/  LOP3.LUT P5, RZ, R135, 0x1, RZ, 0xc0, !PT ;  /* 0x0000000187ff7812 */ /* 0x000fe200078ac0ff */
[----:B----4-:R-:W-:Y:S01]  /*c7b90*/  IMAD.WIDE R4, R47, 0x4, R124 ;  /* 0x000000042f047825 */ /* 0x010fe200078e027c */
[----:B------:R-:W-:-:S07]  /*c7ba0*/  LOP3.LUT P6, RZ, R135, 0x2, RZ, 0xc0, !PT ;  /* 0x0000000287ff7812 */ /* 0x000fce00078cc0ff */
[----:B------:R-:W-:Y:S02]  /*c7bb0*/  @P1 LOP3.LUT R14, R14, 0x800000, RZ, 0xfc, !PT ;  /* 0x008000000e0e1812 */ /* 0x000fe400078efcff */
[C---:B------:R-:W-:Y:S01]  /*c7bc0*/  LOP3.LUT P1, RZ, R135.reuse, 0x10, RZ, 0xc0, !PT ;  /* 0x0000001087ff7812 */ /* 0x040fe2000782c0ff */
[----:B---3--:R1:W-:Y:S01]  /*c7bd0*/  @P4 STG.E desc[UR34][R4.64], R44 ;  /* 0x0000002c04004986 */ /* 0x0083e2000c101922 */
[----:B------:R-:W-:Y:S02]  /*c7be0*/  LOP3.LUT P0, RZ, R135, 0x4, RZ, 0xc0, !PT ;  /* 0x0000000487ff7812 */ /* 0x000fe4000780c0ff */
[----:B------:R-:W-:Y:S01]  /*c7bf0*/  LOP3.LUT R14, R14, 0xfeffffff, RZ, 0xc0, !PT ;  /* 0xfeffffff0e0e7812 */ /* 0x000fe200078ec0ff */
[----:B-1----:R-:W-:-:S08]  /*c7c00*/  IMAD.WIDE R4, R47, 0x4, R122 ;  /* 0x000000042f047825 */ /* 0x002fd000078e027a */
[----:B------:R-:W-:Y:S01]  /*c7c10*/  @P1 LOP3.LUT R14, R14, 0x1000000, RZ, 0xfc, !PT ;  /* 0x010000000e0e1812 */ /* 0x000fe200078efcff */
[----:B------:R-:W2:Y:S04]  /*c7c20*/  LDL.LU R44, [R1+0x2eac] ;  /* 0x002eac00012c7983 */ /* 0x000ea80000300800 */
[----:B------:R1:W-:Y:S01]  /*c7c30*/  @P5 STG.E desc[UR34][R4.64], R45 ;  /* 0x0000002d04005986 */ /* 0x0003e2000c101922 */
[----:B------:R-:W-:Y:S01]  /*c7c40*/  LOP3.LUT P1, RZ, R135, 0x8, RZ, 0xc0, !PT ;  /* 0x0000000887ff7812 */ /* 0x000fe2000782c0ff */
[C---:B-1----:R-:W-:Y:S02]  /*c7c50*/  IMAD.WIDE R4, R47.reuse, 0x4, R120 ;  /* 0x000000042f047825 */ /* 0x042fe400078e0278 */
[----:B------:R-:W3:Y:S04]  /*c7c60*/  LDL.LU R45, [R1+0x1988] ;  /* 0x00198800012d7983 */ /* 0x000ee80000300800 */
[----:B------:R1:W-:Y:S02]  /*c7c70*/  @P6 STG.E desc[UR34][R4.64], R46 ;  /* 0x0000002e04006986 */ /* 0x0003e4000c101922 */
[----:B-1----:R-:W-:-:S02]  /*c7c80*/  IMAD.WIDE R4, R47, 0x4, R118 ;  /* 0x000000042f047825 */ /* 0x002fc400078e0276 */
[----:B------:R-:W4:Y:S04]  /*c7c90*/  LDL.LU R46, [R1+0x1928] ;  /* 0x00192800012e7983 */ /* 0x000f280000300800 */
[----:B------:R1:W-:Y:S04]  /*c7ca0*/  @P0 STG.E desc[UR34][R4.64], R239 ;  /* 0x000000ef04000986 */ /* 0x0003e8000c101922 */
[----:B------:R-:W3:Y:S04]  /*c7cb0*/  LDL.LU R47, [R1+0x18d8] ;  /* 0x0018d800012f7983 */ /* 0x000ee80000300800 */
[----:B------:R-:W3:Y:S01]  /*c7cc0*/  LDL.LU R244, [R1+0x2eb0] ;  /* 0x002eb00001f47983 */ /* 0x000ee20000300800 */
        /* <DEDUP_REMOVED lines=25> */
[C---:B------:R-:W-:Y:S01]  /*c7e60*/  LOP3.LUT P2, RZ, R135.reuse, 0x1000, RZ, 0xc0, !PT ;  /* 0x0000100087ff7812 */ /* 0x040fe2000784c0ff */
[----:B------:R-:W4:Y:S01]  /*c7e70*/  LDL.LU R167, [R1+0x2eb8] ;  /* 0x002eb80001a77983 */ /* 0x000f220000300800 */
[C---:B------:R-:W-:Y:S02]  /*c7e80*/  LOP3.LUT P3, RZ, R135.reuse, 0x2000, RZ, 0xc0, !PT ;  /* 0x0000200087ff7812 */ /* 0x040fe4000786c0ff */
[----:B------:R-:W-:-:S02]  /*c7e90*/  LOP3.LUT P4, RZ, R135, 0x4000, RZ, 0xc0, !PT ;  /* 0x0000400087ff7812 */ /* 0x000fc4000788c0ff */
        /* <DEDUP_REMOVED lines=23> */
[----:B------:R-:W2:Y:S01]  /*c8010*/  LDL.LU R45, [R1+0x198c] ;  /* 0x00198c00012d7983 */ /* 0x000ea20000300800 */
[----:B------:R-:W-:-:S03]  /*c8020*/  LOP3.LUT P4, RZ, R135, 0x40000, RZ, 0xc0, !PT ;  /* 0x0004000087ff7812 */ /* 0x000fc6000788c0ff */
[----:B------:R-:W2:Y:S01]  /*c8030*/  LDL.LU R47, [R1+0x192c] ;  /* 0x00192c00012f7983 */ /* 0x000ea20000300800 */
        /* <DEDUP_REMOVED lines=15> */
[----:B-1----:R-:W3:Y:S04]  /*c8130*/  LDL.LU R46, [R1+0x18dc] ;  /* 0x0018dc00012e7983 */ /* 0x002ee80000300800 */
[----:B------:R-:W3:Y:S01]  /*c8140*/  LDL.LU R0, [R1+0x15dc] ;  /* 0x0015dc0001007983 */ /* 0x000ee20000300800 */
[----:B------:R-:W-:-:S03]  /*c8150*/  LOP3.LUT R14, R14, 0xffffdfff, RZ, 0xc0, !PT ;  /* 0xffffdfff0e0e7812 */ /* 0x000fc600078ec0ff */
[----:B------:R-:W3:Y:S01]  /*c8160*/  LDL.LU R238, [R1+0x122c] ;  /* 0x00122c0001ee7983 */ /* 0x000ee20000300800 */
[----:B------:R-:W-:Y:S02]  /*c8170*/  @P1 LOP3.LUT R14, R14, 0x2000, RZ, 0xfc, !PT ;  /* 0x000020000e0e1812 */ /* 0x000fe400078efcff */
[----:B------:R-:W-:Y:S01]  /*c8180*/  LOP3.LUT P1, RZ, R135, 0x2000000, RZ, 0xc0, !PT ;  /* 0x0200000087ff7812 */ /* 0x000fe2000782c0ff */
[----:B------:R-:W3:Y:S01]  /*c8190*/  LDL.LU R245, [R1+0x2ebc] ;  /* 0x002ebc0001f57983 */ /* 0x000ee20000300800 */
[----:B------:R-:W-:-:S03]  /*c81a0*/  LOP3.LUT R14, R14, 0xffffbfff, RZ, 0xc0, !PT ;  /* 0xffffbfff0e0e7812 */ /* 0x000fc600078ec0ff */
[----:B------:R-:W3:Y:S01]  /*c81b0*/  LDL.LU R166, [R1+0x1b50] ;  /* 0x001b500001a67983 */ /* 0x000ee20000300800 */
[----:B------:R-:W-:-:S03]  /*c81c0*/  LOP3.LUT P5, RZ, R135, 0x80000, RZ, 0xc0, !PT ;  /* 0x0008000087ff7812 */ /* 0x000fc600078ac0ff */
[----:B------:R-:W3:Y:S04]  /*c81d0*/  LDL.LU R246, [R1+0x1a90] ;  /* 0x001a900001f67983 */ /* 0x000ee80000300800 */
[----:B------:R-:W-:Y:S02]  /*c81e0*/  @P1 LOP3.LUT R14, R14, 0x4000, RZ, 0xfc, !PT ;  /* 0x000040000e0e1812 */ /* 0x000fe400078efcff */
[C---:B------:R-:W-:Y:S01]  /*c81f0*/  LOP3.LUT P6, RZ, R135.reuse, 0x100000, RZ, 0xc0, !PT ;  /* 0x0010000087ff7812 */ /* 0x040fe200078cc0ff */
[----:B--2---:R-:W-:Y:S01]  /*c8200*/  IMAD.WIDE R4, R44, 0x4, R124 ;  /* 0x000000042c047825 */ /* 0x004fe200078e027c */
[----:B------:R-:W-:Y:S01]  /*c8210*/  LOP3.LUT P1, RZ, R135, 0x1000000, RZ, 0xc0, !PT ;  /* 0x0100000087ff7812 */ /* 0x000fe2000782c0ff */
[----:B------:R-:W2:Y:S01]  /*c8220*/  LDL.LU R237, [R1+0x1a70] ;  /* 0x001a700001ed7983 */ /* 0x000ea20000300800 */
[----:B------:R-:W-:-:S02]  /*c8230*/  LOP3.LUT R14, R14, 0xffff7fff, RZ, 0xc0, !PT ;  /* 0xffff7fff0e0e7812 */ /* 0x000fc400078ec0ff */
[C---:B------:R-:W-:Y:S01]  /*c8240*/  LOP3.LUT P0, RZ, R135.reuse, 0x200000, RZ, 0xc0, !PT ;  /* 0x0020000087ff7812 */ /* 0x040fe2000780c0ff */
[----:B----4-:R1:W-:Y:S08]  /*c8250*/  @P5 STG.E desc[UR34][R4.64], R165 ;  /* 0x000000a504005986 */ /* 0x0103f0000c101922 */
[----:B------:R-:W-:Y:S02]  /*c8260*/  @P1 LOP3.LUT R14, R14, 0x8000, RZ, 0xfc, !PT ;  /* 0x000080000e0e1812 */ /* 0x000fe400078efcff */
[----:B------:R-:W-:Y:S01]  /*c8270*/  LOP3.LUT P1, RZ, R135, 0x800000, RZ, 0xc0, !PT ;  /* 0x0080000087ff7812 */ /* 0x000fe2000782c0ff */
[----:B-1----:R-:W-:Y:S01]  /*c8280*/  IMAD.WIDE R4, R44, 0x4, R122 ;  /* 0x000000042c047825 */ /* 0x002fe200078e027a */
[----:B------:R-:W-:-:S04]  /*c8290*/  LOP3.LUT R14, R14, 0xfffeffff, RZ, 0xc0, !PT ;  /* 0xfffeffff0e0e7812 */ /* 0x000fc800078ec0ff */
[----:B------:R1:W-:Y:S07]  /*c82a0*/  @P6 STG.E desc[UR34][R4.64], R42 ;  /* 0x0000002a04006986 */ /* 0x0003ee000c101922 */
[----:B------:R-:W-:Y:S02]  /*c82b0*/  @P1 LOP3.LUT R14, R14, 0x10000, RZ, 0xfc, !PT ;  /* 0x000100000e0e1812 */ /* 0x000fe400078efcff */
[----:B------:R-:W-:Y:S01]  /*c82c0*/  LOP3.LUT P1, RZ, R135, 0x400000, RZ, 0xc0, !PT ;  /* 0x0040000087ff7812 */ /* 0x000fe2000782c0ff */
[----:B-1----:R-:W-:-:S05]  /*c82d0*/  IMAD.WIDE R4, R44, 0x4, R120 ;  /* 0x000000042c047825 */ /* 0x002fca00078e0278 */
[----:B------:R1:W-:Y:S04]  /*c82e0*/  @P0 STG.E desc[UR34][R4.64], R43 ;  /* 0x0000002b04000986 */ /* 0x0003e8000c101922 */
[----:B-1----:R-:W4:Y:S01]  /*c82f0*/  LDL.LU R43, [R1+0x2ec0] ;  /* 0x002ec000012b7983 */ /* 0x002f220000300800 */
[----:B------:R-:W-:-:S03]  /*c8300*/  IMAD.WIDE R4, R44, 0x4, R118 ;  /* 0x000000042c047825 */ /* 0x000fc600078e0276 */
[----:B------:R-:W2:Y:S04]  /*c8310*/  LDL.LU R236, [R1+0x1a50] ;  /* 0x001a500001ec7983 */ /* 0x000ea80000300800 */
[----:B------:R-:W2:Y:S04]  /*c8320*/  LDL.LU R244, [R1+0x1a30] ;  /* 0x001a300001f47983 */ /* 0x000ea80000300800 */
        /* <DEDUP_REMOVED lines=27> */
[----:B--2---:R1:W-:Y:S01]  /*c84e0*/  @P1 STG.E desc[UR34][R4.64], R237 ;  /* 0x000000ed04001986 */ /* 0x0043e2000c101922 */
[----:B------:R-:W-:Y:S02]  /*c84f0*/  LOP3.LUT P1, RZ, R14, 0x200, RZ, 0xc0, !PT ;  /* 0x000002000eff7812 */ /* 0x000fe4000782c0ff */
[----:B------:R-:W-:Y:S02]  /*c8500*/  LOP3.LUT P2, RZ, R135, 0x80000000, RZ, 0xc0, !PT ;  /* 0x8000000087ff7812 */ /* 0x000fe4000784c0ff */
[C---:B------:R-:W-:Y:S01]  /*c8510*/  LOP3.LUT P3, RZ, R136.reuse, 0x1, RZ, 0xc0, !PT ;  /* 0x0000000188ff7812 */ /* 0x040fe2000786c0ff */
[----:B-1----:R-:W-:Y:S01]  /*c8520*/  IMAD.WIDE R4, R245, 0x4, R118 ;  /* 0x00000004f5047825 */ /* 0x002fe200078e0276 */
[C---:B------:R-:W-:Y:S01]  /*c8530*/  LOP3.LUT P4, RZ, R136.reuse, 0x2, RZ, 0xc0, !PT ;  /* 0x0000000288ff7812 */ /* 0x040fe2000788c0ff */
[----:B------:R-:W2:Y:S06]  /*c8540*/  LDL.LU R245, [R1+0x2ecc] ;  /* 0x002ecc0001f57983 */ /* 0x000eac0000300800 */
[----:B------:R4:W-:Y:S01]  /*c8550*/  @P1 STG.E desc[UR34][R4.64], R236 ;  /* 0x000000ec04001986 */ /* 0x0009e2000c101922 */
[----:B------:R-:W-:Y:S01]  /*c8560*/  LOP3.LUT P5, RZ, R136, 0x4, RZ, 0xc0, !PT ;  /* 0x0000000488ff7812 */ /* 0x000fe200078ac0ff */
[----:B----4-:R-:W-:-:S05]  /*c8570*/  IMAD.WIDE R4, R43, 0x4, R124 ;  /* 0x000000042b047825 */ /* 0x010fca00078e027c */
        /* <DEDUP_REMOVED lines=11> */
[----:B------:R1:W-:Y:S04]  /*c8630*/  @P6 STG.E desc[UR34][R4.64], R45 ;  /* 0x0000002d04006986 */ /* 0x0003e8000c101922 */
[----:B------:R-:W2:Y:S04]  /*c8640*/  LDL.LU R0, [R1+0x1a54] ;  /* 0x001a540001007983 */ /* 0x000ea80000300800 */
[----:B------:R-:W2:Y:S01]  /*c8650*/  LDL.LU R167, [R1+0x1a34] ;  /* 0x001a340001a77983 */ /* 0x000ea20000300800 */
[----:B-1----:R-:W-:-:S03]  /*c8660*/  IMAD.WIDE R4, R47, 0x4, R122 ;  /* 0x000000042f047825 */ /* 0x002fc600078e027a */
[----:B------:R-:W2:Y:S04]  /*c8670*/  LDL.LU R238, [R1+0x19b4] ;  /* 0x0019b40001ee7983 */ /* 0x000ea80000300800 */
[----:B------:R-:W2:Y:S04]  /*c8680*/  LDL.LU R45, [R1+0x1854] ;  /* 0x00185400012d7983 */ /* 0x000ea80000300800 */
[----:B---3--:R1:W-:Y:S04]  /*c8690*/  @P0 STG.E desc[UR34][R4.64], R46 ;  /* 0x0000002e04000986 */ /* 0x0083e8000c101922 */
[----:B-1----:R-:W3:Y:S01]  /*c86a0*/  LDL.LU R46, [R1+0x2ec8] ;  /* 0x002ec800012e7983 */ /* 0x002ee20000300800 */
[----:B------:R-:W-:-:S02]  /*c86b0*/  LOP3.LUT P1, RZ, R136, 0x20000, RZ, 0xc0, !PT ;  /* 0x0002000088ff7812 */ /* 0x000fc4000782c0ff */
[----:B------:R-:W-:Y:S01]  /*c86c0*/  LOP3.LUT R14, R14, 0xfffffffd, RZ, 0xc0, !PT ;  /* 0xfffffffd0e0e7812 */ /* 0x000fe200078ec0ff */
[----:B------:R-:W3:Y:S04]  /*c86d0*/  LDL.LU R166, [R1+0x1b58] ;  /* 0x001b580001a67983 */ /* 0x000ee80000300800 */
[----:B------:R-:W3:Y:S04]  /*c86e0*/  LDL.LU R246, [R1+0x1a98] ;  /* 0x001a980001f67983 */ /* 0x000ee80000300800 */
[----:B------:R-:W3:Y:S02]  /*c86f0*/  LDL.LU R237, [R1+0x1a78] ;  /* 0x001a780001ed7983 */ /* 0x000ee40000300800 */
[----:B------:R-:W-:-:S02]  /*c8700*/  @P1 LOP3.LUT R14, R14, 0x2, RZ, 0xfc, !PT ;  /* 0x000000020e0e1812 */ /* 0x000fc400078efcff */
[C---:B------:R-:W-:Y:S02]  /*c8710*/  LOP3.LUT P1, RZ, R136.reuse, 0x10000, RZ, 0xc0, !PT ;  /* 0x0001000088ff7812 */ /* 0x040fe4000782c0ff */
[C---:B------:R-:W-:Y:S02]  /*c8720*/  LOP3.LUT P4, RZ, R136.reuse, 0x20, RZ, 0xc0, !PT ;  /* 0x0000002088ff7812 */ /* 0x040fe4000788c0ff */
[----:B------:R-:W-:Y:S01]  /*c8730*/  LOP3.LUT P5, RZ, R136, 0x40, RZ, 0xc0, !PT ;  /* 0x0000004088ff7812 */ /* 0x000fe200078ac0ff */
[----:B------:R-:W-:Y:S01]  /*c8740*/  IMAD.WIDE R4, R47, 0x4, R120 ;  /* 0x000000042f047825 */ /* 0x000fe200078e0278 */
[----:B------:R-:W-:Y:S01]  /*c8750*/  LOP3.LUT R14, R14, 0xfffffffb, RZ, 0xc0, !PT ;  /* 0xfffffffb0e0e7812 */ /* 0x000fe200078ec0ff */
[----:B------:R-:W3:Y:S01]  /*c8760*/  LDL.LU R236, [R1+0x1a58] ;  /* 0x001a580001ec7983 */ /* 0x000ee20000300800 */
[C---:B------:R-:W-:Y:S02]  /*c8770*/  LOP3.LUT P6, RZ, R136.reuse, 0x80, RZ, 0xc0, !PT ;  /* 0x0000008088ff7812 */ /* 0x040fe400078cc0ff */
[----:B------:R-:W-:Y:S01]  /*c8780*/  LOP3.LUT P0, RZ, R136, 0x100, RZ, 0xc0, !PT ;  /* 0x0000010088ff7812 */ /* 0x000fe2000780c0ff */
[----:B------:R-:W3:Y:S02]  /*c8790*/  LDL.LU R244, [R1+0x1a38] ;  /* 0x001a380001f47983 */ /* 0x000ee40000300800 */
[----:B------:R-:W-:-:S02]  /*c87a0*/  @P1 LOP3.LUT R14, R14, 0x4, RZ, 0xfc, !PT ;  /* 0x000000040e0e1812 */ /* 0x000fc400078efcff */
[----:B------:R-:W-:Y:S01]  /*c87b0*/  LOP3.LUT P1, RZ, R136, 0x8000, RZ, 0xc0, !PT ;  /* 0x0000800088ff7812 */ /* 0x000fe2000782c0ff */
[----:B------:R-:W3:Y:S01]  /*c87c0*/  LDL.LU R165, [R1+0x19b8] ;  /* 0x0019b80001a57983 */ /* 0x000ee20000300800 */
[----:B------:R-:W-:-:S03]  /*c87d0*/  LOP3.LUT R14, R14, 0xfffffff7, RZ, 0xc0, !PT ;  /* 0xfffffff70e0e7812 */ /* 0x000fc600078ec0ff */
[----:B------:R-:W3:Y:S04]  /*c87e0*/  LDL.LU R42, [R1+0x2ed0] ;  /* 0x002ed000012a7983 */ /* 0x000ee80000300800 */
[----:B------:R-:W3:Y:S04]  /*c87f0*/  LDL.LU R43, [R1+0x1b5c] ;  /* 0x001b5c00012b7983 */ /* 0x000ee80000300800 */
        /* <DEDUP_REMOVED lines=26> */
[----:B-1----:R-:W-:-:S05]  /*c89a0*/  IMAD.WIDE R4, R46, 0x4, R120 ;  /* 0x000000042e047825 */ /* 0x002fca00078e0278 */
[----:B------:R1:W-:Y:S01]  /*c89b0*/  @P1 STG.E desc[UR34][R4.64], R45 ;  /* 0x0000002d04001986 */ /* 0x0003e2000c101922 */
[----:B------:R-:W-:Y:S01]  /*c89c0*/  LOP3.LUT P1, RZ, R14, 0x100, RZ, 0xc0, !PT ;  /* 0x000001000eff7812 */ /* 0x000fe2000782c0ff */
[----:B-1----:R-:W-:Y:S02]  /*c89d0*/  IMAD.WIDE R4, R46, 0x4, R118 ;  /* 0x000000042e047825 */ /* 0x002fe400078e0276 */
[----:B------:R-:W3:Y:S04]  /*c89e0*/  LDL.LU R46, [R1+0x1a7c] ;  /* 0x001a7c00012e7983 */ /* 0x000ee80000300800 */
[----:B------:R-:W2:Y:S06]  /*c89f0*/  LDL.LU R45, [R1+0x2ed8] ;  /* 0x002ed800012d7983 */ /* 0x000eac0000300800 */
        /* <DEDUP_REMOVED lines=23> */
[----:B--2---:R1:W-:Y:S04]  /*c8b70*/  @P1 STG.E desc[UR34][R4.64], R137 ;  /* 0x0000008904001986 */ /* 0x0043e8000c101922 */
[----:B-1----:R-:W2:Y:S01]  /*c8b80*/  LDL.LU R137, [R1+0x3b3c] ;  /* 0x003b3c0001897983 */ /* 0x002ea20000300800 */
[----:B------:R-:W-:-:S05]  /*c8b90*/  IMAD.WIDE R4, R42, 0x4, R118 ;  /* 0x000000042a047825 */ /* 0x000fca00078e0276 */
[----:B------:R1:W-:Y:S04]  /*c8ba0*/  @P2 STG.E desc[UR34][R4.64], R108 ;  /* 0x0000006c04002986 */ /* 0x0003e8000c101922 */
[----:B-1----:R-:W2:Y:S01]  /*c8bb0*/  LDL.LU R108, [R1+0x3b38] ;  /* 0x003b3800016c7983 */ /* 0x002ea20000300800 */
[C---:B------:R-:W-:Y:S02]  /*c8bc0*/  LOP3.LUT P3, RZ, R136.reuse, 0x80000, RZ, 0xc0, !PT ;  /* 0x0008000088ff7812 */ /* 0x040fe4000786c0ff */
[C---:B------:R-:W-:Y:S01]  /*c8bd0*/  LOP3.LUT P4, RZ, R136.reuse, 0x100000, RZ, 0xc0, !PT ;  /* 0x0010000088ff7812 */ /* 0x040fe2000788c0ff */
[----:B------:R-:W-:Y:S01]  /*c8be0*/  IMAD.WIDE R4, R47, 0x4, R124 ;  /* 0x000000042f047825 */ /* 0x000fe200078e027c */
[C---:B------:R-:W-:Y:S02]  /*c8bf0*/  LOP3.LUT P5, RZ, R136.reuse, 0x200000, RZ, 0xc0, !PT ;  /* 0x0020000088ff7812 */ /* 0x040fe400078ac0ff */
[----:B------:R-:W-:-:S07]  /*c8c00*/  LOP3.LUT P6, RZ, R136, 0x400000, RZ, 0xc0, !PT ;  /* 0x0040000088ff7812 */ /* 0x000fce00078cc0ff */
[----:B------:R1:W-:Y:S02]  /*c8c10*/  @P3 STG.E desc[UR34][R4.64], R43 ;  /* 0x0000002b04003986 */ /* 0x0003e4000c101922 */
[----:B-1----:R-:W-:-:S05]  /*c8c20*/  IMAD.WIDE R4, R47, 0x4, R122 ;  /* 0x000000042f047825 */ /* 0x002fca00078e027a */
[----:B----4-:R1:W-:Y:S01]  /*c8c30*/  @P4 STG.E desc[UR34][R4.64], R44 ;  /* 0x0000002c04004986 */ /* 0x0103e2000c101922 */
[----:B------:R-:W-:Y:S01]  /*c8c40*/  LOP3.LUT P0, RZ, R136, 0x800000, RZ, 0xc0, !PT ;  /* 0x0080000088ff7812 */ /* 0x000fe2000780c0ff */
[----:B-1----:R-:W-:-:S05]  /*c8c50*/  IMAD.WIDE R4, R47, 0x4, R120 ;  /* 0x000000042f047825 */ /* 0x002fca00078e0278 */
[----:B---3--:R1:W-:Y:S02]  /*c8c60*/  @P5 STG.E desc[UR34][R4.64], R46 ;  /* 0x0000002e04005986 */ /* 0x0083e4000c101922 */
[----:B-1----:R-:W-:-:S05]  /*c8c70*/  IMAD.WIDE R4, R47, 0x4, R118 ;  /* 0x000000042f047825 */ /* 0x002fca00078e0276 */
[----:B--2---:R1:W-:Y:S04]  /*c8c80*/  @P6 STG.E desc[UR34][R4.64], R137 ;  /* 0x0000008904006986 */ /* 0x0043e8000c101922 */
[----:B-1----:R-:W2:Y:S01]  /*c8c90*/  LDL.LU R137, [R1+0x3b34] ;  /* 0x003b340001897983 */ /* 0x002ea20000300800 */
[----:B------:R-:W-:-:S05]  /*c8ca0*/  IMAD.WIDE R4, R45, 0x4, R124 ;  /* 0x000000042d047825 */ /* 0x000fca00078e027c */
        /* <DEDUP_REMOVED lines=20> */
[C---:B------:R-:W-:Y:S01]  /*c8df0*/  LOP3.LUT P5, RZ, R136.reuse, 0x2000000, RZ, 0xc0, !PT ;  /* 0x0200000088ff7812 */ /* 0x040fe200078ac0ff */
[----:B------:R-:W-:Y:S01]  /*c8e00*/  IMAD.WIDE R4, R45, 0x4, R122 ;  /* 0x000000042d047825 */ /* 0x000fe200078e027a */
[C---:B------:R-:W-:Y:S01]  /*c8e10*/  LOP3.LUT P6, RZ, R136.reuse, 0x4000000, RZ, 0xc0, !PT ;  /* 0x0400000088ff7812 */ /* 0x040fe200078cc0ff */
[----:B------:R-:W4:Y:S01]  /*c8e20*/  LDL.LU R42, [R1+0x1a44] ;  /* 0x001a4400012a7983 */ /* 0x000f220000300800 */
[----:B------:R-:W-:Y:S02]  /*c8e30*/  LOP3.LUT P0, RZ, R136, 0x8000000, RZ, 0xc0, !PT ;  /* 0x0800000088ff7812 */ /* 0x000fe4000780c0ff */
[----:B------:R-:W-:-:S02]  /*c8e40*/  LOP3.LUT R14, R14, 0xfffffffe, RZ, 0xc0, !PT ;  /* 0xfffffffe0e0e7812 */ /* 0x000fc400078ec0ff */
[----:B--2---:R-:W-:Y:S02]  /*c8e50*/  LOP3.LUT P1, RZ, R137, 0x10, RZ, 0xc0, !PT ;  /* 0x0000001089ff7812 */ /* 0x004fe4000782c0ff */
[----:B---3--:R-:W-:-:S11]  /*c8e60*/  LOP3.LUT R108, R108, 0xfdffffff, RZ, 0xc0, !PT ;  /* 0xfdffffff6c6c7812 */ /* 0x008fd600078ec0ff */
        /* <DEDUP_REMOVED lines=18> */
[----:B----4-:R1:W-:Y:S10]  /*c8f90*/  @P4 STG.E desc[UR34][R4.64], R43 ;  /* 0x0000002b04004986 */ /* 0x0103f4000c101922 */
[----:B------:R-:W-:-:S02]  /*c8fa0*/  @P1 LOP3.LUT R108, R108, 0x80000000, RZ, 0xfc, !PT ;  /* 0x800000006c6c1812 */ /* 0x000fc400078efcff */
[----:B------:R-:W-:Y:S01]  /*c8fb0*/  LOP3.LUT P1, RZ, R136, 0x20000000, RZ, 0xc0, !PT ;  /* 0x2000000088ff7812 */ /* 0x000fe2000782c0ff */
[----:B-1----:R-:W-:Y:S01]  /*c8fc0*/  IMAD.WIDE R4, R45, 0x4, R120 ;  /* 0x000000042d047825 */ /* 0x002fe200078e0278 */
[----:B------:R-:W2:Y:S04]  /*c8fd0*/  LDL.LU R43, [R1+0x1a24] ;  /* 0x001a2400012b7983 */ /* 0x000ea80000300800 */
[----:B------:R1:W-:Y:S07]  /*c8fe0*/  @P5 STG.E desc[UR34][R4.64], R44 ;  /* 0x0000002c04005986 */ /* 0x0003ee000c101922 */
[----:B------:R-:W-:-:S02]  /*c8ff0*/  @P1 LOP3.LUT R14, R14, 0x1, RZ, 0xfc, !PT ;  /* 0x000000010e0e1812 */ /* 0x000fc400078efcff */
[----:B------:R-:W-:Y:S01]  /*c9000*/  LOP3.LUT P1, RZ, R136, 0x10000000, RZ, 0xc0, !PT ;  /* 0x1000000088ff7812 */ /* 0x000fe2000782c0ff */
[----:B-1----:R-:W-:Y:S01]  /*c9010*/  IMAD.WIDE R4, R45, 0x4, R118 ;  /* 0x000000042d047825 */ /* 0x002fe200078e0276 */
[----:B------:R-:W3:Y:S04]  /*c9020*/  LDL.LU R44, [R1+0x1994] ;  /* 0x00199400012c7983 */ /* 0x000ee80000300800 */
[----:B------:R-:W4:Y:S04]  /*c9030*/  LDL.LU R45, [R1+0x15c4] ;  /* 0x0015c400012d7983 */ /* 0x000f280000300800 */
[----:B------:R1:W-:Y:S02]  /*c9040*/  @P6 STG.E desc[UR34][R4.64], R46 ;  /* 0x0000002e04006986 */ /* 0x0003e4000c101922 */
[----:B-1----:R-:W-:-:S02]  /*c9050*/  IMAD.WIDE R4, R47, 0x4, R124 ;  /* 0x000000042f047825 */ /* 0x002fc400078e027c */
[----:B------:R-:W2:Y:S04]  /*c9060*/  LDL.LU R46, [R1+0x2ee8] ;  /* 0x002ee800012e7983 */ /* 0x000ea80000300800 */
        /* <DEDUP_REMOVED lines=30> */
[C---:B------:R-:W-:Y:S02]  /*c9250*/  LOP3.LUT P4, RZ, R137.reuse, 0x80, RZ, 0xc0, !PT ;  /* 0x0000008089ff7812 */ /* 0x040fe4000788c0ff */
[----:B------:R-:W-:Y:S01]  /*c9260*/  LOP3.LUT P5, RZ, R137, 0x100, RZ, 0xc0, !PT ;  /* 0x0000010089ff7812 */ /* 0x000fe200078ac0ff */
[----:B-1----:R-:W-:Y:S01]  /*c9270*/  IMAD.WIDE R4, R165, 0x4, R120 ;  /* 0x00000004a5047825 */ /* 0x002fe200078e0278 */
[C---:B------:R-:W-:Y:S02]  /*c9280*/  LOP3.LUT P6, RZ, R137.reuse, 0x200, RZ, 0xc0, !PT ;  /* 0x0000020089ff7812 */ /* 0x040fe400078cc0ff */
[----:B------:R-:W-:Y:S01]  /*c9290*/  LOP3.LUT P0, RZ, R137, 0x400, RZ, 0xc0, !PT ;  /* 0x0000040089ff7812 */ /* 0x000fe2000780c0ff */
[----:B------:R-:W4:Y:S04]  /*c92a0*/  LDL.LU R236, [R1+0x2ef4] ;  /* 0x002ef40001ec7983 */ /* 0x000f280000300800 */
[----:B------:R1:W-:Y:S02]  /*c92b0*/  @P2 STG.E desc[UR34][R4.64], R244 ;  /* 0x000000f404002986 */ /* 0x0003e4000c101922 */
[----:B-1----:R-:W-:-:S05]  /*c92c0*/  IMAD.WIDE R4, R165, 0x4, R118 ;  /* 0x00000004a5047825 */ /* 0x002fca00078e0276 */
[----:B------:R2:W-:Y:S02]  /*c92d0*/  @P3 STG.E desc[UR34][R4.64], R42 ;  /* 0x0000002a04003986 */ /* 0x0005e4000c101922 */
        /* <DEDUP_REMOVED lines=16> */
[----:B------:R-:W3:Y:S01]  /*c93e0*/  LDL.LU R238, [R1+0x15c8] ;  /* 0x0015c80001ee7983 */ /* 0x000ee20000300800 */
[----:B------:R-:W-:-:S02]  /*c93f0*/  LOP3.LUT P1, RZ, R137, 0x800000, RZ, 0xc0, !PT ;  /* 0x0080000089ff7812 */ /* 0x000fc4000782c0ff */
[----:B------:R-:W-:Y:S02]  /*c9400*/  LOP3.LUT R108, R108, 0xfffdffff, RZ, 0xc0, !PT ;  /* 0xfffdffff6c6c7812 */ /* 0x000fe400078ec0ff */
[C---:B------:R-:W-:Y:S02]  /*c9410*/  LOP3.LUT P4, RZ, R137.reuse, 0x800, RZ, 0xc0, !PT ;  /* 0x0000080089ff7812 */ /* 0x040fe4000788c0ff */
[C---:B------:R-:W-:Y:S02]  /*c9420*/  LOP3.LUT P5, RZ, R137.reuse, 0x1000, RZ, 0xc0, !PT ;  /* 0x0000100089ff7812 */ /* 0x040fe400078ac0ff */
[C---:B------:R-:W-:Y:S02]  /*c9430*/  LOP3.LUT P6, RZ, R137.reuse, 0x2000, RZ, 0xc0, !PT ;  /* 0x0000200089ff7812 */ /* 0x040fe400078cc0ff */
[----:B------:R-:W-:Y:S01]  /*c9440*/  LOP3.LUT P0, RZ, R137, 0x4000, RZ, 0xc0, !PT ;  /* 0x0000400089ff7812 */ /* 0x000fe2000780c0ff */
[----:B------:R-:W4:Y:S04]  /*c9450*/  LDL.LU R246, [R1+0x1b2c] ;  /* 0x001b2c0001f67983 */ /* 0x000f280000300800 */
[----:B------:R-:W4:Y:S04]  /*c9460*/  LDL.LU R237, [R1+0x1a8c] ;  /* 0x001a8c0001ed7983 */ /* 0x000f280000300800 */
[----:B------:R-:W4:Y:S04]  /*c9470*/  LDL.LU R245, [R1+0x1a6c] ;  /* 0x001a6c0001f57983 */ /* 0x000f280000300800 */
[----:B------:R-:W4:Y:S04]  /*c9480*/  LDL.LU R244, [R1+0x1a2c] ;  /* 0x001a2c0001f47983 */ /* 0x000f280000300800 */
        /* <DEDUP_REMOVED lines=36> */
[----:B------:R-:W2:Y:S04]  /*c96d0*/  LDL.LU R44, [R1+0x2efc] ;  /* 0x002efc00012c7983 */ /* 0x000ea80000300800 */
        /* <DEDUP_REMOVED lines=27> */
[----:B------:R-:W-:Y:S01]  /*c9890*/  LOP3.LUT P2, RZ, R137, 0x1000000, RZ, 0xc0, !PT ;  /* 0x0100000089ff7812 */ /* 0x000fe2000784c0ff */
[----:B------:R-:W-:Y:S01]  /*c98a0*/  IMAD.WIDE R4, R43, 0x4, R124 ;  /* 0x000000042b047825 */ /* 0x000fe200078e027c */
[C---:B------:R-:W-:Y:S02]  /*c98b0*/  LOP3.LUT P3, RZ, R137.reuse, 0x2000000, RZ, 0xc0, !PT ;  /* 0x0200000089ff7812 */ /* 0x040fe4000786c0ff */
[----:B------:R-:W-:-:S02]  /*c98c0*/  LOP3.LUT P4, RZ, R137, 0x4000000, RZ, 0xc0, !PT ;  /* 0x0400000089ff7812 */ /* 0x000fc4000788c0ff */
[C---:B------:R-:W-:Y:S02]  /*c98d0*/  LOP3.LUT P5, RZ, R137.reuse, 0x8000000, RZ, 0xc0, !PT ;  /* 0x0800000089ff7812 */ /* 0x040fe400078ac0ff */
[C---:B------:R-:W-:Y:S02]  /*c98e0*/  LOP3.LUT P6, RZ, R137.reuse, 0x10000000, RZ, 0xc0, !PT ;  /* 0x1000000089ff7812 */ /* 0x040fe400078cc0ff */
[----:B------:R-:W-:Y:S01]  /*c98f0*/  LOP3.LUT P0, RZ, R137, 0x20000000, RZ, 0xc0, !PT ;  /* 0x2000000089ff7812 */ /* 0x000fe2000780c0ff */
[----:B------:R-:W3:Y:S04]  /*c9900*/  LDL.LU R238, [R1+0x2f04] ;  /* 0x002f040001ee7983 */ /* 0x000ee80000300800 */
        /* <DEDUP_REMOVED lines=9> */
[C---:B-1----:R-:W-:Y:S02]  /*c99a0*/  IMAD.WIDE R4, R44.reuse, 0x4, R122 ;  /* 0x000000042c047825 */ /* 0x042fe400078e027a */
[----:B------:R-:W2:Y:S04]  /*c99b0*/  LDL.LU R138, [R1+0x3b24] ;  /* 0x003b2400018a7983 */ /* 0x000ea80000300800 */
[----:B------:R-:W2:Y:S04]  /*c99c0*/  LDL.LU R42, [R1+0x1b70] ;  /* 0x001b7000012a7983 */ /* 0x000ea80000300800 */
[----:B------:R-:W2:Y:S04]  /*c99d0*/  LDL.LU R43, [R1+0x1b40] ;  /* 0x001b4000012b7983 */ /* 0x000ea80000300800 */
[----:B---3--:R1:W-:Y:S02]  /*c99e0*/  @P6 STG.E desc[UR34][R4.64], R46 ;  /* 0x0000002e04006986 */ /* 0x0083e4000c101922 */
[----:B-1----:R-:W-:-:S02]  /*c99f0*/  IMAD.WIDE R4, R44, 0x4, R120 ;  /* 0x000000042c047825 */ /* 0x002fc400078e0278 */
[----:B------:R-:W3:Y:S04]  /*c9a00*/  LDL.LU R46, [R1+0x1b30] ;  /* 0x001b3000012e7983 */ /* 0x000ee80000300800 */
[----:B------:R-:W3:Y:S04]  /*c9a10*/  LDL.LU R45, [R1+0x1840] ;  /* 0x00184000012d7983 */ /* 0x000ee80000300800 */
[----:B----4-:R1:W-:Y:S04]  /*c9a20*/  @P0 STG.E desc[UR34][R4.64], R47 ;  /* 0x0000002f04000986 */ /* 0x0103e8000c101922 */
[----:B-1----:R-:W4:Y:S04]  /*c9a30*/  LDL.LU R47, [R1+0x2f00] ;  /* 0x002f0000012f7983 */ /* 0x002f280000300800 */
[----:B------:R-:W3:Y:S04]  /*c9a40*/  LDL.LU R239, [R1+0x16a0] ;  /* 0x0016a00001ef7983 */ /* 0x000ee80000300800 */
[----:B------:R-:W3:Y:S01]  /*c9a50*/  LDL.LU R247, [R1+0x1bb4] ;  /* 0x001bb40001f77983 */ /* 0x000ee20000300800 */
[----:B------:R-:W-:-:S03]  /*c9a60*/  IMAD.WIDE R4, R44, 0x4, R118 ;  /* 0x000000042c047825 */ /* 0x000fc600078e0276 */
        /* <DEDUP_REMOVED lines=8> */
[----:B------:R-:W-:Y:S02]  /*c9af0*/  LOP3.LUT R108, R108, 0xffffbfff, RZ, 0xc0, !PT ;  /* 0xffffbfff6c6c7812 */ /* 0x000fe400078ec0ff */
[----:B--2---:R-:W-:-:S07]  /*c9b00*/  LOP3.LUT P5, RZ, R138, 0x1, RZ, 0xc0, !PT ;  /* 0x000000018aff7812 */ /* 0x004fce00078ac0ff */
[----:B------:R4:W-:Y:S02]  /*c9b10*/  @P3 STG.E desc[UR34][R4.64], R42 ;  /* 0x0000002a04003986 */ /* 0x0009e4000c101922 */
[----:B----4-:R-:W-:-:S05]  /*c9b20*/  IMAD.WIDE R4, R47, 0x4, R124 ;  /* 0x000000042f047825 */ /* 0x010fca00078e027c */
[----:B------:R1:W-:Y:S02]  /*c9b30*/  @P4 STG.E desc[UR34][R4.64], R43 ;  /* 0x0000002b04004986 */ /* 0x0003e4000c101922 */
[----:B-1----:R-:W-:-:S05]  /*c9b40*/  IMAD.WIDE R4, R47, 0x4, R122 ;  /* 0x000000042f047825 */ /* 0x002fca00078e027a */
[----:B---3--:R1:W-:Y:S04]  /*c9b50*/  @P5 STG.E desc[UR34][R4.64], R46 ;  /* 0x0000002e04005986 */ /* 0x0083e8000c101922 */
[----:B-1----:R-:W2:Y:S04]  /*c9b60*/  LDL.LU R46, [R1+0x1b34] ;  /* 0x001b3400012e7983 */ /* 0x002ea80000300800 */
[----:B------:R-:W3:Y:S04]  /*c9b70*/  LDL.LU R237, [R1+0x1844] ;  /* 0x0018440001ed7983 */ /* 0x000ee80000300800 */
[----:B------:R-:W4:Y:S04]  /*c9b80*/  LDL.LU R244, [R1+0x16a4] ;  /* 0x0016a40001f47983 */ /* 0x000f280000300800 */
[----:B------:R-:W3:Y:S01]  /*c9b90*/  LDL.LU R165, [R1+0x1bb8] ;  /* 0x001bb80001a57983 */ /* 0x000ee20000300800 */
[----:B------:R-:W-:-:S03]  /*c9ba0*/  LOP3.LUT P6, RZ, R138, 0x2, RZ, 0xc0, !PT ;  /* 0x000000028aff7812 */ /* 0x000fc600078cc0ff */
[----:B------:R-:W3:Y:S04]  /*c9bb0*/  LDL.LU R42, [R1+0x1ba8] ;  /* 0x001ba800012a7983 */ /* 0x000ee80000300800 */
[----:B------:R-:W4:Y:S01]  /*c9bc0*/  LDL.LU R43, [R1+0x1b98] ;  /* 0x001b9800012b7983 */ /* 0x000f220000300800 */
[----:B------:R-:W-:-:S05]  /*c9bd0*/  IMAD.WIDE R4, R47, 0x4, R120 ;  /* 0x000000042f047825 */ /* 0x000fca00078e0278 */
[----:B------:R1:W-:Y:S02]  /*c9be0*/  @P6 STG.E desc[UR34][R4.64], R45 ;  /* 0x0000002d04006986 */ /* 0x0003e4000c101922 */
[----:B-1----:R-:W-:Y:S02]  /*c9bf0*/  IMAD.WIDE R4, R47, 0x4, R118 ;  /* 0x000000042f047825 */ /* 0x002fe400078e0276 */
[----:B------:R-:W4:Y:S04]  /*c9c00*/  LDL.LU R45, [R1+0x1b78] ;  /* 0x001b7800012d7983 */ /* 0x000f280000300800 */
[----:B------:R-:W4:Y:S04]  /*c9c10*/  LDL.LU R47, [R1+0x1b48] ;  /* 0x001b4800012f7983 */ /* 0x000f280000300800 */
[----:B------:R-:W4:Y:S01]  /*c9c20*/  LDL.LU R236, [R1+0x2f10] ;  /* 0x002f100001ec7983 */ /* 0x000f220000300800 */
[----:B------:R-:W-:-:S13]  /*c9c30*/  LOP3.LUT P0, RZ, R138, 0x20, RZ, 0xc0, !PT ;  /* 0x000000208aff7812 */ /* 0x000fda000780c0ff */
[----:B------:R-:W-:Y:S02]  /*c9c40*/  @P0 LOP3.LUT R108, R108, 0x4000, RZ, 0xfc, !PT ;  /* 0x000040006c6c0812 */ /* 0x000fe400078efcff */
[----:B------:R-:W-:Y:S02]  /*c9c50*/  LOP3.LUT P0, RZ, R138, 0x10, RZ, 0xc0, !PT ;  /* 0x000000108aff7812 */ /* 0x000fe4000780c0ff */
[----:B------:R-:W-:Y:S02]  /*c9c60*/  LOP3.LUT R108, R108, 0xffff7fff, RZ, 0xc0, !PT ;  /* 0xffff7fff6c6c7812 */ /* 0x000fe400078ec0ff */
[----:B------:R-:W-:-:S09]  /*c9c70*/  LOP3.LUT P1, RZ, R138, 0x400, RZ, 0xc0, !PT ;  /* 0x000004008aff7812 */ /* 0x000fd2000782c0ff */
[----:B------:R-:W-:Y:S02]  /*c9c80*/  @P0 LOP3.LUT R108, R108, 0x8000, RZ, 0xfc, !PT ;  /* 0x000080006c6c0812 */ /* 0x000fe400078efcff */
[----:B------:R-:W-:Y:S02]  /*c9c90*/  LOP3.LUT P0, RZ, R138, 0x8, RZ, 0xc0, !PT ;  /* 0x000000088aff7812 */ /* 0x000fe4000780c0ff */
[----:B------:R-:W-:-:S11]  /*c9ca0*/  LOP3.LUT R108, R108, 0xfffeffff, RZ, 0xc0, !PT ;  /* 0xfffeffff6c6c7812 */ /* 0x000fd600078ec0ff */
[----:B------:R-:W-:-:S04]  /*c9cb0*/  @P0 LOP3.LUT R108, R108, 0x10000, RZ, 0xfc, !PT ;  /* 0x000100006c6c0812 */ /* 0x000fc800078efcff */
[----:B------:R-:W-:-:S04]  /*c9cc0*/  LOP3.LUT R108, R108, 0xfffffbff, RZ, 0xc0, !PT ;  /* 0xfffffbff6c6c7812 */ /* 0x000fc800078ec0ff */
        /* <DEDUP_REMOVED lines=10> */
[----:B------:R1:W-:Y:S10]  /*c9d70*/  @P0 STG.E desc[UR34][R4.64], R239 ;  /* 0x000000ef04000986 */ /* 0x0003f4000c101922 */
[----:B------:R-:W-:-:S04]  /*c9d80*/  @P1 LOP3.LUT R108, R108, 0x2000, RZ, 0xfc, !PT ;  /* 0x000020006c6c1812 */ /* 0x000fc800078efcff */
        /* <DEDUP_REMOVED lines=21> */
[----:B------:R-:W-:-:S03]  /*c9ee0*/  LOP3.LUT P6, RZ, R138, 0x8000, RZ, 0xc0, !PT ;  /* 0x000080008aff7812 */ /* 0x000fc600078cc0ff */
[----:B--2---:R1:W-:Y:S01]  /*c9ef0*/  @P1 STG.E desc[UR34][R4.64], R46 ;  /* 0x0000002e04001986 */ /* 0x0043e2000c101922 */
[C---:B------:R-:W-:Y:S01]  /*c9f00*/  LOP3.LUT P1, RZ, R108.reuse, 0x800, RZ, 0xc0, !PT ;  /* 0x000008006cff7812 */ /* 0x040fe2000782c0ff */
[C---:B-1----:R-:W-:Y:S02]  /*c9f10*/  IMAD.WIDE R4, R245.reuse, 0x4, R120 ;  /* 0x00000004f5047825 */ /* 0x042fe400078e0278 */
[----:B------:R-:W2:Y:S10]  /*c9f20*/  LDL.LU R46, [R1+0x1b38] ;  /* 0x001b3800012e7983 */ /* 0x000eb40000300800 */
[----:B---3--:R1:W-:Y:S01]  /*c9f30*/  @P1 STG.E desc[UR34][R4.64], R237 ;  /* 0x000000ed04001986 */ /* 0x0083e2000c101922 */
[----:B------:R-:W-:Y:S01]  /*c9f40*/  LOP3.LUT P1, RZ, R108, 0x400, RZ, 0xc0, !PT ;  /* 0x000004006cff7812 */ /* 0x000fe2000782c0ff */
[----:B-1----:R-:W-:-:S12]  /*c9f50*/  IMAD.WIDE R4, R245, 0x4, R118 ;  /* 0x00000004f5047825 */ /* 0x002fd800078e0276 */
[----:B----4-:R1:W-:Y:S02]  /*c9f60*/  @P1 STG.E desc[UR34][R4.64], R244 ;  /* 0x000000f404001986 */ /* 0x0103e4000c101922 */
[----:B-1----:R-:W-:-:S05]  /*c9f70*/  IMAD.WIDE R4, R44, 0x4, R124 ;  /* 0x000000042c047825 */ /* 0x002fca00078e027c */
[----:B------:R1:W-:Y:S02]  /*c9f80*/  @P2 STG.E desc[UR34][R4.64], R165 ;  /* 0x000000a504002986 */ /* 0x0003e4000c101922 */
[----:B-1----:R-:W-:-:S05]  /*c9f90*/  IMAD.WIDE R4, R44, 0x4, R122 ;  /* 0x000000042c047825 */ /* 0x002fca00078e027a */
[----:B------:R1:W-:Y:S02]  /*c9fa0*/  @P3 STG.E desc[UR34][R4.64], R42 ;  /* 0x0000002a04003986 */ /* 0x0003e4000c101922 */
[----:B-1----:R-:W-:-:S05]  /*c9fb0*/  IMAD.WIDE R4, R44, 0x4, R120 ;  /* 0x000000042c047825 */ /* 0x002fca00078e0278 */
[----:B------:R1:W-:Y:S04]  /*c9fc0*/  @P4 STG.E desc[UR34][R4.64], R43 ;  /* 0x0000002b04004986 */ /* 0x0003e8000c101922 */
[----:B-1----:R-:W3:Y:S04]  /*c9fd0*/  LDL.LU R43, [R1+0x2f18] ;  /* 0x002f1800012b7983 */ /* 0x002ee80000300800 */
[----:B------:R-:W4:Y:S01]  /*c9fe0*/  LDL.LU R244, [R1+0x1848] ;  /* 0x0018480001f47983 */ /* 0x000f220000300800 */
[----:B------:R-:W-:-:S03]  /*c9ff0*/  IMAD.WIDE R4, R44, 0x4, R118 ;  /* 0x000000042c047825 */ /* 0x000fc600078e0276 */
[----:B------:R-:W3:Y:S04]  /*ca000*/  LDL.LU R165, [R1+0x16a8] ;  /* 0x0016a80001a57983 */ /* 0x000ee80000300800 */
[----:B------:R1:W-:Y:S02]  /*ca010*/  @P5 STG.E desc[UR34][R4.64], R45 ;  /* 0x0000002d04005986 */ /* 0x0003e4000c101922 */
[----:B-1----:R-:W-:-:S05]  /*ca020*/  IMAD.WIDE R4, R236, 0x4, R124 ;  /* 0x00000004ec047825 */ /* 0x002fca00078e027c */
[----:B------:R1:W-:Y:S04]  /*ca030*/  @P6 STG.E desc[UR34][R4.64], R47 ;  /* 0x0000002f04006986 */ /* 0x0003e8000c101922 */
[----:B-1----:R-:W3:Y:S04]  /*ca040*/  LDL.LU R47, [R1+0x1bbc] ;  /* 0x001bbc00012f7983 */ /* 0x002ee80000300800 */
[----:B------:R-:W3:Y:S04]  /*ca050*/  LDL.LU R45, [R1+0x2f14] ;  /* 0x002f1400012d7983 */ /* 0x000ee80000300800 */
[----:B------:R-:W3:Y:S04]  /*ca060*/  LDL.LU R42, [R1+0x1bac] ;  /* 0x001bac00012a7983 */ /* 0x000ee80000300800 */
[----:B------:R-:W3:Y:S01]  /*ca070*/  LDL.LU R245, [R1+0x1b9c] ;  /* 0x001b9c0001f57983 */ /* 0x000ee20000300800 */
[----:B------:R-:W-:-:S02]  /*ca080*/  LOP3.LUT P3, RZ, R138, 0x400000, RZ, 0xc0, !PT ;  /* 0x004000008aff7812 */ /* 0x000fc4000786c0ff */
[----:B------:R-:W-:Y:S02]  /*ca090*/  LOP3.LUT R108, R108, 0xfffffeff, RZ, 0xc0, !PT ;  /* 0xfffffeff6c6c7812 */ /* 0x000fe400078ec0ff */
[C---:B------:R-:W-:Y:S02]  /*ca0a0*/  LOP3.LUT P0, RZ, R138.reuse, 0x10000, RZ, 0xc0, !PT ;  /* 0x000100008aff7812 */ /* 0x040fe4000780c0ff */
[----:B------:R-:W-:Y:S01]  /*ca0b0*/  LOP3.LUT P6, RZ, R138, 0x2000000, RZ, 0xc0, !PT ;  /* 0x020000008aff7812 */ /* 0x000fe200078cc0ff */
[----:B------:R-:W-:Y:S01]  /*ca0c0*/  IMAD.WIDE R4, R236, 0x4, R122 ;  /* 0x00000004ec047825 */ /* 0x000fe200078e027a */
[----:B------:R-:W-:Y:S01]  /*ca0d0*/  LOP3.LUT P1, RZ, R138, 0x20000, RZ, 0xc0, !PT ;  /* 0x000200008aff7812 */ /* 0x000fe2000782c0ff */
[----:B------:R-:W3:Y:S04]  /*ca0e0*/  LDL.LU R44, [R1+0x1b7c] ;  /* 0x001b7c00012c7983 */ /* 0x000ee80000300800 */
[----:B------:R-:W-:-:S02]  /*ca0f0*/  @P3 LOP3.LUT R108, R108, 0x100, RZ, 0xfc, !PT ;  /* 0x000001006c6c3812 */ /* 0x000fc400078efcff */
[----:B------:R-:W-:Y:S02]  /*ca100*/  LOP3.LUT P3, RZ, R138, 0x200000, RZ, 0xc0, !PT ;  /* 0x002000008aff7812 */ /* 0x000fe4000786c0ff */
[----:B------:R-:W-:-:S11]  /*ca110*/  LOP3.LUT R108, R108, 0xfffffdff, RZ, 0xc0, !PT ;  /* 0xfffffdff6c6c7812 */ /* 0x000fd600078ec0ff */
[----:B------:R-:W-:-:S04]  /*ca120*/  @P3 LOP3.LUT R108, R108, 0x200, RZ, 0xfc, !PT ;  /* 0x000002006c6c3812 */ /* 0x000fc800078efcff */
[----:B------:R-:W-:-:S04]  /*ca130*/  LOP3.LUT R108, R108, 0xffffff7f, RZ, 0xc0, !PT ;  /* 0xffffff7f6c6c7812 */ /* 0x000fc800078ec0ff */
[----:B------:R-:W-:Y:S02]  /*ca140*/  @P6 LOP3.LUT R108, R108, 0x80, RZ, 0xfc, !PT ;  /* 0x000000806c6c6812 */ /* 0x000fe400078efcff */
[----:B------:R-:W-:Y:S02]  /*ca150*/  LOP3.LUT P2, RZ, R138, 0x40000, RZ, 0xc0, !PT ;  /* 0x000400008aff7812 */ /* 0x000fe4000784c0ff */
[----:B------:R-:W-:Y:S02]  /*ca160*/  LOP3.LUT R108, R108, 0xffffffef, RZ, 0xc0, !PT ;  /* 0xffffffef6c6c7812 */ /* 0x000fe400078ec0ff */
[C---:B------:R-:W-:Y:S02]  /*ca170*/  LOP3.LUT P4, RZ, R138.reuse, 0x80000, RZ, 0xc0, !PT ;  /* 0x000800008aff7812 */ /* 0x040fe4000788c0ff */
[C---:B------:R-:W-:Y:S01]  /*ca180*/  LOP3.LUT P3, RZ, R138.reuse, 0x100000, RZ, 0xc0, !PT ;  /* 0x001000008aff7812 */ /* 0x040fe2000786c0ff */
[----:B--2---:R1:W-:Y:S01]  /*ca190*/  @P0 STG.E desc[UR34][R4.64], R46 ;  /* 0x0000002e04000986 */ /* 0x0043e2000c101922 */
[----:B------:R-:W-:-:S03]  /*ca1a0*/  LOP3.LUT P0, RZ, R138, 0x20000000, RZ, 0xc0, !PT ;  /* 0x200000008aff7812 */ /* 0x000fc6000780c0ff */
[----:B-1----:R-:W2:Y:S01]  /*ca1b0*/  LDL.LU R46, [R1+0x1b4c] ;  /* 0x001b4c00012e7983 */ /* 0x002ea20000300800 */
[----:B------:R-:W-:-:S09]  /*ca1c0*/  IMAD.WIDE R4, R236, 0x4, R120 ;  /* 0x00000004ec047825 */ /* 0x000fd200078e0278 */
[----:B------:R-:W-:Y:S02]  /*ca1d0*/  @P0 LOP3.LUT R108, R108, 0x10, RZ, 0xfc, !PT ;  /* 0x000000106c6c0812 */ /* 0x000fe400078efcff */
[----:B------:R-:W-:Y:S02]  /*ca1e0*/  LOP3.LUT P0, RZ, R138, 0x10000000, RZ, 0xc0, !PT ;  /* 0x100000008aff7812 */ /* 0x000fe4000780c0ff */
[----:B------:R-:W-:-:S11]  /*ca1f0*/  LOP3.LUT R108, R108, 0xffffffdf, RZ, 0xc0, !PT ;  /* 0xffffffdf6c6c7812 */ /* 0x000fd600078ec0ff */
[----:B------:R-:W-:Y:S02]  /*ca200*/  @P0 LOP3.LUT R108, R108, 0x20, RZ, 0xfc, !PT ;  /* 0x000000206c6c0812 */ /* 0x000fe400078efcff */
[----:B------:R-:W-:Y:S02]  /*ca210*/  LOP3.LUT P0, RZ, R138, 0x8000000, RZ, 0xc0, !PT ;  /* 0x080000008aff7812 */ /* 0x000fe4000780c0ff */
[----:B------:R-:W-:-:S11]  /*ca220*/  LOP3.LUT R108, R108, 0xffffffbf, RZ, 0xc0, !PT ;  /* 0xffffffbf6c6c7812 */ /* 0x000fd600078ec0ff */
[----:B------:R-:W-:Y:S01]  /*ca230*/  @P0 LOP3.LUT R108, R108, 0x40, RZ, 0xfc, !PT ;  /* 0x000000406c6c0812 */ /* 0x000fe200078efcff */
[----:B----4-:R1:W-:Y:S04]  /*ca240*/  @P1 STG.E desc[UR34][R4.64], R244 ;  /* 0x000000f404001986 */ /* 0x0103e8000c101922 */
[----:B-1----:R-:W4:Y:S01]  /*ca250*/  LDL.LU R244, [R1+0x1b3c] ;  /* 0x001b3c0001f47983 */ /* 0x002f220000300800 */
[----:B------:R-:W-:-:S05]  /*ca260*/  IMAD.WIDE R4, R236, 0x4, R118 ;  /* 0x00000004ec047825 */ /* 0x000fca00078e0276 */
[----:B---3--:R1:W-:Y:S04]  /*ca270*/  @P2 STG.E desc[UR34][R4.64], R165 ;  /* 0x000000a504002986 */ /* 0x0083e8000c101922 */
[----:B-1----:R-:W3:Y:S01]  /*ca280*/  LDL.LU R165, [R1+0x184c] ;  /* 0x00184c0001a57983 */ /* 0x002ee20000300800 */
[----:B------:R-:W-:-:S05]  /*ca290*/  IMAD.WIDE R4, R45, 0x4, R124 ;  /* 0x000000042d047825 */ /* 0x000fca00078e027c */
[----:B------:R1:W-:Y:S04]  /*ca2a0*/  @P4 STG.E desc[UR34][R4.64], R47 ;  /* 0x0000002f04004986 */ /* 0x0003e8000c101922 */
[----:B-1----:R-:W3:Y:S01]  /*ca2b0*/  LDL.LU R47, [R1+0x16ac] ;  /* 0x0016ac00012f7983 */ /* 0x002ee20000300800 */
[----:B------:R-:W-:-:S03]  /*ca2c0*/  IMAD.WIDE R4, R45, 0x4, R122 ;  /* 0x000000042d047825 */ /* 0x000fc600078e027a */
[----:B------:R-:W3:Y:S04]  /*ca2d0*/  LDL.LU R236, [R1+0x2f1c] ;  /* 0x002f1c0001ec7983 */ /* 0x000ee80000300800 */
[----:B------:R1:W-:Y:S01]  /*ca2e0*/  @P3 STG.E desc[UR34][R4.64], R42 ;  /* 0x0000002a04003986 */ /* 0x0003e2000c101922 */
[----:B------:R-:W-:-:S03]  /*ca2f0*/  LOP3.LUT P3, RZ, R108, 0x200, RZ, 0xc0, !PT ;  /* 0x000002006cff7812 */ /* 0x000fc6000786c0ff */
[----:B-1----:R-:W3:Y:S01]  /*ca300*/  LDL.LU R42, [R1+0x1be0] ;  /* 0x001be000012a7983 */ /* 0x002ee20000300800 */
[----:B------:R-:W-:-:S09]  /*ca310*/  IMAD.WIDE R4, R45, 0x4, R120 ;  /* 0x000000042d047825 */ /* 0x000fd200078e0278 */
[----:B------:R1:W-:Y:S02]  /*ca320*/  @P3 STG.E desc[UR34][R4.64], R245 ;  /* 0x000000f504003986 */ /* 0x0003e4000c101922 */
[----:B-1----:R-:W-:Y:S02]  /*ca330*/  IMAD.WIDE R4, R45, 0x4, R118 ;  /* 0x000000042d047825 */ /* 0x002fe400078e0276 */
[----:B------:R-:W3:Y:S01]  /*ca340*/  LDL.LU R45, [R1+0x1bd0] ;  /* 0x001bd000012d7983 */ /* 0x000ee20000300800 */
[----:B------:R-:W-:Y:S02]  /*ca350*/  LOP3.LUT P3, RZ, R108, 0x100, RZ, 0xc0, !PT ;  /* 0x000001006cff7812 */ /* 0x000fe4000786c0ff */
[C---:B------:R-:W-:Y:S02]  /*ca360*/  LOP3.LUT P5, RZ, R138.reuse, 0x800000, RZ, 0xc0, !PT ;  /* 0x008000008aff7812 */ /* 0x040fe400078ac0ff */
[C---:B------:R-:W-:Y:S02]  /*ca370*/  LOP3.LUT P6, RZ, R138.reuse, 0x1000000, RZ, 0xc0, !PT ;  /* 0x010000008aff7812 */ /* 0x040fe400078cc0ff */
[----:B------:R-:W-:Y:S01]  /*ca380*/  LOP3.LUT P0, RZ, R138, 0x4000000, RZ, 0xc0, !PT ;  /* 0x040000008aff7812 */ /* 0x000fe2000780c0ff */
[----:B------:R-:W3:Y:S04]  /*ca390*/  LDL R247, [R1+0x1598] ;  /* 0x0015980001f77983 */ /* 0x000ee80000100800 */
[----:B------:R-:W3:Y:S04]  /*ca3a0*/  LDL.LU R237, [R1+0x1bc0] ;  /* 0x001bc00001ed7983 */ /* 0x000ee80000300800 */
[----:B------:R1:W-:Y:S02]  /*ca3b0*/  @P3 STG.E desc[UR34][R4.64], R44 ;  /* 0x0000002c04003986 */ /* 0x0003e4000c101922 */
[----:B-1----:R-:W-:-:S02]  /*ca3c0*/  IMAD.WIDE R4, R43, 0x4, R124 ;  /* 0x000000042b047825 */ /* 0x002fc400078e027c */
[----:B------:R-:W3:Y:S04]  /*ca3d0*/  LDL.LU R44, [R1+0x1b80] ;  /* 0x001b8000012c7983 */ /* 0x000ee80000300800 */
[----:B--2---:R1:W-:Y:S02]  /*ca3e0*/  @P5 STG.E desc[UR34][R4.64], R46 ;  /* 0x0000002e04005986 */ /* 0x0043e4000c101922 */
[C---:B-1----:R-:W-:Y:S02]  /*ca3f0*/  IMAD.WIDE R4, R43.reuse, 0x4, R122 ;  /* 0x000000042b047825 */ /* 0x042fe400078e027a */
[----:B------:R-:W2:Y:S04]  /*ca400*/  LDL.LU R46, [R1+0x2f20] ;  /* 0x002f2000012e7983 */ /* 0x000ea80000300800 */
[----:B------:R-:W2:Y:S04]  /*ca410*/  LDL R246, [R1+0x1654] ;  /* 0x0016540001f67983 */ /* 0x000ea80000100800 */
[----:B------:R-:W2:Y:S04]  /*ca420*/  LDL.LU R245, [R1+0x1b60] ;  /* 0x001b600001f57983 */ /* 0x000ea80000300800 */
[----:B------:R-:W2:Y:S04]  /*ca430*/  LDL.LU R3, [R1+0x3b10] ;  /* 0x003b100001037983 */ /* 0x000ea80000300800 */
[----:B----4-:R1:W-:Y:S01]  /*ca440*/  @P6 STG.E desc[UR34][R4.64], R244 ;  /* 0x000000f404006986 */ /* 0x0103e2000c101922 */
[----:B------:R-:W-:Y:S01]  /*ca450*/  LOP3.LUT P6, RZ, R108, 0x80, RZ, 0xc0, !PT ;  /* 0x000000806cff7812 */ /* 0x000fe200078cc0ff */
[----:B-1----:R-:W-:-:S02]  /*ca460*/  IMAD.WIDE R4, R43, 0x4, R120 ;  /* 0x000000042b047825 */ /* 0x002fc400078e0278 */
[----:B------:R-:W4:Y:S10]  /*ca470*/  LDL.LU R244, [R1+0x1970] ;  /* 0x0019700001f47983 */ /* 0x000f340000300800 */
[----:B---3--:R1:W-:Y:S02]  /*ca480*/  @P6 STG.E desc[UR34][R4.64], R165 ;  /* 0x000000a504006986 */ /* 0x0083e4000c101922 */
[----:B-1----:R-:W-:-:S05]  /*ca490*/  IMAD.WIDE R4, R43, 0x4, R118 ;  /* 0x000000042b047825 */ /* 0x002fca00078e0276 */
[----:B------:R1:W-:Y:S01]  /*ca4a0*/  @P0 STG.E desc[UR34][R4.64], R47 ;  /* 0x0000002f04000986 */ /* 0x0003e2000c101922 */
[----:B------:R-:W-:Y:S01]  /*ca4b0*/  LOP3.LUT P0, RZ, R108, 0x40, RZ, 0xc0, !PT ;  /* 0x000000406cff7812 */ /* 0x000fe2000780c0ff */
[----:B-1----:R-:W-:Y:S02]  /*ca4c0*/  IMAD.WIDE R4, R236, 0x4, R124 ;  /* 0x00000004ec047825 */ /* 0x002fe400078e027c */
[----:B------:R-:W3:Y:S04]  /*ca4d0*/  LDL.LU R47, [R1+0x2f24] ;  /* 0x002f2400012f7983 */ /* 0x000ee80000300800 */
[----:B------:R-:W3:Y:S04]  /*ca4e0*/  LDL R43, [R1+0x1590] ;  /* 0x00159000012b7983 */ /* 0x000ee80000100800 */
[----:B------:R-:W3:Y:S04]  /*ca4f0*/  LDL.LU R165, [R1+0x15b0] ;  /* 0x0015b00001a57983 */ /* 0x000ee80000300800 */
[----:B------:R1:W-:Y:S01]  /*ca500*/  @P0 STG.E desc[UR34][R4.64], R42 ;  /* 0x0000002a04000986 */ /* 0x0003e2000c101922 */
[----:B------:R-:W-:Y:S01]  /*ca510*/  LOP3.LUT P0, RZ, R108, 0x20, RZ, 0xc0, !PT ;  /* 0x000000206cff7812 */ /* 0x000fe2000780c0ff */
[----:B-1----:R-:W-:-:S02]  /*ca520*/  IMAD.WIDE R4, R236, 0x4, R122 ;  /* 0x00000004ec047825 */ /* 0x002fc400078e027a */
[----:B------:R-:W3:Y:S10]  /*ca530*/  LDL.LU R42, [R1+0x11c0] ;  /* 0x0011c000012a7983 */ /* 0x000ef40000300800 */
[----:B------:R1:W-:Y:S04]  /*ca540*/  @P0 STG.E desc[UR34][R4.64], R45 ;  /* 0x0000002d04000986 */ /* 0x0003e8000c101922 */
[----:B-1----:R-:W3:Y:S01]  /*ca550*/  LDL.LU R45, [R1+0x1be4] ;  /* 0x001be400012d7983 */ /* 0x002ee20000300800 */
[----:B------:R-:W-:-:S02]  /*ca560*/  LOP3.LUT P0, RZ, R108, 0x10, RZ, 0xc0, !PT ;  /* 0x000000106cff7812 */ /* 0x000fc4000780c0ff */
[----:B------:R-:W-:Y:S01]  /*ca570*/  LOP3.LUT P1, RZ, R138, 0x40000000, RZ, 0xc0, !PT ;  /* 0x400000008aff7812 */ /* 0x000fe2000782c0ff */
[----:B------:R-:W-:Y:S01]  /*ca580*/  IMAD.WIDE R4, R236, 0x4, R120 ;  /* 0x00000004ec047825 */ /* 0x000fe200078e0278 */
[----:B------:R-:W-:Y:S02]  /*ca590*/  LOP3.LUT P2, RZ, R138, 0x80000000, RZ, 0xc0, !PT ;  /* 0x800000008aff7812 */ /* 0x000fe4000784c0ff */
[----:B------:R-:W-:-:S07]  /*ca5a0*/  LOP3.LUT P4, RZ, R108, 0x1, RZ, 0xc0, !PT ;  /* 0x000000016cff7812 */ /* 0x000fce000788c0ff */
[----:B------:R1:W-:Y:S01]  /*ca5b0*/  @P0 STG.E desc[UR34][R4.64], R237 ;  /* 0x000000ed04000986 */ /* 0x0003e2000c101922 */
[----:B------:R-:W-:Y:S01]  /*ca5c0*/  LOP3.LUT P0, RZ, R108, 0x8, RZ, 0xc0, !PT ;  /* 0x000000086cff7812 */ /* 0x000fe2000780c0ff */
[----:B-1----:R-:W-:Y:S02]  /*ca5d0*/  IMAD.WIDE R4, R236, 0x4, R118 ;  /* 0x00000004ec047825 */ /* 0x002fe400078e0276 */
[----:B------:R-:W3:Y:S04]  /*ca5e0*/  LDL.LU R236, [R1+0x2f28] ;  /* 0x002f280001ec7983 */ /* 0x000ee80000300800 */
[----:B------:R1:W-:Y:S04]  /*ca5f0*/  @P1 STG.E desc[UR34][R4.64], R44 ;  /* 0x0000002c04001986 */ /* 0x0003e8000c101922 */
[----:B------:R-:W3:Y:S04]  /*ca600*/  LDL.LU R238, [R1+0x1bd4] ;  /* 0x001bd40001ee7983 */ /* 0x000ee80000300800 */
[----:B------:R-:W3:Y:S01]  /*ca610*/  LDL.LU R166, [R1+0x1bc4] ;  /* 0x001bc40001a67983 */ /* 0x000ee20000300800 */
[----:B------:R-:W-:-:S02]  /*ca620*/  LOP3.LUT P3, RZ, R108, 0x2, RZ, 0xc0, !PT ;  /* 0x000000026cff7812 */ /* 0x000fc4000786c0ff */
[----:B------:R-:W-:Y:S01]  /*ca630*/  LOP3.LUT P5, RZ, R109, 0x100, RZ, 0xc0, !PT ;  /* 0x000001006dff7812 */ /* 0x000fe200078ac0ff */
[----:B-1----:R-:W3:Y:S04]  /*ca640*/  LDL.LU R44, [R1+0x1b84] ;  /* 0x001b8400012c7983 */ /* 0x002ee80000300800 */
[----:B------:R-:W3:Y:S01]  /*ca650*/  LDL.LU R237, [R1+0x1b64] ;  /* 0x001b640001ed7983 */ /* 0x000ee20000300800 */
[----:B--2---:R-:W-:-:S04]  /*ca660*/  IMAD.WIDE R4, R46, 0x4, R124 ;  /* 0x000000042e047825 */ /* 0x004fc800078e027c */
[C---:B------:R-:W-:Y:S01]  /*ca670*/  IMAD.WIDE R6, R46.reuse, 0x4, R122 ;  /* 0x000000042e067825 */ /* 0x040fe200078e027a */
[----:B------:R-:W-:Y:S01]  /*ca680*/  ISETP.LT.AND P1, PT, R247, R3, !P0 ;  /* 0x00000003f700720c */ /* 0x000fe20004721270 */
[----:B------:R1:W-:Y:S02]  /*ca690*/  @P2 STG.E desc[UR34][R4.64], R245 ;  /* 0x000000f504002986 */ /* 0x0003e4000c101922 */
[----:B------:R-:W-:Y:S02]  /*ca6a0*/  IMAD.WIDE R8, R46, 0x4, R118 ;  /* 0x000000042e087825 */ /* 0x000fe400078e0276 */
[----:B-1----:R-:W2:Y:S04]  /*ca6b0*/  LDL.LU R245, [R1+0x1974] ;  /* 0x0019740001f57983 */ /* 0x002ea80000300800 */
[----:B----4-:R1:W-:Y:S01]  /*ca6c0*/  @P4 STG.E desc[UR34][R6.64], R244 ;  /* 0x000000f406004986 */ /* 0x0103e2000c101922 */
[----:B------:R-:W-:-:S02]  /*ca6d0*/  ISETP.LT.AND P4, PT, R246, UR5, !P0 ;  /* 0x00000005f6007c0c */ /* 0x000fc4000c781270 */
[----:B------:R-:W-:Y:S01]  /*ca6e0*/  LOP3.LUT P0, RZ, R108, 0x4, RZ, 0xc0, !PT ;  /* 0x000000046cff7812 */ /* 0x000fe2000780c0ff */
[----:B-1----:R-:W-:Y:S02]  /*ca6f0*/  IMAD.WIDE R6, R46, 0x4, R120 ;  /* 0x000000042e067825 */ /* 0x002fe400078e0278 */
[----:B------:R-:W4:Y:S04]  /*ca700*/  LDL.LU R46, [R1+0x2f2c] ;  /* 0x002f2c00012e7983 */ /* 0x000f280000300800 */
[----:B------:R-:W4:Y:S01]  /*ca710*/  LDL.LU R244, [R1+0x15b4] ;  /* 0x0015b40001f47983 */ /* 0x000f220000300800 */
[----:B---3--:R-:W-:-:S03]  /*ca720*/  IMAD.WIDE R4, R47, 0x4, R124 ;  /* 0x000000042f047825 */ /* 0x008fc600078e027c */
[----:B------:R1:W-:Y:S04]  /*ca730*/  @P3 STG.E desc[UR34][R6.64], R165 ;  /* 0x000000a506003986 */ /* 0x0003e8000c101922 */
[----:B-1----:R-:W3:Y:S04]  /*ca740*/  LDL.LU R165, [R1+0x11c4] ;  /* 0x0011c40001a57983 */ /* 0x002ee80000300800 */
[----:B------:R1:W-:Y:S04]  /*ca750*/  @P0 STG.E desc[UR34][R8.64], R42 ;  /* 0x0000002a08000986 */ /* 0x0003e8000c101922 */
[----:B-1----:R-:W3:Y:S04]  /*ca760*/  LDL.LU R42, [R1+0x1be8] ;  /* 0x001be800012a7983 */ /* 0x002ee80000300800 */
[----:B------:R1:W-:Y:S04]  /*ca770*/  @P5 STG.E desc[UR34][R4.64], R45 ;  /* 0x0000002d04005986 */ /* 0x0003e8000c101922 */
[----:B-1----:R-:W3:Y:S01]  /*ca780*/  LDL.LU R45, [R1+0x1bd8] ;  /* 0x001bd800012d7983 */ /* 0x002ee20000300800 */
[----:B------:R-:W-:Y:S01]  /*ca790*/  LOP3.LUT P6, RZ, R109, 0x20000000, RZ, 0xc0, !PT ;  /* 0x200000006dff7812 */ /* 0x000fe200078cc0ff */
[----:B------:R-:W-:-:S02]  /*ca7a0*/  VIADD R0, R252, 0x183 ;  /* 0x00000183fc007836 */ /* 0x000fc40000000000 */
[----:B------:R-:W-:-:S03]  /*ca7b0*/  IMAD.WIDE R6, R47, 0x4, R122 ;  /* 0x000000042f067825 */ /* 0x000fc600078e027a */
[----:B------:R-:W-:Y:S01]  /*ca7c0*/  ISETP.GE.AND P2, PT, R0, UR6, PT ;  /* 0x0000000600007c0c */ /* 0x000fe2000bf46270 */
[----:B------:R-:W-:Y:S02]  /*ca7d0*/  VIADD R0, R252, 0x184 ;  /* 0x00000184fc007836 */ /* 0x000fe40000000000 */
[----:B------:R-:W-:Y:S01]  /*ca7e0*/  IMAD.WIDE R4, R47, 0x4, R120 ;  /* 0x000000042f047825 */ /* 0x000fe200078e0278 */
[----:B------:R-:W-:-:S03]  /*ca7f0*/  ISETP.LT.AND P0, PT, R43, UR5, !P2 ;  /* 0x000000052b007c0c */ /* 0x000fc6000d701270 */
[----:B------:R-:W-:Y:S01]  /*ca800*/  IMAD.WIDE R8, R47, 0x4, R118 ;  /* 0x000000042f087825 */ /* 0x000fe200078e0276 */
[----:B------:R-:W-:Y:S01]  /*ca810*/  ISETP.GE.AND P3, PT, R0, UR6, PT ;  /* 0x0000000600007c0c */ /* 0x000fe2000bf66270 */
[----:B------:R-:W3:Y:S04]  /*ca820*/  LDL.LU R47, [R1+0x2f30] ;  /* 0x002f3000012f7983 */ /* 0x000ee80000300800 */
[----:B------:R1:W-:Y:S01]  /*ca830*/  @P6 STG.E desc[UR34][R6.64], R238 ;  /* 0x000000ee06006986 */ /* 0x0003e2000c101922 */
[----:B------:R-:W-:-:S03]  /*ca840*/  ISETP.LT.AND P6, PT, R164, UR5, !P2 ;  /* 0x00000005a4007c0c */ /* 0x000fc6000d7c1270 */
[----:B------:R1:W-:Y:S01]  /*ca850*/  @P1 STG.E desc[UR34][R4.64], R166 ;  /* 0x000000a604001986 */ /* 0x0003e2000c101922 */
[----:B------:R-:W-:Y:S02]  /*ca860*/  ISETP.LT.AND P1, PT, R247, UR5, !P2 ;  /* 0x00000005f7007c0c */ /* 0x000fe4000d721270 */
[----:B------:R-:W-:Y:S02]  /*ca870*/  ISETP.LT.AND P2, PT, R246, UR5, !P2 ;  /* 0x00000005f6007c0c */ /* 0x000fe4000d741270 */
[----:B------:R-:W-:Y:S01]  /*ca880*/  ISETP.LT.AND P5, PT, R164, UR5, !P3 ;  /* 0x00000005a4007c0c */ /* 0x000fe2000dfa1270 */
[----:B------:R1:W-:Y:S01]  /*ca890*/  @P4 STG.E desc[UR34][R8.64], R44 ;  /* 0x0000002c08004986 */ /* 0x0003e2000c101922 */
[----:B------:R-:W-:Y:S01]  /*ca8a0*/  ISETP.LT.AND P4, PT, R43, UR5, !P3 ;  /* 0x000000052b007c0c */ /* 0x000fe2000df81270 */
[----:B-1----:R-:W-:-:S04]  /*ca8b0*/  IMAD.WIDE R6, R236, 0x4, R122 ;  /* 0x00000004ec067825 */ /* 0x002fc800078e027a */
[C---:B------:R-:W-:Y:S01]  /*ca8c0*/  IMAD.WIDE R4, R236.reuse, 0x4, R124 ;  /* 0x00000004ec047825 */ /* 0x040fe200078e027c */
[----:B------:R-:W3:Y:S04]  /*ca8d0*/  LDL.LU R44, [R1+0x1bc8] ;  /* 0x001bc800012c7983 */ /* 0x000ee80000300800 */
[----:B------:R1:W-:Y:S04]  /*ca8e0*/  @P0 STG.E desc[UR34][R4.64], R237 ;  /* 0x000000ed04000986 */ /* 0x0003e8000c101922 */
[----:B------:R-:W3:Y:S04]  /*ca8f0*/  LDL.LU R167, [R1+0x1b88] ;  /* 0x001b880001a77983 */ /* 0x000ee80000300800 */
[----:B------:R-:W3:Y:S04]  /*ca900*/  LDL.LU R238, [R1+0x1b68] ;  /* 0x001b680001ee7983 */ /* 0x000ee80000300800 */
[----:B------:R-:W3:Y:S01]  /*ca910*/  LDL.LU R166, [R1+0x1978] ;  /* 0x0019780001a67983 */ /* 0x000ee20000300800 */
[----:B-1----:R-:W-:-:S03]  /*ca920*/  IMAD.WIDE R4, R236, 0x4, R120 ;  /* 0x00000004ec047825 */ /* 0x002fc600078e0278 */
[----:B--2---:R1:W-:Y:S02]  /*ca930*/  @P6 STG.E desc[UR34][R6.64], R245 ;  /* 0x000000f506006986 */ /* 0x0043e4000c101922 */
[----:B-1----:R-:W-:Y:S02]  /*ca940*/  IMAD.WIDE R6, R236, 0x4, R118 ;  /* 0x00000004ec067825 */ /* 0x002fe400078e0276 */
[----:B------:R-:W2:Y:S04]  /*ca950*/  LDL.LU R245, [R1+0x15b8] ;  /* 0x0015b80001f57983 */ /* 0x000ea80000300800 */
[----:B------:R-:W2:Y:S04]  /*ca960*/  LDL.LU R237, [R1+0x2f38] ;  /* 0x002f380001ed7983 */ /* 0x000ea80000300800 */
[----:B------:R-:W2:Y:S01]  /*ca970*/  LDL.LU R236, [R1+0x11c8] ;  /* 0x0011c80001ec7983 */ /* 0x000ea20000300800 */
[----:B----4-:R-:W-:-:S04]  /*ca980*/  IMAD.WIDE R8, R46, 0x4, R124 ;  /* 0x000000042e087825 */ /* 0x010fc800078e027c */
[----:B------:R-:W-:Y:S01]  /*ca990*/  IMAD.WIDE R10, R46, 0x4, R122 ;  /* 0x000000042e0a7825 */ /* 0x000fe200078e027a */
[----:B------:R-:W-:Y:S04]  /*ca9a0*/  @P1 STG.E desc[UR34][R4.64], R244 ;  /* 0x000000f404001986 */ /* 0x000fe8000c101922 */
[----:B---3--:R-:W-:Y:S04]  /*ca9b0*/  @P2 STG.E desc[UR34][R6.64], R165 ;  /* 0x000000a506002986 */ /* 0x008fe8000c101922 */
[----:B------:R-:W-:Y:S04]  /*ca9c0*/  @P4 STG.E desc[UR34][R8.64], R42 ;  /* 0x0000002a08004986 */ /* 0x000fe8000c101922 */
[----:B------:R1:W-:Y:S04]  /*ca9d0*/  @P5 STG.E desc[UR34][R10.64], R45 ;  /* 0x0000002d0a005986 */ /* 0x0003e8000c101922 */
[----:B-1----:R-:W3:Y:S04]  /*ca9e0*/  LDL.LU R45, [R1+0x1bec] ;  /* 0x001bec00012d7983 */ /* 0x002ee80000300800 */
[----:B------:R-:W4:Y:S04]  /*ca9f0*/  LDL.LU R244, [R1+0x2f34] ;  /* 0x002f340001f47983 */ /* 0x000f280000300800 */
[----:B------:R-:W3:Y:S01]  /*caa00*/  LDL.LU R165, [R1+0x1bdc] ;  /* 0x001bdc0001a57983 */ /* 0x000ee20000300800 */
[----:B------:R-:W-:Y:S01]  /*caa10*/  ISETP.LT.AND P6, PT, R247, UR5, !P3 ;  /* 0x00000005f7007c0c */ /* 0x000fe2000dfc1270 */
[----:B------:R-:W-:Y:S01]  /*caa20*/  VIADD R0, R252, 0x185 ;  /* 0x00000185fc007836 */ /* 0x000fe20000000000 */
[----:B------:R-:W-:Y:S01]  /*caa30*/  ISETP.LT.AND P3, PT, R246, UR5, !P3 ;  /* 0x00000005f6007c0c */ /* 0x000fe2000df61270 */
[----:B------:R-:W-:Y:S01]  /*caa40*/  IMAD.WIDE R4, R46, 0x4, R120 ;  /* 0x000000042e047825 */ /* 0x000fe200078e0278 */
[----:B------:R-:W3:Y:S02]  /*caa50*/  LDL.LU R42, [R1+0x1bcc] ;  /* 0x001bcc00012a7983 */ /* 0x000ee40000300800 */
[----:B------:R-:W-:Y:S01]  /*caa60*/  ISETP.GE.AND P0, PT, R0, UR6, PT ;  /* 0x0000000600007c0c */ /* 0x000fe2000bf06270 */
[----:B------:R-:W-:-:S03]  /*caa70*/  VIADD R0, R252, 0x186 ;  /* 0x00000186fc007836 */ /* 0x000fc60000000000 */
[----:B------:R-:W-:Y:S02]  /*caa80*/  ISETP.LT.AND P5, PT, R43, UR5, !P0 ;  /* 0x000000052b007c0c */ /* 0x000fe4000c7a1270 */
[----:B------:R-:W-:Y:S02]  /*caa90*/  ISETP.LT.AND P1, PT, R164, UR5, !P0 ;  /* 0x00000005a4007c0c */ /* 0x000fe4000c721270 */
[----:B------:R-:W-:Y:S02]  /*caaa0*/  ISETP.GE.AND P4, PT, R0, UR6, PT ;  /* 0x0000000600007c0c */ /* 0x000fe4000bf86270 */
[----:B------:R-:W-:Y:S02]  /*caab0*/  ISETP.LT.AND P2, PT, R247, UR5, !P0 ;  /* 0x00000005f7007c0c */ /* 0x000fe4000c741270 */
[----:B------:R-:W-:Y:S01]  /*caac0*/  ISETP.LT.AND P0, PT, R246, UR5, !P0 ;  /* 0x00000005f6007c0c */ /* 0x000fe2000c701270 */
[----:B------:R-:W-:-:S04]  /*caad0*/  IMAD.WIDE R6, R47, 0x4, R124 ;  /* 0x000000042f067825 */ /* 0x000fc800078e027c */
[----:B------:R-:W-:Y:S01]  /*caae0*/  IMAD.WIDE R8, R47, 0x4, R122 ;  /* 0x000000042f087825 */ /* 0x000fe200078e027a */
[----:B------:R1:W-:Y:S03]  /*caaf0*/  @P6 STG.E desc[UR34][R4.64], R44 ;  /* 0x0000002c04006986 */ /* 0x0003e6000c101922 */
[----:B-1----:R-:W-:Y:S01]  /*cab00*/  IMAD.WIDE R4, R46, 0x4, R118 ;  /* 0x000000042e047825 */ /* 0x002fe200078e0276 */
[----:B------:R-:W3:Y:S04]  /*cab10*/  LDL.LU R44, [R1+0x1b8c] ;  /* 0x001b8c00012c7983 */ /* 0x000ee80000300800 */
[----:B------:R-:W3:Y:S04]  /*cab20*/  LDL.LU R46, [R1+0x1b6c] ;  /* 0x001b6c00012e7983 */ /* 0x000ee80000300800 */
[----:B------:R-:W-:Y:S01]  /*cab30*/  @P3 STG.E desc[UR34][R4.64], R167 ;  /* 0x000000a704003986 */ /* 0x000fe2000c101922 */
[----:B------:R-:W-:Y:S01]  /*cab40*/  ISETP.LT.AND P3, PT, R43, UR5, !P4 ;  /* 0x000000052b007c0c */ /* 0x000fe2000e761270 */
[----:B------:R-:W-:-:S02]  /*cab50*/  IMAD.WIDE R10, R47, 0x4, R120 ;  /* 0x000000042f0a7825 */ /* 0x000fc400078e0278 */
[----:B------:R1:W-:Y:S04]  /*cab60*/  @P5 STG.E desc[UR34][R6.64], R238 ;  /* 0x000000ee06005986 */ /* 0x0003e8000c101922 */
[----:B------:R1:W-:Y:S02]  /*cab70*/  @P1 STG.E desc[UR34][R8.64], R166 ;  /* 0x000000a608001986 */ /* 0x0003e4000c101922 */
[----:B-1----:R-:W-:Y:S02]  /*cab80*/  IMAD.WIDE R6, R47, 0x4, R118 ;  /* 0x000000042f067825 */ /* 0x002fe400078e0276 */
[----:B------:R-:W3:Y:S04]  /*cab90*/  LDL.LU R166, [R1+0x197c] ;  /* 0x00197c0001a67983 */ /* 0x000ee80000300800 */
[----:B------:R-:W3:Y:S01]  /*caba0*/  LDL.LU R47, [R1+0x2f3c] ;  /* 0x002f3c00012f7983 */ /* 0x000ee20000300800 */
[----:B------:R-:W-:-:S03]  /*cabb0*/  ISETP.LT.AND P5, PT, R164, UR5, !P4 ;  /* 0x00000005a4007c0c */ /* 0x000fc6000e7a1270 */
[----:B--2---:R-:W-:Y:S04]  /*cabc0*/  @P2 STG.E desc[UR34][R10.64], R245 ;  /* 0x000000f50a002986 */ /* 0x004fe8000c101922 */
[----:B------:R1:W-:Y:S04]  /*cabd0*/  @P0 STG.E desc[UR34][R6.64], R236 ;  /* 0x000000ec06000986 */ /* 0x0003e8000c101922 */
[----:B-1----:R-:W2:Y:S01]  /*cabe0*/  LDL.LU R236, [R1+0x15bc] ;  /* 0x0015bc0001ec7983 */ /* 0x002ea20000300800 */
[----:B----4-:R-:W-:-:S05]  /*cabf0*/  IMAD.WIDE R4, R244, 0x4, R124 ;  /* 0x00000004f4047825 */ /* 0x010fca00078e027c */
[----:B---3--:R1:W-:Y:S04]  /*cac00*/  @P3 STG.E desc[UR34][R4.64], R45 ;  /* 0x0000002d04003986 */ /* 0x0083e8000c101922 */
[----:B-1----:R-:W3:Y:S01]  /*cac10*/  LDL.LU R45, [R1+0x11cc] ;  /* 0x0011cc00012d7983 */ /* 0x002ee20000300800 */
[----:B------:R-:W-:-:S03]  /*cac20*/  IMAD.WIDE R8, R244, 0x4, R122 ;  /* 0x00000004f4087825 */ /* 0x000fc600078e027a */
[----:B------:R-:W4:Y:S01]  /*cac30*/  LDL.LU R245, [R1+0x1c40] ;  /* 0x001c400001f57983 */ /* 0x000f220000300800 */
[----:B------:R-:W-:-:S04]  /*cac40*/  IMAD.WIDE R6, R244, 0x4, R120 ;  /* 0x00000004f4067825 */ /* 0x000fc800078e0278 */
[----:B------:R-:W-:Y:S02]  /*cac50*/  IMAD.WIDE R4, R244, 0x4, R118 ;  /* 0x00000004f4047825 */ /* 0x000fe400078e0276 */
[----:B------:R-:W4:Y:S04]  /*cac60*/  LDL.LU R244, [R1+0x1cd0] ;  /* 0x001cd00001f47983 */ /* 0x000f280000300800 */
[----:B------:R1:W-:Y:S04]  /*cac70*/  @P5 STG.E desc[UR34][R8.64], R165 ;  /* 0x000000a508005986 */ /* 0x0003e8000c101922 */
[----:B-1----:R-:W4:Y:S01]  /*cac80*/  LDL.LU R165, [R1+0x1c80] ;  /* 0x001c800001a57983 */ /* 0x002f220000300800 */
[----:B------:R-:W-:Y:S01]  /*cac90*/  VIADD R3, R252, 0x187 ;  /* 0x00000187fc037836 */ /* 0x000fe20000000000 */
[----:B------:R-:W-:-:S02]  /*caca0*/  ISETP.LT.AND P2, PT, R247, UR5, !P4 ;  /* 0x00000005f7007c0c */ /* 0x000fc4000e741270 */
[----:B------:R-:W-:Y:S02]  /*cacb0*/  ISETP.LT.AND P4, PT, R246, UR5, !P4 ;  /* 0x00000005f6007c0c */ /* 0x000fe4000e781270 */
[----:B------:R-:W-:-:S04]  /*cacc0*/  ISETP.GE.AND P6, PT, R3, UR6, PT ;  /* 0x0000000603007c0c */ /* 0x000fc8000bfc6270 */
[----:B------:R-:W-:Y:S01]  /*cacd0*/  ISETP.LT.AND P1, PT, R43, UR5, !P6 ;  /* 0x000000052b007c0c */ /* 0x000fe2000f721270 */
[----:B------:R-:W-:Y:S01]  /*cace0*/  IMAD.WIDE R8, R237, 0x4, R124 ;  /* 0x00000004ed087825 */ /* 0x000fe200078e027c */
[----:B------:R-:W-:-:S03]  /*cacf0*/  ISETP.LT.AND P3, PT, R164, UR5, !P6 ;  /* 0x00000005a4007c0c */ /* 0x000fc6000f761270 */
[----:B------:R1:W-:Y:S04]  /*cad00*/  @P2 STG.E desc[UR34][R6.64], R42 ;  /* 0x0000002a06002986 */ /* 0x0003e8000c101922 */
[----:B------:R1:W-:Y:S01]  /*cad10*/  @P4 STG.E desc[UR34][R4.64], R44 ;  /* 0x0000002c04004986 */ /* 0x0003e2000c101922 */
[----:B------:R-:W-:-:S03]  /*cad20*/  ISETP.LT.AND P2, PT, R247, UR5, !P6 ;  /* 0x00000005f7007c0c */ /* 0x000fc6000f741270 */
[----:B------:R1:W-:Y:S04]  /*cad30*/  @P1 STG.E desc[UR34][R8.64], R46 ;  /* 0x0000002e08001986 */ /* 0x0003e8000c101922 */
[----:B-1----:R-:W4:Y:S04]  /*cad40*/  LDL.LU R42, [R1+0x1c10] ;  /* 0x001c1000012a7983 */ /* 0x002f280000300800 */
[----:B------:R-:W4:Y:S01]  /*cad50*/  LDL.LU R44, [R1+0x1bf0] ;  /* 0x001bf000012c7983 */ /* 0x000f220000300800 */
[----:B------:R-:W-:-:S03]  /*cad60*/  ISETP.LT.AND P6, PT, R246, UR5, !P6 ;  /* 0x00000005f6007c0c */ /* 0x000fc6000f7c1270 */
[----:B------:R-:W4:Y:S01]  /*cad70*/  LDL.LU R46, [R1+0x2f40] ;  /* 0x002f4000012e7983 */ /* 0x000f220000300800 */
[----:B------:R-:W-:-:S04]  /*cad80*/  IMAD.WIDE R4, R237, 0x4, R122 ;  /* 0x00000004ed047825 */ /* 0x000fc800078e027a */
[C---:B------:R-:W-:Y:S01]  /*cad90*/  IMAD.WIDE R6, R237.reuse, 0x4, R120 ;  /* 0x00000004ed067825 */ /* 0x040fe200078e0278 */
[----:B------:R-:W4:Y:S04]  /*cada0*/  LDL.LU R238, [R1+0x1b10] ;  /* 0x001b100001ee7983 */ /* 0x000f280000300800 */
[----:B------:R1:W-:Y:S01]  /*cadb0*/  @P3 STG.E desc[UR34][R4.64], R166 ;  /* 0x000000a604003986 */ /* 0x0003e2000c101922 */
[----:B------:R-:W-:Y:S02]  /*cadc0*/  VIADD R0, R252, 0x188 ;  /* 0x00000188fc007836 */ /* 0x000fe40000000000 */
[----:B-1----:R-:W-:Y:S01]  /*cadd0*/  IMAD.WIDE R4, R237, 0x4, R118 ;  /* 0x00000004ed047825 */ /* 0x002fe200078e0276 */
[----:B------:R-:W4:Y:S02]  /*cade0*/  LDL.LU R166, [R1+0x1830] ;  /* 0x0018300001a67983 */ /* 0x000f240000300800 */
[----:B------:R-:W-:-:S04]  /*cadf0*/  ISETP.GE.AND P0, PT, R0, UR6, PT ;  /* 0x0000000600007c0c */ /* 0x000fc8000bf06270 */
[----:B------:R-:W-:Y:S02]  /*cae00*/  ISETP.LT.AND P5, PT, R43, UR5, !P0 ;  /* 0x000000052b007c0c */ /* 0x000fe4000c7a1270 */
[----:B------:R-:W-:Y:S01]  /*cae10*/  ISETP.LT.AND P1, PT, R164, UR5, !P0 ;  /* 0x00000005a4007c0c */ /* 0x000fe2000c721270 */
[----:B------:R-:W-:Y:S01]  /*cae20*/  IMAD.WIDE R8, R47, 0x4, R122 ;  /* 0x000000042f087825 */ /* 0x000fe200078e027a */
[----:B--2---:R1:W-:Y:S01]  /*cae30*/  @P2 STG.E desc[UR34][R6.64], R236 ;  /* 0x000000ec06002986 */ /* 0x0043e2000c101922 */
[----:B------:R-:W-:Y:S02]  /*cae40*/  ISETP.LT.AND P2, PT, R247, UR5, !P0 ;  /* 0x00000005f7007c0c */ /* 0x000fe4000c741270 */
[C---:B-1----:R-:W-:Y:S01]  /*cae50*/  IMAD.WIDE R6, R47.reuse, 0x4, R124 ;  /* 0x000000042f067825 */ /* 0x042fe200078e027c */
[----:B---3--:R1:W-:Y:S04]  /*cae60*/  @P6 STG.E desc[UR34][R4.64], R45 ;  /* 0x0000002d04006986 */ /* 0x0083e8000c101922 */
[----:B-1----:R-:W2:Y:S04]  /*cae70*/  LDL.LU R45, [R1+0x1690] ;  /* 0x00169000012d7983 */ /* 0x002ea80000300800 */
[----:B------:R-:W3:Y:S04]  /*cae80*/  LDL.LU R236, [R1+0x2f44] ;  /* 0x002f440001ec7983 */ /* 0x000ee80000300800 */
[----:B----4-:R1:W-:Y:S04]  /*cae90*/  @P5 STG.E desc[UR34][R6.64], R245 ;  /* 0x000000f506005986 */ /* 0x0103e8000c101922 */
[----:B------:R-:W4:Y:S04]  /*caea0*/  LDL.LU R237, [R1+0x1c44] ;  /* 0x001c440001ed7983 */ /* 0x000f280000300800 */
[----:B------:R1:W-:Y:S02]  /*caeb0*/  @P1 STG.E desc[UR34][R8.64], R244 ;  /* 0x000000f408001986 */ /* 0x0003e4000c101922 */
[----:B-1----:R-:W-:-:S02]  /*caec0*/  IMAD.WIDE R6, R47, 0x4, R120 ;  /* 0x000000042f067825 */ /* 0x002fc400078e0278 */
[----:B------:R-:W4:Y:S02]  /*caed0*/  LDL.LU R245, [R1+0x1cd4] ;  /* 0x001cd40001f57983 */ /* 0x000f240000300800 */
[----:B------:R-:W-:Y:S02]  /*caee0*/  IMAD.WIDE R8, R47, 0x4, R118 ;  /* 0x000000042f087825 */ /* 0x000fe400078e0276 */
[----:B------:R-:W4:Y:S04]  /*caef0*/  LDL.LU R47, [R1+0x2f48] ;  /* 0x002f4800012f7983 */ /* 0x000f280000300800 */
[----:B------:R-:W4:Y:S04]  /*caf00*/  LDL.LU R244, [R1+0x1c84] ;  /* 0x001c840001f47983 */ /* 0x000f280000300800 */
[----:B------:R1:W-:Y:S04]  /*caf10*/  @P2 STG.E desc[UR34][R6.64], R165 ;  /* 0x000000a506002986 */ /* 0x0003e8000c101922 */
[----:B-1----:R-:W4:Y:S01]  /*caf20*/  LDL.LU R165, [R1+0x1c14] ;  /* 0x001c140001a57983 */ /* 0x002f220000300800 */
[----:B------:R-:W-:Y:S01]  /*caf30*/  VIADD R3, R252, 0x189 ;  /* 0x00000189fc037836 */ /* 0x000fe20000000000 */
[----:B------:R-:W-:-:S04]  /*caf40*/  ISETP.LT.AND P0, PT, R246, UR5, !P0 ;  /* 0x00000005f6007c0c */ /* 0x000fc8000c701270 */
[----:B------:R-:W-:-:S04]  /*caf50*/  ISETP.GE.AND P4, PT, R3, UR6, PT ;  /* 0x0000000603007c0c */ /* 0x000fc8000bf86270 */
[----:B------:R-:W-:Y:S01]  /*caf60*/  ISETP.LT.AND P6, PT, R43, UR5, !P4 ;  /* 0x000000052b007c0c */ /* 0x000fe2000e7c1270 */
[----:B------:R-:W-:Y:S01]  /*caf70*/  IMAD.WIDE R4, R46, 0x4, R124 ;  /* 0x000000042e047825 */ /* 0x000fe200078e027c */
[----:B------:R-:W-:Y:S02]  /*caf80*/  ISETP.LT.AND P5, PT, R164, UR5, !P4 ;  /* 0x00000005a4007c0c */ /* 0x000fe4000e7a1270 */
[----:B------:R-:W-:Y:S01]  /*caf90*/  ISETP.LT.AND P1, PT, R247, UR5, !P4 ;  /* 0x00000005f7007c0c */ /* 0x000fe2000e721270 */
[----:B------:R1:W-:Y:S01]  /*cafa0*/  @P0 STG.E desc[UR34][R8.64], R42 ;  /* 0x0000002a08000986 */ /* 0x0003e2000c101922 */
[----:B------:R-:W-:Y:S01]  /*cafb0*/  IMAD.WIDE R6, R46, 0x4, R122 ;  /* 0x000000042e067825 */ /* 0x000fe200078e027a */
[----:B------:R-:W-:-:S06]  /*cafc0*/  ISETP.LT.AND P4, PT, R246, UR5, !P4 ;  /* 0x00000005f6007c0c */ /* 0x000fcc000e781270 */
[----:B------:R1:W-:Y:S02]  /*cafd0*/  @P6 STG.E desc[UR34][R4.64], R44 ;  /* 0x0000002c04006986 */ /* 0x0003e4000c101922 */
[----:B-1----:R-:W-:-:S04]  /*cafe0*/  IMAD.WIDE R8, R46, 0x4, R118 ;  /* 0x000000042e087825 */ /* 0x002fc800078e0276 */
[----:B------:R-:W-:Y:S01]  /*caff0*/  IMAD.WIDE R4, R46, 0x4, R120 ;  /* 0x000000042e047825 */ /* 0x000fe200078e0278 */
[----:B------:R-:W4:Y:S04]  /*cb000*/  LDL.LU R44, [R1+0x1bf4] ;  /* 0x001bf400012c7983 */ /* 0x000f280000300800 */
[----:B------:R-:W4:Y:S04]  /*cb010*/  LDL.LU R46, [R1+0x1b14] ;  /* 0x001b1400012e7983 */ /* 0x000f280000300800 */
[----:B------:R-:W-:Y:S04]  /*cb020*/  @P5 STG.E desc[UR34][R6.64], R238 ;  /* 0x000000ee06005986 */ /* 0x000fe8000c101922 */
[----:B------:R-:W-:Y:S04]  /*cb030*/  @P1 STG.E desc[UR34][R4.64], R166 ;  /* 0x000000a604001986 */ /* 0x000fe8000c101922 */
[----:B------:R-:W4:Y:S01]  /*cb040*/  LDL.LU R42, [R1+0x2f4c] ;  /* 0x002f4c00012a7983 */ /* 0x000f220000300800 */
[----:B------:R-:W-:-:S05]  /*cb050*/  VIADD R0, R252, 0x18a ;  /* 0x0000018afc007836 */ /* 0x000fca0000000000 */
[----:B------:R-:W-:-:S04]  /*cb060*/  ISETP.GE.AND P3, PT, R0, UR6, PT ;  /* 0x0000000600007c0c */ /* 0x000fc8000bf66270 */
[----:B------:R-:W-:Y:S02]  /*cb070*/  ISETP.LT.AND P0, PT, R43, UR5, !P3 ;  /* 0x000000052b007c0c */ /* 0x000fe4000df01270 */
[----:B------:R-:W-:Y:S02]  /*cb080*/  ISETP.LT.AND P6, PT, R164, UR5, !P3 ;  /* 0x00000005a4007c0c */ /* 0x000fe4000dfc1270 */
[----:B------:R-:W-:Y:S02]  /*cb090*/  ISETP.LT.AND P1, PT, R247, UR5, !P3 ;  /* 0x00000005f7007c0c */ /* 0x000fe4000df21270 */
[----:B------:R-:W-:Y:S01]  /*cb0a0*/  ISETP.LT.AND P3, PT, R246, UR5, !P3 ;  /* 0x00000005f6007c0c */ /* 0x000fe2000df61270 */
[----:B--2---:R1:W-:Y:S04]  /*cb0b0*/  @P4 STG.E desc[UR34][R8.64], R45 ;  /* 0x0000002d08004986 */ /* 0x0043e8000c101922 */
[----:B-1----:R-:W2:Y:S01]  /*cb0c0*/  LDL.LU R45, [R1+0x1834] ;  /* 0x00183400012d7983 */ /* 0x002ea20000300800 */
[----:B---3--:R-:W-:-:S04]  /*cb0d0*/  IMAD.WIDE R4, R236, 0x4, R124 ;  /* 0x00000004ec047825 */ /* 0x008fc800078e027c */
[C---:B------:R-:W-:Y:S01]  /*cb0e0*/  IMAD.WIDE R6, R236.reuse, 0x4, R122 ;  /* 0x00000004ec067825 */ /* 0x040fe200078e027a */
[----:B------:R-:W3:Y:S04]  /*cb0f0*/  LDL.LU R167, [R1+0x1694] ;  /* 0x0016940001a77983 */ /* 0x000ee80000300800 */
[----:B------:R-:W3:Y:S04]  /*cb100*/  LDL.LU R238, [R1+0x1c48] ;  /* 0x001c480001ee7983 */ /* 0x000ee80000300800 */
[----:B----4-:R1:W-:Y:S04]  /*cb110*/  @P0 STG.E desc[UR34][R4.64], R237 ;  /* 0x000000ed04000986 */ /* 0x0103e8000c101922 */
[----:B------:R4:W-:Y:S04]  /*cb120*/  @P6 STG.E desc[UR34][R6.64], R245 ;  /* 0x000000f506006986 */ /* 0x0009e8000c101922 */
[----:B------:R-:W3:Y:S01]  /*cb130*/  LDL.LU R166, [R1+0x1cd8] ;  /* 0x001cd80001a67983 */ /* 0x000ee20000300800 */
[----:B-1----:R-:W-:-:S04]  /*cb140*/  IMAD.WIDE R4, R236, 0x4, R120 ;  /* 0x00000004ec047825 */ /* 0x002fc800078e0278 */
[----:B----4-:R-:W-:Y:S01]  /*cb150*/  IMAD.WIDE R6, R236, 0x4, R118 ;  /* 0x00000004ec067825 */ /* 0x010fe200078e0276 */
[----:B------:R-:W4:Y:S04]  /*cb160*/  LDL.LU R245, [R1+0x1c88] ;  /* 0x001c880001f57983 */ /* 0x000f280000300800 */
[----:B------:R-:W-:Y:S04]  /*cb170*/  @P1 STG.E desc[UR34][R4.64], R244 ;  /* 0x000000f404001986 */ /* 0x000fe8000c101922 */
[----:B------:R-:W4:Y:S04]  /*cb180*/  LDL.LU R237, [R1+0x2f54] ;  /* 0x002f540001ed7983 */ /* 0x000f280000300800 */
[----:B------:R1:W-:Y:S04]  /*cb190*/  @P3 STG.E desc[UR34][R6.64], R165 ;  /* 0x000000a506003986 */ /* 0x0003e8000c101922 */
[----:B-1----:R-:W4:Y:S01]  /*cb1a0*/  LDL.LU R165, [R1+0x1c18] ;  /* 0x001c180001a57983 */ /* 0x002f220000300800 */
[----:B------:R-:W-:-:S05]  /*cb1b0*/  VIADD R0, R252, 0x18b ;  /* 0x0000018bfc007836 */ /* 0x000fca0000000000 */
[----:B------:R-:W-:-:S04]  /*cb1c0*/  ISETP.GE.AND P2, PT, R0, UR6, PT ;  /* 0x0000000600007c0c */ /* 0x000fc8000bf46270 */
[----:B------:R-:W-:Y:S02]  /*cb1d0*/  ISETP.LT.AND P4, PT, R43, UR5, !P2 ;  /* 0x000000052b007c0c */ /* 0x000fe4000d781270 */
[----:B------:R-:W-:Y:S01]  /*cb1e0*/  ISETP.LT.AND P5, PT, R164, UR5, !P2 ;  /* 0x00000005a4007c0c */ /* 0x000fe2000d7a1270 */
[----:B------:R-:W-:-:S04]  /*cb1f0*/  IMAD.WIDE R8, R47, 0x4, R124 ;  /* 0x000000042f087825 */ /* 0x000fc800078e027c */
[----:B------:R-:W-:Y:S01]  /*cb200*/  IMAD.WIDE R10, R47, 0x4, R122 ;  /* 0x000000042f0a7825 */ /* 0x000fe200078e027a */
[----:B------:R-:W-:-:S05]  /*cb210*/  ISETP.LT.AND P6, PT, R247, UR5, !P2 ;  /* 0x00000005f7007c0c */ /* 0x000fca000d7c1270 */
[----:B------:R-:W-:Y:S04]  /*cb220*/  @P4 STG.E desc[UR34][R8.64], R44 ;  /* 0x0000002c08004986 */ /* 0x000fe8000c101922 */
[----:B------:R1:W-:Y:S01]  /*cb230*/  @P5 STG.E desc[UR34][R10.64], R46 ;  /* 0x0000002e0a005986 */ /* 0x0003e2000c101922 */
[----:B------:R-:W-:-:S03]  /*cb240*/  IMAD.WIDE R4, R47, 0x4, R120 ;  /* 0x000000042f047825 */ /* 0x000fc600078e0278 */
[----:B-1----:R-:W4:Y:S04]  /*cb250*/  LDL.LU R46, [R1+0x1bf8] ;  /* 0x001bf800012e7983 */ /* 0x002f280000300800 */
[----:B------:R-:W4:Y:S04]  /*cb260*/  LDL.LU R236, [R1+0x2f50] ;  /* 0x002f500001ec7983 */ /* 0x000f280000300800 */
[----:B------:R-:W4:Y:S04]  /*cb270*/  LDL.LU R244, [R1+0x1b18] ;  /* 0x001b180001f47983 */ /* 0x000f280000300800 */
[----:B------:R-:W4:Y:S01]  /*cb280*/  LDL.LU R44, [R1+0x1838] ;  /* 0x00183800012c7983 */ /* 0x000f220000300800 */
[----:B------:R-:W-:Y:S01]  /*cb290*/  VIADD R0, R252, 0x18c ;  /* 0x0000018cfc007836 */ /* 0x000fe20000000000 */
[----:B------:R-:W-:-:S04]  /*cb2a0*/  ISETP.LT.AND P2, PT, R246, UR5, !P2 ;  /* 0x00000005f6007c0c */ /* 0x000fc8000d741270 */
[----:B------:R-:W-:-:S04]  /*cb2b0*/  ISETP.GE.AND P0, PT, R0, UR6, PT ;  /* 0x0000000600007c0c */ /* 0x000fc8000bf06270 */
[----:B------:R-:W-:Y:S02]  /*cb2c0*/  ISETP.LT.AND P5, PT, R43, UR5, !P0 ;  /* 0x000000052b007c0c */ /* 0x000fe4000c7a1270 */
[----:B------:R-:W-:Y:S02]  /*cb2d0*/  ISETP.LT.AND P1, PT, R164, UR5, !P0 ;  /* 0x00000005a4007c0c */ /* 0x000fe4000c721270 */
[----:B------:R-:W-:Y:S02]  /*cb2e0*/  ISETP.LT.AND P3, PT, R247, UR5, !P0 ;  /* 0x00000005f7007c0c */ /* 0x000fe4000c761270 */
[----:B------:R-:W-:Y:S01]  /*cb2f0*/  ISETP.LT.AND P0, PT, R246, UR5, !P0 ;  /* 0x00000005f6007c0c */ /* 0x000fe2000c701270 */
[----:B------:R-:W-:-:S04]  /*cb300*/  IMAD.WIDE R6, R42, 0x4, R124 ;  /* 0x000000042a067825 */ /* 0x000fc800078e027c */
[----:B------:R-:W-:-:S04]  /*cb310*/  IMAD.WIDE R8, R42, 0x4, R122 ;  /* 0x000000042a087825 */ /* 0x000fc800078e027a */
[C---:B------:R-:W-:Y:S01]  /*cb320*/  IMAD.WIDE R10, R42.reuse, 0x4, R120 ;  /* 0x000000042a0a7825 */ /* 0x040fe200078e0278 */
[----:B--2---:R1:W-:Y:S03]  /*cb330*/  @P6 STG.E desc[UR34][R4.64], R45 ;  /* 0x0000002d04006986 */ /* 0x0043e6000c101922 */
[--C-:B-1----:R-:W-:Y:S01]  /*cb340*/  IMAD.WIDE R4, R47, 0x4, R118.reuse ;  /* 0x000000042f047825 */ /* 0x102fe200078e0276 */
[----:B------:R-:W2:Y:S04]  /*cb350*/  LDL.LU R45, [R1+0x1698] ;  /* 0x00169800012d7983 */ /* 0x000ea80000300800 */
[----:B------:R-:W2:Y:S04]  /*cb360*/  LDL.LU R47, [R1+0x1c4c] ;  /* 0x001c4c00012f7983 */ /* 0x000ea80000300800 */
[----:B---3--:R-:W-:Y:S04]  /*cb370*/  @P2 STG.E desc[UR34][R4.64], R167 ;  /* 0x000000a704002986 */ /* 0x008fe8000c101922 */
[----:B------:R1:W-:Y:S04]  /*cb380*/  @P5 STG.E desc[UR34][R6.64], R238 ;  /* 0x000000ee06005986 */ /* 0x0003e8000c101922 */
[----:B------:R3:W-:Y:S04]  /*cb390*/  @P1 STG.E desc[UR34][R8.64], R166 ;  /* 0x000000a608001986 */ /* 0x0007e8000c101922 */
[----:B----4-:R-:W-:Y:S01]  /*cb3a0*/  @P3 STG.E desc[UR34][R10.64], R245 ;  /* 0x000000f50a003986 */ /* 0x010fe2000c101922 */
[----:B-1----:R-:W-:-:S03]  /*cb3b0*/  IMAD.WIDE R6, R42, 0x4, R118 ;  /* 0x000000042a067825 */ /* 0x002fc600078e0276 */
[----:B---3--:R-:W3:Y:S04]  /*cb3c0*/  LDL.LU R166, [R1+0x1cdc] ;  /* 0x001cdc0001a67983 */ /* 0x008ee80000300800 */
[----:B------:R-:W4:Y:S04]  /*cb3d0*/  LDL.LU R42, [R1+0x2f58] ;  /* 0x002f5800012a7983 */ /* 0x000f280000300800 */
[----:B------:R1:W-:Y:S04]  /*cb3e0*/  @P0 STG.E desc[UR34][R6.64], R165 ;  /* 0x000000a506000986 */ /* 0x0003e8000c101922 */
[----:B-1----:R-:W4:Y:S01]  /*cb3f0*/  LDL.LU R165, [R1+0x1c8c] ;  /* 0x001c8c0001a57983 */ /* 0x002f220000300800 */
[----:B------:R-:W-:-:S02]  /*cb400*/  VIADD R0, R252, 0x18d ;  /* 0x0000018dfc007836 */ /* 0x000fc40000000000 */
[----:B------:R-:W-:-:S03]  /*cb410*/  VIADD R3, R252, 0x18e ;  /* 0x0000018efc037836 */ /* 0x000fc60000000000 */
[----:B------:R-:W-:-:S04]  /*cb420*/  ISETP.GE.AND P4, PT, R0, UR6, PT ;  /* 0x0000000600007c0c */ /* 0x000fc8000bf86270 */
[----:B------:R-:W-:Y:S02]  /*cb430*/  ISETP.LT.AND P2, PT, R43, UR5, !P4 ;  /* 0x000000052b007c0c */ /* 0x000fe4000e741270 */
[----:B------:R-:W-:Y:S02]  /*cb440*/  ISETP.LT.AND P5, PT, R164, UR5, !P4 ;  /* 0x00000005a4007c0c */ /* 0x000fe4000e7a1270 */
[----:B------:R-:W-:Y:S02]  /*cb450*/  ISETP.GE.AND P6, PT, R3, UR6, PT ;  /* 0x0000000603007c0c */ /* 0x000fe4000bfc6270 */
[----:B------:R-:W-:Y:S02]  /*cb460*/  ISETP.LT.AND P3, PT, R247, UR5, !P4 ;  /* 0x00000005f7007c0c */ /* 0x000fe4000e761270 */
[----:B------:R-:W-:Y:S02]  /*cb470*/  ISETP.LT.AND P4, PT, R246, UR5, !P4 ;  /* 0x00000005f6007c0c */ /* 0x000fe4000e781270 */
[----:B------:R-:W-:Y:S01]  /*cb480*/  ISETP.LT.AND P1, PT, R43, UR5, !P6 ;  /* 0x000000052b007c0c */ /* 0x000fe2000f721270 */
[----:B------:R-:W-:-:S04]  /*cb490*/  IMAD.WIDE R4, R236, 0x4, R124 ;  /* 0x00000004ec047825 */ /* 0x000fc800078e027c */
[----:B------:R-:W-:-:S04]  /*cb4a0*/  IMAD.WIDE R8, R236, 0x4, R122 ;  /* 0x00000004ec087825 */ /* 0x000fc800078e027a */
[C---:B------:R-:W-:Y:S01]  /*cb4b0*/  IMAD.WIDE R6, R236.reuse, 0x4, R120 ;  /* 0x00000004ec067825 */ /* 0x040fe200078e0278 */
[----:B------:R1:W-:Y:S04]  /*cb4c0*/  @P2 STG.E desc[UR34][R4.64], R46 ;  /* 0x0000002e04002986 */ /* 0x0003e8000c101922 */
[----:B------:R1:W-:Y:S04]  /*cb4d0*/  @P5 STG.E desc[UR34][R8.64], R244 ;  /* 0x000000f408005986 */ /* 0x0003e8000c101922 */
[----:B------:R1:W-:Y:S04]  /*cb4e0*/  @P3 STG.E desc[UR34][R6.64], R44 ;  /* 0x0000002c06003986 */ /* 0x0003e8000c101922 */
[----:B-1----:R-:W4:Y:S01]  /*cb4f0*/  LDL.LU R46, [R1+0x1c1c] ;  /* 0x001c1c00012e7983 */ /* 0x002f220000300800 */
[----:B------:R-:W-:-:S04]  /*cb500*/  IMAD.WIDE R4, R236, 0x4, R118 ;  /* 0x00000004ec047825 */ /* 0x000fc800078e0276 */
[----:B------:R-:W-:Y:S01]  /*cb510*/  IMAD.WIDE R8, R237, 0x4, R124 ;  /* 0x00000004ed087825 */ /* 0x000fe200078e027c */
[----:B------:R-:W4:Y:S04]  /*cb520*/  LDL.LU R245, [R1+0x1bfc] ;  /* 0x001bfc0001f57983 */ /* 0x000f280000300800 */
[----:B------:R-:W4:Y:S04]  /*cb530*/  LDL.LU R244, [R1+0x1b1c] ;  /* 0x001b1c0001f47983 */ /* 0x000f280000300800 */
[----:B------:R-:W4:Y:S04]  /*cb540*/  LDL.LU R236, [R1+0x183c] ;  /* 0x00183c0001ec7983 */ /* 0x000f280000300800 */
[----:B------:R-:W4:Y:S01]  /*cb550*/  LDL.LU R44, [R1+0x169c] ;  /* 0x00169c00012c7983 */ /* 0x000f220000300800 */
[----:B------:R-:W-:-:S02]  /*cb560*/  ISETP.LT.AND P2, PT, R164, UR5, !P6 ;  /* 0x00000005a4007c0c */ /* 0x000fc4000f741270 */
[----:B------:R-:W-:Y:S01]  /*cb570*/  ISETP.LT.AND P3, PT, R247, UR5, !P6 ;  /* 0x00000005f7007c0c */ /* 0x000fe2000f761270 */
[C---:B------:R-:W-:Y:S01]  /*cb580*/  IMAD.WIDE R6, R237.reuse, 0x4, R120 ;  /* 0x00000004ed067825 */ /* 0x040fe200078e0278 */
[----:B--2---:R1:W-:Y:S04]  /*cb590*/  @P4 STG.E desc[UR34][R4.64], R45 ;  /* 0x0000002d04004986 */ /* 0x0043e8000c101922 */
[----:B------:R2:W-:Y:S04]  /*cb5a0*/  @P1 STG.E desc[UR34][R8.64], R47 ;  /* 0x0000002f08001986 */ /* 0x0005e8000c101922 */
[----:B-1----:R-:W4:Y:S04]  /*cb5b0*/  LDL.LU R45, [R1+0x1cf0] ;  /* 0x001cf000012d7983 */ /* 0x002f280000300800 */
[----:B--2---:R-:W2:Y:S01]  /*cb5c0*/  LDL.LU R47, [R1+0x2f5c] ;  /* 0x002f5c00012f7983 */ /* 0x004ea20000300800 */
[----:B------:R-:W-:-:S03]  /*cb5d0*/  IMAD.WIDE R4, R237, 0x4, R122 ;  /* 0x00000004ed047825 */ /* 0x000fc600078e027a */
[----:B------:R-:W2:Y:S04]  /*cb5e0*/  LDL.LU R238, [R1+0x1cc0] ;  /* 0x001cc00001ee7983 */ /* 0x000ea80000300800 */
[----:B---3--:R1:W-:Y:S04]  /*cb5f0*/  @P2 STG.E desc[UR34][R4.64], R166 ;  /* 0x000000a604002986 */ /* 0x0083e8000c101922 */
[----:B-1----:R-:W3:Y:S04]  /*cb600*/  LDL.LU R166, [R1+0x1ce0] ;  /* 0x001ce00001a67983 */ /* 0x002ee80000300800 */
[----:B----4-:R1:W-:Y:S04]  /*cb610*/  @P3 STG.E desc[UR34][R6.64], R165 ;  /* 0x000000a506003986 */ /* 0x0103e8000c101922 */
[----:B-1----:R-:W4:Y:S01]  /*cb620*/  LDL.LU R165, [R1+0x1c20] ;  /* 0x001c200001a57983 */ /* 0x002f220000300800 */
[----:B------:R-:W-:Y:S01]  /*cb630*/  VIADD R0, R252, 0x18f ;  /* 0x0000018ffc007836 */ /* 0x000fe20000000000 */
[----:B------:R-:W-:-:S04]  /*cb640*/  ISETP.LT.AND P6, PT, R246, UR5, !P6 ;  /* 0x00000005f6007c0c */ /* 0x000fc8000f7c1270 */
[----:B------:R-:W-:Y:S01]  /*cb650*/  ISETP.GE.AND P0, PT, R0, UR6, PT ;  /* 0x0000000600007c0c */ /* 0x000fe2000bf06270 */
[----:B------:R-:W-:-:S03]  /*cb660*/  VIADD R3, R252, 0x190 ;  /* 0x00000190fc037836 */ /* 0x000fc60000000000 */
[----:B------:R-:W-:Y:S02]  /*cb670*/  ISETP.LT.AND P5, PT, R43, UR5, !P0 ;  /* 0x000000052b007c0c */ /* 0x000fe4000c7a1270 */
[----:B------:R-:W-:Y:S01]  /*cb680*/  ISETP.LT.AND P1, PT, R164, UR5, !P0 ;  /* 0x00000005a4007c0c */ /* 0x000fe2000c721270 */
[----:B------:R-:W-:Y:S01]  /*cb690*/  IMAD.WIDE R4, R237, 0x4, R118 ;  /* 0x00000004ed047825 */ /* 0x000fe200078e0276 */
[----:B------:R-:W-:Y:S02]  /*cb6a0*/  ISETP.GE.AND P4, PT, R3, UR6, PT ;  /* 0x0000000603007c0c */ /* 0x000fe4000bf86270 */
[----:B------:R-:W-:Y:S01]  /*cb6b0*/  ISETP.LT.AND P3, PT, R247, UR5, !P0 ;  /* 0x00000005f7007c0c */ /* 0x000fe2000c761270 */
[----:B------:R-:W-:Y:S01]  /*cb6c0*/  IMAD.WIDE R6, R42, 0x4, R124 ;  /* 0x000000042a067825 */ /* 0x000fe200078e027c */
[----:B------:R-:W-:-:S03]  /*cb6d0*/  ISETP.LT.AND P0, PT, R246, UR5, !P0 ;  /* 0x00000005f6007c0c */ /* 0x000fc6000c701270 */
[----:B------:R-:W-:Y:S01]  /*cb6e0*/  IMAD.WIDE R8, R42, 0x4, R122 ;  /* 0x000000042a087825 */ /* 0x000fe200078e027a */
[----:B------:R1:W-:Y:S01]  /*cb6f0*/  @P6 STG.E desc[UR34][R4.64], R46 ;  /* 0x0000002e04006986 */ /* 0x0003e2000c101922 */
[----:B------:R-:W-:-:S03]  /*cb700*/  ISETP.LT.AND P6, PT, R43, UR5, !P4 ;  /* 0x000000052b007c0c */ /* 0x000fc6000e7c1270 */
[----:B------:R1:W-:Y:S04]  /*cb710*/  @P5 STG.E desc[UR34][R6.64], R245 ;  /* 0x000000f506005986 */ /* 0x0003e8000c101922 */
[----:B------:R1:W-:Y:S04]  /*cb720*/  @P1 STG.E desc[UR34][R8.64], R244 ;  /* 0x000000f408001986 */ /* 0x0003e8000c101922 */
[----:B-1----:R-:W4:Y:S04]  /*cb730*/  LDL.LU R46, [R1+0x2f60] ;  /* 0x002f6000012e7983 */ /* 0x002f280000300800 */
[----:B------:R-:W4:Y:S01]  /*cb740*/  LDL.LU R237, [R1+0x1c00] ;  /* 0x001c000001ed7983 */ /* 0x000f220000300800 */
[----:B------:R-:W-:-:S04]  /*cb750*/  IMAD.WIDE R6, R42, 0x4, R120 ;  /* 0x000000042a067825 */ /* 0x000fc800078e0278 */
[----:B------:R-:W-:Y:S02]  /*cb760*/  IMAD.WIDE R8, R42, 0x4, R118 ;  /* 0x000000042a087825 */ /* 0x000fe400078e0276 */
[----:B------:R-:W4:Y:S04]  /*cb770*/  LDL.LU R42, [R1+0x1960] ;  /* 0x00196000012a7983 */ /* 0x000f280000300800 */
[----:B------:R-:W4:Y:S04]  /*cb780*/  LDL.LU R244, [R1+0x2f64] ;  /* 0x002f640001f47983 */ /* 0x000f280000300800 */
[----:B------:R1:W-:Y:S04]  /*cb790*/  @P3 STG.E desc[UR34][R6.64], R236 ;  /* 0x000000ec06003986 */ /* 0x0003e8000c101922 */
[----:B------:R-:W-:Y:S04]  /*cb7a0*/  @P0 STG.E desc[UR34][R8.64], R44 ;  /* 0x0000002c08000986 */ /* 0x000fe8000c101922 */
[----:B------:R-:W4:Y:S04]  /*cb7b0*/  LDL.LU R245, [R1+0x15a0] ;  /* 0x0015a00001f57983 */ /* 0x000f280000300800 */
[----:B-1----:R-:W4:Y:S01]  /*cb7c0*/  LDL.LU R236, [R1+0x11a0] ;  /* 0x0011a00001ec7983 */ /* 0x002f220000300800 */
[----:B------:R-:W-:-:S02]  /*cb7d0*/  ISETP.LT.AND P5, PT, R164, UR5, !P4 ;  /* 0x00000005a4007c0c */ /* 0x000fc4000e7a1270 */
[----:B------:R-:W-:Y:S02]  /*cb7e0*/  ISETP.LT.AND P1, PT, R247, UR5, !P4 ;  /* 0x00000005f7007c0c */ /* 0x000fe4000e721270 */
[----:B------:R-:W-:Y:S01]  /*cb7f0*/  ISETP.LT.AND P4, PT, R246, UR5, !P4 ;  /* 0x00000005f6007c0c */ /* 0x000fe2000e781270 */
[----:B--2---:R-:W-:-:S05]  /*cb800*/  IMAD.WIDE R4, R47, 0x4, R124 ;  /* 0x000000042f047825 */ /* 0x004fca00078e027c */
[----:B------:R1:W-:Y:S04]  /*cb810*/  @P6 STG.E desc[UR34][R4.64], R45 ;  /* 0x0000002d04006986 */ /* 0x0003e8000c101922 */
[----:B-1----:R-:W2:Y:S01]  /*cb820*/  LDL.LU R45, [R1+0x1cf4] ;  /* 0x001cf400012d7983 */ /* 0x002ea20000300800 */
[----:B------:R-:W-:-:S04]  /*cb830*/  IMAD.WIDE R6, R47, 0x4, R122 ;  /* 0x000000042f067825 */ /* 0x000fc800078e027a */
[----:B------:R-:W-:-:S04]  /*cb840*/  IMAD.WIDE R4, R47, 0x4, R120 ;  /* 0x000000042f047825 */ /* 0x000fc800078e0278 */
[----:B------:R-:W-:Y:S02]  /*cb850*/  IMAD.WIDE R8, R47, 0x4, R118 ;  /* 0x000000042f087825 */ /* 0x000fe400078e0276 */
[----:B------:R-:W2:Y:S04]  /*cb860*/  LDL.LU R47, [R1+0x1cc4] ;  /* 0x001cc400012f7983 */ /* 0x000ea80000300800 */
[----:B------:R-:W-:Y:S04]  /*cb870*/  @P5 STG.E desc[UR34][R6.64], R238 ;  /* 0x000000ee06005986 */ /* 0x000fe8000c101922 */
[----:B---3--:R-:W-:Y:S04]  /*cb880*/  @P1 STG.E desc[UR34][R4.64], R166 ;  /* 0x000000a604001986 */ /* 0x008fe8000c101922 */
[----:B------:R-:W3:Y:S04]  /*cb890*/  LDL.LU R44, [R1+0x2f68] ;  /* 0x002f6800012c7983 */ /* 0x000ee80000300800 */
[----:B----4-:R1:W-:Y:S04]  /*cb8a0*/  @P4 STG.E desc[UR34][R8.64], R165 ;  /* 0x000000a508004986 */ /* 0x0103e8000c101922 */
[----:B-1----:R-:W4:Y:S01]  /*cb8b0*/  LDL.LU R165, [R1+0x1ce4] ;  /* 0x001ce40001a57983 */ /* 0x002f220000300800 */
[----:B------:R-:W-:-:S03]  /*cb8c0*/  VIADD R0, R252, 0x191 ;  /* 0x00000191fc007836 */ /* 0x000fc60000000000 */
[----:B------:R-:W3:Y:S04]  /*cb8d0*/  LDL.LU R167, [R1+0x1c24] ;  /* 0x001c240001a77983 */ /* 0x000ee80000300800 */
[----:B------:R-:W3:Y:S04]  /*cb8e0*/  LDL.LU R238, [R1+0x1c04] ;  /* 0x001c040001ee7983 */ /* 0x000ee80000300800 */
[----:B------:R-:W3:Y:S01]  /*cb8f0*/  LDL.LU R166, [R1+0x1964] ;  /* 0x0019640001a67983 */ /* 0x000ee20000300800 */
[----:B------:R-:W-:Y:S01]  /*cb900*/  ISETP.GE.AND P2, PT, R0, UR6, PT ;  /* 0x0000000600007c0c */ /* 0x000fe2000bf46270 */
[----:B------:R-:W-:-:S03]  /*cb910*/  VIADD R0, R252, 0x192 ;  /* 0x00000192fc007836 */ /* 0x000fc60000000000 */
[----:B------:R-:W-:Y:S02]  /*cb920*/  ISETP.LT.AND P0, PT, R43, UR5, !P2 ;  /* 0x000000052b007c0c */ /* 0x000fe4000d701270 */
[----:B------:R-:W-:Y:S02]  /*cb930*/  ISETP.LT.AND P6, PT, R164, UR5, !P2 ;  /* 0x00000005a4007c0c */ /* 0x000fe4000d7c1270 */
[----:B------:R-:W-:Y:S02]  /*cb940*/  ISETP.GE.AND P3, PT, R0, UR6, PT ;  /* 0x0000000600007c0c */ /* 0x000fe4000bf66270 */
[----:B------:R-:W-:Y:S02]  /*cb950*/  ISETP.LT.AND P1, PT, R247, UR5, !P2 ;  /* 0x00000005f7007c0c */ /* 0x000fe4000d721270 */
[----:B------:R-:W-:Y:S02]  /*cb960*/  ISETP.LT.AND P2, PT, R246, UR5, !P2 ;  /* 0x00000005f6007c0c */ /* 0x000fe4000d741270 */
[----:B------:R-:W-:Y:S01]  /*cb970*/  ISETP.LT.AND P4, PT, R43, UR5, !P3 ;  /* 0x000000052b007c0c */ /* 0x000fe2000df81270 */
[----:B------:R-:W-:-:S04]  /*cb980*/  IMAD.WIDE R4, R46, 0x4, R124 ;  /* 0x000000042e047825 */ /* 0x000fc800078e027c */
[----:B------:R-:W-:Y:S01]  /*cb990*/  IMAD.WIDE R6, R46, 0x4, R122 ;  /* 0x000000042e067825 */ /* 0x000fe200078e027a */
[----:B------:R1:W-:Y:S04]  /*cb9a0*/  @P0 STG.E desc[UR34][R4.64], R237 ;  /* 0x000000ed04000986 */ /* 0x0003e8000c101922 */
[----:B------:R1:W-:Y:S01]  /*cb9b0*/  @P6 STG.E desc[UR34][R6.64], R42 ;  /* 0x0000002a06006986 */ /* 0x0003e2000c101922 */
[----:B------:R-:W-:-:S04]  /*cb9c0*/  IMAD.WIDE R8, R244, 0x4, R124 ;  /* 0x00000004f4087825 */ /* 0x000fc800078e027c */
[----:B-1----:R-:W-:-:S04]  /*cb9d0*/  IMAD.WIDE R4, R46, 0x4, R120 ;  /* 0x000000042e047825 */ /* 0x002fc800078e0278 */
[----:B------:R-:W-:Y:S01]  /*cb9e0*/  IMAD.WIDE R6, R46, 0x4, R118 ;  /* 0x000000042e067825 */ /* 0x000fe200078e0276 */
[----:B------:R-:W3:Y:S04]  /*cb9f0*/  LDL.LU R42, [R1+0x15a4] ;  /* 0x0015a400012a7983 */ /* 0x000ee80000300800 */
[----:B------:R1:W-:Y:S04]  /*cba00*/  @P1 STG.E desc[UR34][R4.64], R245 ;  /* 0x000000f504001986 */ /* 0x0003e8000c101922 */
[----:B------:R-:W-:Y:S04]  /*cba10*/  @P2 STG.E desc[UR34][R6.64], R236 ;  /* 0x000000ec06002986 */ /* 0x000fe8000c101922 */
[----:B------:R-:W3:Y:S01]  /*cba20*/  LDL.LU R46, [R1+0x2f70] ;  /* 0x002f7000012e7983 */ /* 0x000ee20000300800 */
[----:B------:R-:W-:Y:S01]  /*cba30*/  ISETP.LT.AND P5, PT, R164, UR5, !P3 ;  /* 0x00000005a4007c0c */ /* 0x000fe2000dfa1270 */
[----:B------:R-:W-:Y:S01]  /*cba40*/  IMAD.WIDE R10, R244, 0x4, R122 ;  /* 0x00000004f40a7825 */ /* 0x000fe200078e027a */
[----:B------:R-:W-:-:S03]  /*cba50*/  ISETP.LT.AND P6, PT, R247, UR5, !P3 ;  /* 0x00000005f7007c0c */ /* 0x000fc6000dfc1270 */
[----:B-1----:R-:W-:Y:S01]  /*cba60*/  IMAD.WIDE R4, R244, 0x4, R120 ;  /* 0x00000004f4047825 */ /* 0x002fe200078e0278 */
[----:B--2---:R1:W-:Y:S04]  /*cba70*/  @P4 STG.E desc[UR34][R8.64], R45 ;  /* 0x0000002d08004986 */ /* 0x0043e8000c101922 */
[----:B-1----:R-:W2:Y:S04]  /*cba80*/  LDL.LU R45, [R1+0x11a4] ;  /* 0x0011a400012d7983 */ /* 0x002ea80000300800 */
[----:B------:R1:W-:Y:S04]  /*cba90*/  @P5 STG.E desc[UR34][R10.64], R47 ;  /* 0x0000002f0a005986 */ /* 0x0003e8000c101922 */
[----:B------:R-:W2:Y:S04]  /*cbaa0*/  LDL.LU R237, [R1+0x1cf8] ;  /* 0x001cf80001ed7983 */ /* 0x000ea80000300800 */
[----:B-1----:R-:W2:Y:S04]  /*cbab0*/  LDL.LU R47, [R1+0x2f6c] ;  /* 0x002f6c00012f7983 */ /* 0x002ea80000300800 */
[----:B----4-:R1:W-:Y:S04]  /*cbac0*/  @P6 STG.E desc[UR34][R4.64], R165 ;  /* 0x000000a504006986 */ /* 0x0103e8000c101922 */
[----:B-1----:R-:W4:Y:S01]  /*cbad0*/  LDL.LU R165, [R1+0x1cc8] ;  /* 0x001cc80001a57983 */ /* 0x002f220000300800 */
[----:B------:R-:W-:Y:S01]  /*cbae0*/  VIADD R0, R252, 0x193 ;  /* 0x00000193fc007836 */ /* 0x000fe20000000000 */
[----:B------:R-:W-:-:S02]  /*cbaf0*/  ISETP.LT.AND P3, PT, R246, UR5, !P3 ;  /* 0x00000005f6007c0c */ /* 0x000fc4000df61270 */
[----:B------:R-:W4:Y:S01]  /*cbb00*/  LDL.LU R245, [R1+0x1ce8] ;  /* 0x001ce80001f57983 */ /* 0x000f220000300800 */
[----:B------:R-:W-:-:S04]  /*cbb10*/  IMAD.WIDE R4, R244, 0x4, R118 ;  /* 0x00000004f4047825 */ /* 0x000fc800078e0276 */
[----:B---3--:R-:W-:Y:S01]  /*cbb20*/  IMAD.WIDE R6, R44, 0x4, R124 ;  /* 0x000000042c067825 */ /* 0x008fe200078e027c */
[----:B------:R-:W-:Y:S01]  /*cbb30*/  ISETP.GE.AND P0, PT, R0, UR6, PT ;  /* 0x0000000600007c0c */ /* 0x000fe2000bf06270 */
[----:B------:R-:W3:Y:S04]  /*cbb40*/  LDL.LU R236, [R1+0x1c28] ;  /* 0x001c280001ec7983 */ /* 0x000ee80000300800 */
[----:B------:R-:W3:Y:S01]  /*cbb50*/  LDL.LU R244, [R1+0x1c08] ;  /* 0x001c080001f47983 */ /* 0x000ee20000300800 */
[----:B------:R-:W-:Y:S02]  /*cbb60*/  ISETP.LT.AND P5, PT, R43, UR5, !P0 ;  /* 0x000000052b007c0c */ /* 0x000fe4000c7a1270 */
[----:B------:R-:W-:Y:S02]  /*cbb70*/  ISETP.LT.AND P1, PT, R164, UR5, !P0 ;  /* 0x00000005a4007c0c */ /* 0x000fe4000c721270 */
[----:B------:R-:W-:-:S02]  /*cbb80*/  ISETP.LT.AND P2, PT, R247, UR5, !P0 ;  /* 0x00000005f7007c0c */ /* 0x000fc4000c741270 */
[----:B------:R-:W-:Y:S01]  /*cbb90*/  ISETP.LT.AND P0, PT, R246, UR5, !P0 ;  /* 0x00000005f6007c0c */ /* 0x000fe2000c701270 */
[C---:B------:R-:W-:Y:S01]  /*cbba0*/  IMAD.WIDE R8, R44.reuse, 0x4, R122 ;  /* 0x000000042c087825 */ /* 0x040fe200078e027a */
[----:B------:R-:W-:Y:S03]  /*cbbb0*/  @P3 STG.E desc[UR34][R4.64], R167 ;  /* 0x000000a704003986 */ /* 0x000fe6000c101922 */
[----:B------:R-:W-:Y:S02]  /*cbbc0*/  IMAD.WIDE R10, R44, 0x4, R120 ;  /* 0x000000042c0a7825 */ /* 0x000fe400078e0278 */
[----:B------:R1:W-:Y:S04]  /*cbbd0*/  @P5 STG.E desc[UR34][R6.64], R238 ;  /* 0x000000ee06005986 */ /* 0x0003e8000c101922 */
[----:B------:R-:W-:Y:S01]  /*cbbe0*/  @P1 STG.E desc[UR34][R8.64], R166 ;  /* 0x000000a608001986 */ /* 0x000fe2000c101922 */
[----:B------:R-:W-:-:S02]  /*cbbf0*/  VIADD R0, R252, 0x194 ;  /* 0x00000194fc007836 */ /* 0x000fc40000000000 */
[----:B-1----:R-:W-:Y:S02]  /*cbc00*/  IMAD.WIDE R6, R44, 0x4, R118 ;  /* 0x000000042c067825 */ /* 0x002fe400078e0276 */
[----:B------:R-:W3:Y:S04]  /*cbc10*/  LDL.LU R44, [R1+0x1968] ;  /* 0x00196800012c7983 */ /* 0x000ee80000300800 */
[----:B------:R1:W-:Y:S01]  /*cbc20*/  @P2 STG.E desc[UR34][R10.64], R42 ;  /* 0x0000002a0a002986 */ /* 0x0003e2000c101922 */
[----:B------:R-:W-:-:S03]  /*cbc30*/  ISETP.GE.AND P4, PT, R0, UR6, PT ;  /* 0x0000000600007c0c */ /* 0x000fc6000bf86270 */
[----:B-1----:R-:W3:Y:S01]  /*cbc40*/  LDL.LU R42, [R1+0x2f74] ;  /* 0x002f7400012a7983 */ /* 0x002ee20000300800 */
[----:B------:R-:W-:Y:S02]  /*cbc50*/  ISETP.LT.AND P3, PT, R43, UR5, !P4 ;  /* 0x000000052b007c0c */ /* 0x000fe4000e761270 */
[----:B------:R-:W-:Y:S01]  /*cbc60*/  ISETP.LT.AND P5, PT, R164, UR5, !P4 ;  /* 0x00000005a4007c0c */ /* 0x000fe2000e7a1270 */
[----:B--2---:R1:W-:Y:S04]  /*cbc70*/  @P0 STG.E desc[UR34][R6.64], R45 ;  /* 0x0000002d06000986 */ /* 0x0043e8000c101922 */
[----:B-1----:R-:W2:Y:S01]  /*cbc80*/  LDL.LU R45, [R1+0x15a8] ;  /* 0x0015a800012d7983 */ /* 0x002ea20000300800 */
[----:B------:R-:W-:-:S04]  /*cbc90*/  IMAD.WIDE R4, R47, 0x4, R124 ;  /* 0x000000042f047825 */ /* 0x000fc800078e027c */
[----:B------:R-:W-:-:S04]  /*cbca0*/  IMAD.WIDE R8, R47, 0x4, R122 ;  /* 0x000000042f087825 */ /* 0x000fc800078e027a */
[C---:B------:R-:W-:Y:S01]  /*cbcb0*/  IMAD.WIDE R6, R47.reuse, 0x4, R120 ;  /* 0x000000042f067825 */ /* 0x040fe200078e0278 */
[----:B------:R1:W-:Y:S04]  /*cbcc0*/  @P3 STG.E desc[UR34][R4.64], R237 ;  /* 0x000000ed04003986 */ /* 0x0003e8000c101922 */
[----:B----4-:R4:W-:Y:S01]  /*cbcd0*/  @P5 STG.E desc[UR34][R8.64], R165 ;  /* 0x000000a508005986 */ /* 0x0109e2000c101922 */
[----:B-1----:R-:W-:-:S03]  /*cbce0*/  IMAD.WIDE R4, R47, 0x4, R118 ;  /* 0x000000042f047825 */ /* 0x002fc600078e0276 */
[----:B------:R-:W2:Y:S04]  /*cbcf0*/  LDL.LU R47, [R1+0x2f78] ;  /* 0x002f7800012f7983 */ /* 0x000ea80000300800 */
[----:B------:R-:W2:Y:S04]  /*cbd00*/  LDL.LU R238, [R1+0x11a8] ;  /* 0x0011a80001ee7983 */ /* 0x000ea80000300800 */
[----:B------:R-:W2:Y:S04]  /*cbd10*/  LDL.LU R237, [R1+0x1cfc] ;  /* 0x001cfc0001ed7983 */ /* 0x000ea80000300800 */
[----:B----4-:R-:W4:Y:S01]  /*cbd20*/  LDL.LU R165, [R1+0x1ccc] ;  /* 0x001ccc0001a57983 */ /* 0x010f220000300800 */
[----:B------:R-:W-:Y:S01]  /*cbd30*/  VIADD R3, R252, 0x195 ;  /* 0x00000195fc037836 */ /* 0x000fe20000000000 */
[----:B------:R-:W-:-:S02]  /*cbd40*/  ISETP.LT.AND P2, PT, R247, UR5, !P4 ;  /* 0x00000005f7007c0c */ /* 0x000fc4000e741270 */
[----:B------:R-:W-:Y:S02]  /*cbd50*/  ISETP.LT.AND P4, PT, R246, UR5, !P4 ;  /* 0x00000005f6007c0c */ /* 0x000fe4000e781270 */
[----:B------:R-:W-:-:S04]  /*cbd60*/  ISETP.GE.AND P6, PT, R3, UR6, PT ;  /* 0x0000000603007c0c */ /* 0x000fc8000bfc6270 */
[----:B------:R-:W-:Y:S02]  /*cbd70*/  ISETP.LT.AND P1, PT, R43, UR5, !P6 ;  /* 0x000000052b007c0c */ /* 0x000fe4000f721270 */
[----:B------:R-:W-:Y:S01]  /*cbd80*/  ISETP.LT.AND P3, PT, R164, UR5, !P6 ;  /* 0x00000005a4007c0c */ /* 0x000fe2000f761270 */
[----:B------:R-:W-:Y:S02]  /*cbd90*/  IMAD.WIDE R8, R46, 0x4, R124 ;  /* 0x000000042e087825 */ /* 0x000fe400078e027c */
[----:B------:R1:W-:Y:S01]  /*cbda0*/  @P2 STG.E desc[UR34][R6.64], R245 ;  /* 0x000000f506002986 */ /* 0x0003e2000c101922 */
[----:B------:R-:W-:-:S03]  /*cbdb0*/  ISETP.LT.AND P2, PT, R247, UR5, !P6 ;  /* 0x00000005f7007c0c */ /* 0x000fc6000f741270 */
[----:B---3--:R3:W-:Y:S04]  /*cbdc0*/  @P4 STG.E desc[UR34][R4.64], R236 ;  /* 0x000000ec04004986 */ /* 0x0087e8000c101922 */
[----:B------:R3:W-:Y:S04]  /*cbdd0*/  @P1 STG.E desc[UR34][R8.64], R244 ;  /* 0x000000f408001986 */ /* 0x0007e8000c101922 */
[----:B-1----:R-:W4:Y:S04]  /*cbde0*/  LDL.LU R245, [R1+0x1cec] ;  /* 0x001cec0001f57983 */ /* 0x002f280000300800 */
[----:B---3--:R-:W3:Y:S01]  /*cbdf0*/  LDL.LU R236, [R1+0x1c2c] ;  /* 0x001c2c0001ec7983 */ /* 0x008ee20000300800 */
[----:B------:R-:W-:-:S04]  /*cbe00*/  IMAD.WIDE R4, R46, 0x4, R122 ;  /* 0x000000042e047825 */ /* 0x000fc800078e027a */
[----:B------:R-:W-:Y:S01]  /*cbe10*/  IMAD.WIDE R6, R46, 0x4, R120 ;  /* 0x000000042e067825 */ /* 0x000fe200078e0278 */
[----:B------:R-:W3:Y:S04]  /*cbe20*/  LDL.LU R244, [R1+0x1c0c] ;  /* 0x001c0c0001f47983 */ /* 0x000ee80000300800 */
[----:B------:R1:W-:Y:S01]  /*cbe30*/  @P3 STG.E desc[UR34][R4.64], R44 ;  /* 0x0000002c04003986 */ /* 0x0003e2000c101922 */
[----:B------:R-:W-:Y:S02]  /*cbe40*/  VIADD R0, R252, 0x196 ;  /* 0x00000196fc007836 */ /* 0x000fe40000000000 */
[----:B-1----:R-:W-:Y:S02]  /*cbe50*/  IMAD.WIDE R4, R46, 0x4, R118 ;  /* 0x000000042e047825 */ /* 0x002fe400078e0276 */
[----:B------:R-:W3:Y:S04]  /*cbe60*/  LDL.LU R46, [R1+0x11ac] ;  /* 0x0011ac00012e7983 */ /* 0x000ee80000300800 */
[----:B------:R-:W3:Y:S04]  /*cbe70*/  LDL.LU R44, [R1+0x2f7c] ;  /* 0x002f7c00012c7983 */ /* 0x000ee80000300800 */
[----:B------:R-:W3:Y:S01]  /*cbe80*/  LDL.LU R166, [R1+0x196c] ;  /* 0x00196c0001a67983 */ /* 0x000ee20000300800 */
[----:B------:R-:W-:-:S02]  /*cbe90*/  ISETP.GE.AND P0, PT, R0, UR6, PT ;  /* 0x0000000600007c0c */ /* 0x000fc4000bf06270 */
[----:B------:R-:W-:Y:S02]  /*cbea0*/  ISETP.LT.AND P6, PT, R246, UR5, !P6 ;  /* 0x00000005f6007c0c */ /* 0x000fe4000f7c1270 */
[----:B------:R-:W-:Y:S02]  /*cbeb0*/  ISETP.LT.AND P5, PT, R43, UR5, !P0 ;  /* 0x000000052b007c0c */ /* 0x000fe4000c7a1270 */
[----:B------:R-:W-:Y:S01]  /*cbec0*/  ISETP.LT.AND P1, PT, R164, UR5, !P0 ;  /* 0x00000005a4007c0c */ /* 0x000fe2000c721270 */
[C---:B------:R-:W-:Y:S01]  /*cbed0*/  IMAD.WIDE R8, R42.reuse, 0x4, R122 ;  /* 0x000000042a087825 */ /* 0x040fe200078e027a */
[----:B--2---:R1:W-:Y:S04]  /*cbee0*/  @P2 STG.E desc[UR34][R6.64], R45 ;  /* 0x0000002d06002986 */ /* 0x0043e8000c101922 */
[----:B-1----:R-:W2:Y:S01]  /*cbef0*/  LDL.LU R45, [R1+0x15ac] ;  /* 0x0015ac00012d7983 */ /* 0x002ea20000300800 */
[----:B------:R-:W-:-:S03]  /*cbf00*/  IMAD.WIDE R6, R42, 0x4, R124 ;  /* 0x000000042a067825 */ /* 0x000fc600078e027c */
[----:B------:R-:W-:Y:S04]  /*cbf10*/  @P6 STG.E desc[UR34][R4.64], R238 ;  /* 0x000000ee04006986 */ /* 0x000fe8000c101922 */
[----:B------:R1:W-:Y:S04]  /*cbf20*/  @P5 STG.E desc[UR34][R6.64], R237 ;  /* 0x000000ed06005986 */ /* 0x0003e8000c101922 */
[----:B----4-:R4:W-:Y:S04]  /*cbf30*/  @P1 STG.E desc[UR34][R8.64], R165 ;  /* 0x000000a508001986 */ /* 0x0109e8000c101922 */
[----:B-1----:R-:W2:Y:S04]  /*cbf40*/  LDL.LU R237, [R1+0x1d50] ;  /* 0x001d500001ed7983 */ /* 0x002ea80000300800 */
[----:B----4-:R-:W4:Y:S01]  /*cbf50*/  LDL.LU R165, [R1+0x1d40] ;  /* 0x001d400001a57983 */ /* 0x010f220000300800 */
[----:B------:R-:W-:Y:S01]  /*cbf60*/  VIADD R3, R252, 0x197 ;  /* 0x00000197fc037836 */ /* 0x000fe20000000000 */
[----:B------:R-:W-:-:S02]  /*cbf70*/  ISETP.LT.AND P2, PT, R247, UR5, !P0 ;  /* 0x00000005f7007c0c */ /* 0x000fc4000c741270 */
[----:B------:R-:W-:Y:S02]  /*cbf80*/  ISETP.LT.AND P0, PT, R246, UR5, !P0 ;  /* 0x00000005f6007c0c */ /* 0x000fe4000c701270 */
[----:B------:R-:W-:-:S04]  /*cbf90*/  ISETP.GE.AND P4, PT, R3, UR6, PT ;  /* 0x0000000603007c0c */ /* 0x000fc8000bf86270 */
[----:B------:R-:W-:Y:S01]  /*cbfa0*/  ISETP.LT.AND P6, PT, R43, UR5, !P4 ;  /* 0x000000052b007c0c */ /* 0x000fe2000e7c1270 */
[----:B------:R-:W-:-:S04]  /*cbfb0*/  IMAD.WIDE R6, R42, 0x4, R120 ;  /* 0x000000042a067825 */ /* 0x000fc800078e0278 */
[----:B------:R-:W-:-:S04]  /*cbfc0*/  IMAD.WIDE R8, R42, 0x4, R118 ;  /* 0x000000042a087825 */ /* 0x000fc800078e0276 */
[----:B------:R-:W-:Y:S01]  /*cbfd0*/  IMAD.WIDE R4, R47, 0x4, R124 ;  /* 0x000000042f047825 */ /* 0x000fe200078e027c */
[----:B------:R-:W-:Y:S01]  /*cbfe0*/  ISETP.LT.AND P5, PT, R164, UR5, !P4 ;  /* 0x00000005a4007c0c */ /* 0x000fe2000e7a1270 */
[----:B------:R-:W4:Y:S01]  /*cbff0*/  LDL.LU R42, [R1+0x2f80] ;  /* 0x002f8000012a7983 */ /* 0x000f220000300800 */
[----:B------:R-:W-:-:S03]  /*cc000*/  ISETP.LT.AND P1, PT, R247, UR5, !P4 ;  /* 0x00000005f7007c0c */ /* 0x000fc6000e721270 */
[----:B------:R1:W-:Y:S04]  /*cc010*/  @P2 STG.E desc[UR34][R6.64], R245 ;  /* 0x000000f506002986 */ /* 0x0003e8000c101922 */
[----:B---3--:R3:W-:Y:S01]  /*cc020*/  @P0 STG.E desc[UR34][R8.64], R236 ;  /* 0x000000ec08000986 */ /* 0x0087e2000c101922 */
[----:B------:R-:W-:-:S03]  /*cc030*/  ISETP.LT.AND P4, PT, R246, UR5, !P4 ;  /* 0x00000005f6007c0c */ /* 0x000fc6000e781270 */
[----:B------:R3:W-:Y:S04]  /*cc040*/  @P6 STG.E desc[UR34][R4.64], R244 ;  /* 0x000000f404006986 */ /* 0x0007e8000c101922 */
[----:B-1----:R-:W4:Y:S04]  /*cc050*/  LDL.LU R245, [R1+0x1d20] ;  /* 0x001d200001f57983 */ /* 0x002f280000300800 */
[----:B---3--:R-:W3:Y:S01]  /*cc060*/  LDL.LU R236, [R1+0x1d10] ;  /* 0x001d100001ec7983 */ /* 0x008ee20000300800 */
[----:B------:R-:W-:-:S04]  /*cc070*/  IMAD.WIDE R6, R47, 0x4, R122 ;  /* 0x000000042f067825 */ /* 0x000fc800078e027a */
[----:B------:R-:W-:-:S04]  /*cc080*/  IMAD.WIDE R8, R47, 0x4, R118 ;  /* 0x000000042f087825 */ /* 0x000fc800078e0276 */
[----:B------:R-:W-:Y:S01]  /*cc090*/  IMAD.WIDE R4, R47, 0x4, R120 ;  /* 0x000000042f047825 */ /* 0x000fe200078e0278 */
[----:B------:R-:W3:Y:S04]  /*cc0a0*/  LDL.LU R244, [R1+0x1d00] ;  /* 0x001d000001f47983 */ /* 0x000ee80000300800 */
[----:B------:R-:W3:Y:S04]  /*cc0b0*/  LDL.LU R47, [R1+0x1b00] ;  /* 0x001b0000012f7983 */ /* 0x000ee80000300800 */
[----:B------:R1:W-:Y:S01]  /*cc0c0*/  @P5 STG.E desc[UR34][R6.64], R166 ;  /* 0x000000a606005986 */ /* 0x0003e2000c101922 */
[----:B------:R-:W-:-:S05]  /*cc0d0*/  VIADD R0, R252, 0x198 ;  /* 0x00000198fc007836 */ /* 0x000fca0000000000 */
[----:B------:R-:W-:-:S04]  /*cc0e0*/  ISETP.GE.AND P3, PT, R0, UR6, PT ;  /* 0x0000000600007c0c */ /* 0x000fc8000bf66270 */
[----:B------:R-:W-:Y:S02]  /*cc0f0*/  ISETP.LT.AND P0, PT, R43, UR5, !P3 ;  /* 0x000000052b007c0c */ /* 0x000fe4000df01270 */
[----:B------:R-:W-:Y:S01]  /*cc100*/  ISETP.LT.AND P6, PT, R164, UR5, !P3 ;  /* 0x00000005a4007c0c */ /* 0x000fe2000dfc1270 */
[C---:B-1----:R-:W-:Y:S01]  /*cc110*/  IMAD.WIDE R6, R44.reuse, 0x4, R122 ;  /* 0x000000042c067825 */ /* 0x042fe200078e027a */
[----:B--2---:R1:W-:Y:S04]  /*cc120*/  @P1 STG.E desc[UR34][R4.64], R45 ;  /* 0x0000002d04001986 */ /* 0x0043e8000c101922 */
[----:B------:R2:W-:Y:S04]  /*cc130*/  @P4 STG.E desc[UR34][R8.64], R46 ;  /* 0x0000002e08004986 */ /* 0x0005e8000c101922 */
[----:B-1----:R-:W3:Y:S04]  /*cc140*/  LDL.LU R45, [R1+0x1820] ;  /* 0x00182000012d7983 */ /* 0x002ee80000300800 */
[----:B--2---:R-:W2:Y:S04]  /*cc150*/  LDL.LU R46, [R1+0x2f84] ;  /* 0x002f8400012e7983 */ /* 0x004ea80000300800 */
[----:B------:R-:W2:Y:S04]  /*cc160*/  LDL.LU R167, [R1+0x1680] ;  /* 0x0016800001a77983 */ /* 0x000ea80000300800 */
[----:B------:R-:W2:Y:S01]  /*cc170*/  LDL.LU R238, [R1+0x1d54] ;  /* 0x001d540001ee7983 */ /* 0x000ea20000300800 */
[----:B------:R-:W-:-:S03]  /*cc180*/  IMAD.WIDE R4, R44, 0x4, R124 ;  /* 0x000000042c047825 */ /* 0x000fc600078e027c */
[----:B------:R-:W2:Y:S04]  /*cc190*/  LDL.LU R166, [R1+0x1d44] ;  /* 0x001d440001a67983 */ /* 0x000ea80000300800 */
[----:B------:R1:W-:Y:S04]  /*cc1a0*/  @P0 STG.E desc[UR34][R4.64], R237 ;  /* 0x000000ed04000986 */ /* 0x0003e8000c101922 */
[----:B----4-:R4:W-:Y:S01]  /*cc1b0*/  @P6 STG.E desc[UR34][R6.64], R165 ;  /* 0x000000a506006986 */ /* 0x0109e2000c101922 */
[----:B-1----:R-:W-:-:S04]  /*cc1c0*/  IMAD.WIDE R4, R44, 0x4, R120 ;  /* 0x000000042c047825 */ /* 0x002fc800078e0278 */
[----:B----4-:R-:W-:Y:S02]  /*cc1d0*/  IMAD.WIDE R6, R44, 0x4, R118 ;  /* 0x000000042c067825 */ /* 0x010fe400078e0276 */
[----:B------:R-:W4:Y:S04]  /*cc1e0*/  LDL.LU R44, [R1+0x1d24] ;  /* 0x001d2400012c7983 */ /* 0x000f280000300800 */
[----:B------:R-:W4:Y:S04]  /*cc1f0*/  LDL.LU R165, [R1+0x2f8c] ;  /* 0x002f8c0001a57983 */ /* 0x000f280000300800 */
[----:B------:R-:W4:Y:S01]  /*cc200*/  LDL.LU R237, [R1+0x1d14] ;  /* 0x001d140001ed7983 */ /* 0x000f220000300800 */
[----:B------:R-:W-:Y:S01]  /*cc210*/  VIADD R0, R252, 0x199 ;  /* 0x00000199fc007836 */ /* 0x000fe20000000000 */
[----:B------:R-:W-:-:S02]  /*cc220*/  ISETP.LT.AND P1, PT, R247, UR5, !P3 ;  /* 0x00000005f7007c0c */ /* 0x000fc4000df21270 */
[----:B------:R-:W-:Y:S02]  /*cc230*/  ISETP.LT.AND P3, PT, R246, UR5, !P3 ;  /* 0x00000005f6007c0c */ /* 0x000fe4000df61270 */
[----:B------:R-:W-:-:S04]  /*cc240*/  ISETP.GE.AND P2, PT, R0, UR6, PT ;  /* 0x0000000600007c0c */ /* 0x000fc8000bf46270 */
[----:B------:R-:W-:Y:S02]  /*cc250*/  ISETP.LT.AND P4, PT, R43, UR5, !P2 ;  /* 0x000000052b007c0c */ /* 0x000fe4000d781270 */
[----:B------:R-:W-:Y:S01]  /*cc260*/  ISETP.LT.AND P5, PT, R164, UR5, !P2 ;  /* 0x00000005a4007c0c */ /* 0x000fe2000d7a1270 */
[----:B------:R-:W-:-:S04]  /*cc270*/  IMAD.WIDE R8, R42, 0x4, R124 ;  /* 0x000000042a087825 */ /* 0x000fc800078e027c */
[----:B------:R-:W-:Y:S01]  /*cc280*/  IMAD.WIDE R10, R42, 0x4, R122 ;  /* 0x000000042a0a7825 */ /* 0x000fe200078e027a */
[----:B------:R-:W-:Y:S01]  /*cc290*/  ISETP.LT.AND P6, PT, R247, UR5, !P2 ;  /* 0x00000005f7007c0c */ /* 0x000fe2000d7c1270 */
[----:B------:R1:W-:Y:S02]  /*cc2a0*/  @P1 STG.E desc[UR34][R4.64], R245 ;  /* 0x000000f504001986 */ /* 0x0003e4000c101922 */
[----:B------:R-:W-:Y:S02]  /*cc2b0*/  VIADD R0, R252, 0x19a ;  /* 0x0000019afc007836 */ /* 0x000fe40000000000 */
[----:B---3--:R-:W-:Y:S04]  /*cc2c0*/  @P3 STG.E desc[UR34][R6.64], R236 ;  /* 0x000000ec06003986 */ /* 0x008fe8000c101922 */
[----:B------:R-:W-:Y:S04]  /*cc2d0*/  @P4 STG.E desc[UR34][R8.64], R244 ;  /* 0x000000f408004986 */ /* 0x000fe8000c101922 */
[----:B------:R3:W-:Y:S04]  /*cc2e0*/  @P5 STG.E desc[UR34][R10.64], R47 ;  /* 0x0000002f0a005986 */ /* 0x0007e8000c101922 */
[----:B-1----:R-:W4:Y:S01]  /*cc2f0*/  LDL.LU R245, [R1+0x1d04] ;  /* 0x001d040001f57983 */ /* 0x002f220000300800 */
[----:B------:R-:W-:Y:S01]  /*cc300*/  ISETP.GE.AND P0, PT, R0, UR6, PT ;  /* 0x0000000600007c0c */ /* 0x000fe2000bf06270 */
[----:B------:R-:W-:Y:S01]  /*cc310*/  IMAD.WIDE R4, R42, 0x4, R120 ;  /* 0x000000042a047825 */ /* 0x000fe200078e0278 */
[----:B------:R-:W-:Y:S01]  /*cc320*/  ISETP.LT.AND P2, PT, R246, UR5, !P2 ;  /* 0x00000005f6007c0c */ /* 0x000fe2000d741270 */
[----:B---3--:R-:W3:Y:S01]  /*cc330*/  LDL.LU R47, [R1+0x2f88] ;  /* 0x002f8800012f7983 */ /* 0x008ee20000300800 */
[----:B------:R-:W-:-:S02]  /*cc340*/  ISETP.LT.AND P5, PT, R43, UR5, !P0 ;  /* 0x000000052b007c0c */ /* 0x000fc4000c7a1270 */
[----:B------:R-:W-:Y:S02]  /*cc350*/  ISETP.LT.AND P1, PT, R164, UR5, !P0 ;  /* 0x00000005a4007c0c */ /* 0x000fe4000c721270 */
[----:B------:R-:W-:Y:S02]  /*cc360*/  ISETP.LT.AND P3, PT, R247, UR5, !P0 ;  /* 0x00000005f7007c0c */ /* 0x000fe4000c761270 */
[----:B------:R-:W-:Y:S01]  /*cc370*/  ISETP.LT.AND P0, PT, R246, UR5, !P0 ;  /* 0x00000005f6007c0c */ /* 0x000fe2000c701270 */
[----:B------:R1:W-:Y:S01]  /*cc380*/  @P6 STG.E desc[UR34][R4.64], R45 ;  /* 0x0000002d04006986 */ /* 0x0003e2000c101922 */
[----:B--2---:R-:W-:-:S03]  /*cc390*/  IMAD.WIDE R6, R46, 0x4, R124 ;  /* 0x000000042e067825 */ /* 0x004fc600078e027c */
[----:B-1----:R-:W2:Y:S01]  /*cc3a0*/  LDL.LU R45, [R1+0x1b04] ;  /* 0x001b0400012d7983 */ /* 0x002ea20000300800 */
[----:B------:R-:W-:-:S03]  /*cc3b0*/  IMAD.WIDE R4, R42, 0x4, R118 ;  /* 0x000000042a047825 */ /* 0x000fc600078e0276 */
[----:B------:R-:W2:Y:S04]  /*cc3c0*/  LDL.LU R236, [R1+0x1824] ;  /* 0x0018240001ec7983 */ /* 0x000ea80000300800 */
[----:B------:R-:W2:Y:S04]  /*cc3d0*/  LDL.LU R244, [R1+0x1684] ;  /* 0x0016840001f47983 */ /* 0x000ea80000300800 */
[----:B------:R-:W2:Y:S04]  /*cc3e0*/  LDL.LU R42, [R1+0x1d58] ;  /* 0x001d5800012a7983 */ /* 0x000ea80000300800 */
[----:B------:R-:W-:Y:S04]  /*cc3f0*/  @P2 STG.E desc[UR34][R4.64], R167 ;  /* 0x000000a704002986 */ /* 0x000fe8000c101922 */
[----:B------:R1:W-:Y:S01]  /*cc400*/  @P5 STG.E desc[UR34][R6.64], R238 ;  /* 0x000000ee06005986 */ /* 0x0003e2000c101922 */
[----:B------:R-:W-:-:S04]  /*cc410*/  IMAD.WIDE R8, R46, 0x4, R122 ;  /* 0x000000042e087825 */ /* 0x000fc800078e027a */
[----:B------:R-:W-:-:S04]  /*cc420*/  IMAD.WIDE R10, R46, 0x4, R120 ;  /* 0x000000042e0a7825 */ /* 0x000fc800078e0278 */
[----:B-1----:R-:W-:Y:S02]  /*cc430*/  IMAD.WIDE R6, R46, 0x4, R118 ;  /* 0x000000042e067825 */ /* 0x002fe400078e0276 */
[----:B------:R-:W2:Y:S04]  /*cc440*/  LDL.LU R46, [R1+0x1d48] ;  /* 0x001d4800012e7983 */ /* 0x000ea80000300800 */
[----:B------:R-:W-:Y:S04]  /*cc450*/  @P1 STG.E desc[UR34][R8.64], R166 ;  /* 0x000000a608001986 */ /* 0x000fe8000c101922 */
[----:B----4-:R1:W-:Y:S04]  /*cc460*/  @P3 STG.E desc[UR34][R10.64], R44 ;  /* 0x0000002c0a003986 */ /* 0x0103e8000c101922 */
[----:B------:R4:W-:Y:S04]  /*cc470*/  @P0 STG.E desc[UR34][R6.64], R237 ;  /* 0x000000ed06000986 */ /* 0x0009e8000c101922 */
[----:B-1----:R-:W2:Y:S04]  /*cc480*/  LDL.LU R44, [R1+0x2f90] ;  /* 0x002f9000012c7983 */ /* 0x002ea80000300800 */
[----:B----4-:R-:W4:Y:S01]  /*cc490*/  LDL.LU R237, [R1+0x1d28] ;  /* 0x001d280001ed7983 */ /* 0x010f220000300800 */
[----:B------:R-:W-:-:S05]  /*cc4a0*/  VIADD R0, R252, 0x19b ;  /* 0x0000019bfc007836 */ /* 0x000fca0000000000 */
        /* <DEDUP_REMOVED lines=8> */
[----:B---3--:R-:W-:-:S04]  /*cc530*/  IMAD.WIDE R4, R47, 0x4, R124 ;  /* 0x000000042f047825 */ /* 0x008fc800078e027c */
[----:B------:R-:W-:-:S04]  /*cc540*/  IMAD.WIDE R8, R47, 0x4, R122 ;  /* 0x000000042f087825 */ /* 0x000fc800078e027a */
[C---:B------:R-:W-:Y:S01]  /*cc550*/  IMAD.WIDE R6, R47.reuse, 0x4, R120 ;  /* 0x000000042f067825 */ /* 0x040fe200078e0278 */
[----:B------:R1:W-:Y:S01]  /*cc560*/  @P2 STG.E desc[UR34][R4.64], R245 ;  /* 0x000000f504002986 */ /* 0x0003e2000c101922 */
[----:B------:R-:W-:Y:S02]  /*cc570*/  ISETP.LT.AND P2, PT, R164, UR5, !P6 ;  /* 0x00000005a4007c0c */ /* 0x000fe4000f741270 */
[----:B-1----:R-:W-:Y:S02]  /*cc580*/  IMAD.WIDE R4, R47, 0x4, R118 ;  /* 0x000000042f047825 */ /* 0x002fe400078e0276 */
[----:B------:R-:W3:Y:S04]  /*cc590*/  LDL.LU R47, [R1+0x2f94] ;  /* 0x002f9400012f7983 */ /* 0x000ee80000300800 */
[----:B------:R-:W3:Y:S04]  /*cc5a0*/  LDL.LU R238, [R1+0x1d18] ;  /* 0x001d180001ee7983 */ /* 0x000ee80000300800 */
[----:B------:R-:W3:Y:S04]  /*cc5b0*/  LDL.LU R245, [R1+0x1d08] ;  /* 0x001d080001f57983 */ /* 0x000ee80000300800 */
[----:B--2---:R1:W-:Y:S04]  /*cc5c0*/  @P5 STG.E desc[UR34][R8.64], R45 ;  /* 0x0000002d08005986 */ /* 0x0043e8000c101922 */
[----:B------:R-:W-:Y:S04]  /*cc5d0*/  @P3 STG.E desc[UR34][R6.64], R236 ;  /* 0x000000ec06003986 */ /* 0x000fe8000c101922 */
[----:B------:R2:W-:Y:S04]  /*cc5e0*/  @P4 STG.E desc[UR34][R4.64], R244 ;  /* 0x000000f404004986 */ /* 0x0005e8000c101922 */
[----:B-1----:R-:W3:Y:S01]  /*cc5f0*/  LDL.LU R45, [R1+0x1b08] ;  /* 0x001b0800012d7983 */ /* 0x002ee20000300800 */
[----:B------:R-:W-:-:S03]  /*cc600*/  IMAD.WIDE R8, R165, 0x4, R124 ;  /* 0x00000004a5087825 */ /* 0x000fc600078e027c */
[----:B--2---:R-:W2:Y:S01]  /*cc610*/  LDL.LU R244, [R1+0x1828] ;  /* 0x0018280001f47983 */ /* 0x004ea20000300800 */
[----:B------:R-:W-:-:S03]  /*cc620*/  IMAD.WIDE R4, R165, 0x4, R122 ;  /* 0x00000004a5047825 */ /* 0x000fc600078e027a */
[----:B------:R1:W-:Y:S04]  /*cc630*/  @P1 STG.E desc[UR34][R8.64], R42 ;  /* 0x0000002a08001986 */ /* 0x0003e8000c101922 */
[----:B------:R1:W-:Y:S01]  /*cc640*/  @P2 STG.E desc[UR34][R4.64], R46 ;  /* 0x0000002e04002986 */ /* 0x0003e2000c101922 */
[----:B------:R-:W-:-:S03]  /*cc650*/  ISETP.LT.AND P3, PT, R247, UR5, !P6 ;  /* 0x00000005f7007c0c */ /* 0x000fc6000f761270 */
[----:B-1----:R-:W2:Y:S04]  /*cc660*/  LDL.LU R42, [R1+0x1688] ;  /* 0x00168800012a7983 */ /* 0x002ea80000300800 */
[----:B------:R-:W2:Y:S01]  /*cc670*/  LDL.LU R46, [R1+0x1d5c] ;  /* 0x001d5c00012e7983 */ /* 0x000ea20000300800 */
[----:B------:R-:W-:-:S04]  /*cc680*/  IMAD.WIDE R6, R165, 0x4, R120 ;  /* 0x00000004a5067825 */ /* 0x000fc800078e0278 */
[----:B------:R-:W-:Y:S02]  /*cc690*/  IMAD.WIDE R4, R165, 0x4, R118 ;  /* 0x00000004a5047825 */ /* 0x000fe400078e0276 */
[----:B------:R-:W2:Y:S04]  /*cc6a0*/  LDL.LU R165, [R1+0x1d1c] ;  /* 0x001d1c0001a57983 */ /* 0x000ea80000300800 */
[----:B------:R-:W2:Y:S04]  /*cc6b0*/  LDL.LU R236, [R1+0x2f98] ;  /* 0x002f980001ec7983 */ /* 0x000ea80000300800 */
[----:B----4-:R1:W-:Y:S04]  /*cc6c0*/  @P3 STG.E desc[UR34][R6.64], R237 ;  /* 0x000000ed06003986 */ /* 0x0103e8000c101922 */
[----:B------:R-:W4:Y:S04]  /*cc6d0*/  LDL.LU R166, [R1+0x1d4c] ;  /* 0x001d4c0001a67983 */ /* 0x000f280000300800 */
[----:B-1----:R-:W4:Y:S01]  /*cc6e0*/  LDL.LU R237, [R1+0x1d2c] ;  /* 0x001d2c0001ed7983 */ /* 0x002f220000300800 */
[----:B------:R-:W-:Y:S01]  /*cc6f0*/  VIADD R0, R252, 0x19d ;  /* 0x0000019dfc007836 */ /* 0x000fe20000000000 */
[----:B------:R-:W-:-:S04]  /*cc700*/  ISETP.LT.AND P6, PT, R246, UR5, !P6 ;  /* 0x00000005f6007c0c */ /* 0x000fc8000f7c1270 */
[----:B------:R-:W-:-:S04]  /*cc710*/  ISETP.GE.AND P0, PT, R0, UR6, PT ;  /* 0x0000000600007c0c */ /* 0x000fc8000bf06270 */
[----:B------:R-:W-:Y:S02]  /*cc720*/  ISETP.LT.AND P5, PT, R43, UR5, !P0 ;  /* 0x000000052b007c0c */ /* 0x000fe4000c7a1270 */
[----:B------:R-:W-:Y:S01]  /*cc730*/  ISETP.LT.AND P1, PT, R164, UR5, !P0 ;  /* 0x00000005a4007c0c */ /* 0x000fe2000c721270 */
[----:B------:R-:W-:Y:S01]  /*cc740*/  VIADD R3, R252, 0x19e ;  /* 0x0000019efc037836 */ /* 0x000fe20000000000 */
[----:B------:R-:W-:Y:S01]  /*cc750*/  ISETP.LT.AND P3, PT, R247, UR5, !P0 ;  /* 0x00000005f7007c0c */ /* 0x000fe2000c761270 */
[----:B------:R-:W-:Y:S01]  /*cc760*/  IMAD.WIDE R6, R44, 0x4, R124 ;  /* 0x000000042c067825 */ /* 0x000fe200078e027c */
[----:B------:R-:W-:-:S03]  /*cc770*/  ISETP.LT.AND P0, PT, R246, UR5, !P0 ;  /* 0x00000005f6007c0c */ /* 0x000fc6000c701270 */
[C---:B------:R-:W-:Y:S01]  /*cc780*/  IMAD.WIDE R8, R44.reuse, 0x4, R122 ;  /* 0x000000042c087825 */ /* 0x040fe200078e027a */
[----:B------:R-:W-:Y:S01]  /*cc790*/  ISETP.GE.AND P4, PT, R3, UR6, PT ;  /* 0x0000000603007c0c */ /* 0x000fe2000bf86270 */
[----:B---3--:R-:W-:Y:S04]  /*cc7a0*/  @P6 STG.E desc[UR34][R4.64], R238 ;  /* 0x000000ee04006986 */ /* 0x008fe8000c101922 */
[----:B------:R1:W-:Y:S01]  /*cc7b0*/  @P5 STG.E desc[UR34][R6.64], R245 ;  /* 0x000000f506005986 */ /* 0x0003e2000c101922 */
[----:B------:R-:W-:Y:S01]  /*cc7c0*/  ISETP.LT.AND P6, PT, R43, UR5, !P4 ;  /* 0x000000052b007c0c */ /* 0x000fe2000e7c1270 */
[----:B-1----:R-:W-:-:S04]  /*cc7d0*/  IMAD.WIDE R6, R44, 0x4, R120 ;  /* 0x000000042c067825 */ /* 0x002fc800078e0278 */
[----:B------:R-:W-:Y:S01]  /*cc7e0*/  IMAD.WIDE R4, R47, 0x4, R124 ;  /* 0x000000042f047825 */ /* 0x000fe200078e027c */
[----:B------:R-:W-:Y:S01]  /*cc7f0*/  ISETP.LT.AND P5, PT, R164, UR5, !P4 ;  /* 0x00000005a4007c0c */ /* 0x000fe2000e7a1270 */
[----:B------:R1:W-:Y:S04]  /*cc800*/  @P1 STG.E desc[UR34][R8.64], R45 ;  /* 0x0000002d08001986 */ /* 0x0003e8000c101922 */
[----:B--2---:R2:W-:Y:S04]  /*cc810*/  @P3 STG.E desc[UR34][R6.64], R244 ;  /* 0x000000f406003986 */ /* 0x0045e8000c101922 */
[----:B-1----:R-:W3:Y:S01]  /*cc820*/  LDL.LU R45, [R1+0x1d0c] ;  /* 0x001d0c00012d7983 */ /* 0x002ee20000300800 */
[----:B------:R-:W-:-:S03]  /*cc830*/  IMAD.WIDE R8, R44, 0x4, R118 ;  /* 0x000000042c087825 */ /* 0x000fc600078e0276 */
[----:B------:R-:W3:Y:S04]  /*cc840*/  LDL.LU R245, [R1+0x1b0c] ;  /* 0x001b0c0001f57983 */ /* 0x000ee80000300800 */
[----:B------:R-:W3:Y:S04]  /*cc850*/  LDL.LU R44, [R1+0x2f9c] ;  /* 0x002f9c00012c7983 */ /* 0x000ee80000300800 */
[----:B------:R1:W-:Y:S04]  /*cc860*/  @P0 STG.E desc[UR34][R8.64], R42 ;  /* 0x0000002a08000986 */ /* 0x0003e8000c101922 */
[----:B------:R2:W-:Y:S02]  /*cc870*/  @P6 STG.E desc[UR34][R4.64], R46 ;  /* 0x0000002e04006986 */ /* 0x0005e4000c101922 */
[----:B--2---:R-:W-:Y:S01]  /*cc880*/  IMAD.WIDE R6, R47, 0x4, R122 ;  /* 0x000000042f067825 */ /* 0x004fe200078e027a */
[----:B------:R-:W-:Y:S01]  /*cc890*/  ISETP.LT.AND P1, PT, R247, UR5, !P4 ;  /* 0x00000005f7007c0c */ /* 0x000fe2000e721270 */
[----:B-1----:R-:W2:Y:S04]  /*cc8a0*/  LDL.LU R42, [R1+0x182c] ;  /* 0x00182c00012a7983 */ /* 0x002ea80000300800 */
[----:B------:R-:W2:Y:S01]  /*cc8b0*/  LDL.LU R244, [R1+0x168c] ;  /* 0x00168c0001f47983 */ /* 0x000ea20000300800 */
[----:B------:R-:W-:-:S04]  /*cc8c0*/  IMAD.WIDE R4, R47, 0x4, R120 ;  /* 0x000000042f047825 */ /* 0x000fc800078e0278 */
[----:B------:R-:W-:Y:S01]  /*cc8d0*/  IMAD.WIDE R8, R47, 0x4, R118 ;  /* 0x000000042f087825 */ /* 0x000fe200078e0276 */
[----:B------:R-:W2:Y:S04]  /*cc8e0*/  LDL.LU R46, [R1+0x1d80] ;  /* 0x001d8000012e7983 */ /* 0x000ea80000300800 */
[----:B------:R-:W2:Y:S01]  /*cc8f0*/  LDL.LU R47, [R1+0x1d60] ;  /* 0x001d6000012f7983 */ /* 0x000ea20000300800 */
[----:B------:R-:W-:-:S03]  /*cc900*/  ISETP.LT.AND P4, PT, R246, UR5, !P4 ;  /* 0x00000005f6007c0c */ /* 0x000fc6000e781270 */
[----:B----4-:R-:W-:Y:S04]  /*cc910*/  @P5 STG.E desc[UR34][R6.64], R166 ;  /* 0x000000a606005986 */ /* 0x010fe8000c101922 */
[----:B------:R-:W-:Y:S06]  /*cc920*/  @P1 STG.E desc[UR34][R4.64], R237 ;  /* 0x000000ed04001986 */ /* 0x000fec000c101922 */
[----:B------:R1:W-:Y:S04]  /*cc930*/  @P4 STG.E desc[UR34][R8.64], R165 ;  /* 0x000000a508004986 */ /* 0x0003e8000c101922 */
[----:B-1----:R-:W4:Y:S01]  /*cc940*/  LDL.LU R165, [R1+0x1d70] ;  /* 0x001d700001a57983 */ /* 0x002f220000300800 */
[----:B------:R-:W-:-:S05]  /*cc950*/  VIADD R0, R252, 0x19f ;  /* 0x0000019ffc007836 */ /* 0x000fca0000000000 */
[----:B------:R-:W-:Y:S01]  /*cc960*/  ISETP.GE.AND P2, PT, R0, UR6, PT ;  /* 0x0000000600007c0c */ /* 0x000fe2000bf46270 */
[----:B------:R-:W-:-:S03]  /*cc970*/  VIADD R0, R252, 0x1a0 ;  /* 0x000001a0fc007836 */ /* 0x000fc60000000000 */
[----:B------:R-:W-:Y:S02]  /*cc980*/  ISETP.LT.AND P0, PT, R43, UR5, !P2 ;  /* 0x000000052b007c0c */ /* 0x000fe4000d701270 */
[----:B------:R-:W-:Y:S02]  /*cc990*/  ISETP.LT.AND P6, PT, R164, UR5, !P2 ;  /* 0x00000005a4007c0c */ /* 0x000fe4000d7c1270 */
[----:B------:R-:W-:Y:S02]  /*cc9a0*/  ISETP.LT.AND P1, PT, R247, UR5, !P2 ;  /* 0x00000005f7007c0c */ /* 0x000fe4000d721270 */
[----:B------:R-:W-:Y:S01]  /*cc9b0*/  ISETP.GE.AND P3, PT, R0, UR6, PT ;  /* 0x0000000600007c0c */ /* 0x000fe2000bf66270 */
[----:B------:R-:W-:Y:S01]  /*cc9c0*/  IMAD.WIDE R4, R236, 0x4, R124 ;  /* 0x00000004ec047825 */ /* 0x000fe200078e027c */
[----:B------:R-:W-:-:S03]  /*cc9d0*/  ISETP.LT.AND P2, PT, R246, UR5, !P2 ;  /* 0x00000005f6007c0c */ /* 0x000fc6000d741270 */
[----:B------:R-:W-:Y:S01]  /*cc9e0*/  IMAD.WIDE R6, R236, 0x4, R122 ;  /* 0x00000004ec067825 */ /* 0x000fe200078e027a */
[----:B------:R-:W-:Y:S02]  /*cc9f0*/  ISETP.LT.AND P4, PT, R43, UR5, !P3 ;  /* 0x000000052b007c0c */ /* 0x000fe4000df81270 */
[----:B------:R-:W-:Y:S01]  /*cca00*/  ISETP.LT.AND P5, PT, R164, UR5, !P3 ;  /* 0x00000005a4007c0c */ /* 0x000fe2000dfa1270 */
[----:B---3--:R1:W-:Y:S04]  /*cca10*/  @P0 STG.E desc[UR34][R4.64], R45 ;  /* 0x0000002d04000986 */ /* 0x0083e8000c101922 */
[----:B------:R3:W-:Y:S01]  /*cca20*/  @P6 STG.E desc[UR34][R6.64], R245 ;  /* 0x000000f506006986 */ /* 0x0007e2000c101922 */
[----:B------:R-:W-:-:S04]  /*cca30*/  IMAD.WIDE R8, R44, 0x4, R124 ;  /* 0x000000042c087825 */ /* 0x000fc800078e027c */
[----:B------:R-:W-:Y:S01]  /*cca40*/  IMAD.WIDE R10, R44, 0x4, R122 ;  /* 0x000000042c0a7825 */ /* 0x000fe200078e027a */
[----:B-1----:R-:W4:Y:S03]  /*cca50*/  LDL.LU R45, [R1+0x2fa0] ;  /* 0x002fa000012d7983 */ /* 0x002f260000300800 */
[----:B------:R-:W-:-:S04]  /*cca60*/  IMAD.WIDE R4, R236, 0x4, R120 ;  /* 0x00000004ec047825 */ /* 0x000fc800078e0278 */
[----:B---3--:R-:W-:Y:S01]  /*cca70*/  IMAD.WIDE R6, R236, 0x4, R118 ;  /* 0x00000004ec067825 */ /* 0x008fe200078e0276 */
[----:B------:R-:W3:Y:S04]  /*cca80*/  LDL.LU R167, [R1+0x1d30] ;  /* 0x001d300001a77983 */ /* 0x000ee80000300800 */
[----:B------:R-:W3:Y:S04]  /*cca90*/  LDL.LU R238, [R1+0x1cb0] ;  /* 0x001cb00001ee7983 */ /* 0x000ee80000300800 */
[----:B--2---:R1:W-:Y:S04]  /*ccaa0*/  @P1 STG.E desc[UR34][R4.64], R42 ;  /* 0x0000002a04001986 */ /* 0x0043e8000c101922 */
[----:B------:R-:W2:Y:S04]  /*ccab0*/  LDL.LU R237, [R1+0x1950] ;  /* 0x0019500001ed7983 */ /* 0x000ea80000300800 */
[----:B------:R1:W-:Y:S04]  /*ccac0*/  @P2 STG.E desc[UR34][R6.64], R244 ;  /* 0x000000f406002986 */ /* 0x0003e8000c101922 */
[----:B------:R1:W-:Y:S04]  /*ccad0*/  @P4 STG.E desc[UR34][R8.64], R46 ;  /* 0x0000002e08004986 */ /* 0x0003e8000c101922 */
[----:B------:R1:W-:Y:S04]  /*ccae0*/  @P5 STG.E desc[UR34][R10.64], R47 ;  /* 0x0000002f0a005986 */ /* 0x0003e8000c101922 */
[----:B-1----:R-:W2:Y:S04]  /*ccaf0*/  LDL.LU R42, [R1+0x1180] ;  /* 0x00118000012a7983 */ /* 0x002ea80000300800 */
[----:B------:R-:W2:Y:S04]  /*ccb00*/  LDL.LU R244, [R1+0x2fa8] ;  /* 0x002fa80001f47983 */ /* 0x000ea80000300800 */
[----:B------:R-:W2:Y:S04]  /*ccb10*/  LDL.LU R245, [R1+0x1670] ;  /* 0x0016700001f57983 */ /* 0x000ea80000300800 */
[----:B------:R-:W2:Y:S04]  /*ccb20*/  LDL.LU R46, [R1+0x1d84] ;  /* 0x001d8400012e7983 */ /* 0x000ea80000300800 */
[----:B------:R-:W2:Y:S01]  /*ccb30*/  LDL.LU R47, [R1+0x2fa4] ;  /* 0x002fa400012f7983 */ /* 0x000ea20000300800 */
[----:B------:R-:W-:Y:S01]  /*ccb40*/  ISETP.LT.AND P6, PT, R247, UR5, !P3 ;  /* 0x00000005f7007c0c */ /* 0x000fe2000dfc1270 */
[----:B------:R-:W-:-:S12]  /*ccb50*/  IMAD.WIDE R4, R44, 0x4, R120 ;  /* 0x000000042c047825 */ /* 0x000fd800078e0278 */
[----:B----4-:R1:W-:Y:S02]  /*ccb60*/  @P6 STG.E desc[UR34][R4.64], R165 ;  /* 0x000000a504006986 */ /* 0x0103e4000c101922 */
[----:B-1----:R-:W-:Y:S02]  /*ccb70*/  IMAD.WIDE R4, R44, 0x4, R118 ;  /* 0x000000042c047825 */ /* 0x002fe400078e0276 */
[----:B------:R-:W4:Y:S04]  /*ccb80*/  LDL.LU R44, [R1+0x1d64] ;  /* 0x001d6400012c7983 */ /* 0x000f280000300800 */
        /* <DEDUP_REMOVED lines=8> */
[----:B------:R-:W-:Y:S01]  /*ccc10*/  ISETP.LT.AND P2, PT, R247, UR5, !P0 ;  /* 0x00000005f7007c0c */ /* 0x000fe2000c741270 */
[----:B------:R-:W-:Y:S01]  /*ccc20*/  VIADD R0, R252, 0x1a2 ;  /* 0x000001a2fc007836 */ /* 0x000fe20000000000 */
[----:B------:R-:W-:-:S04]  /*ccc30*/  ISETP.LT.AND P0, PT, R246, UR5, !P0 ;  /* 0x00000005f6007c0c */ /* 0x000fc8000c701270 */
[----:B------:R-:W-:Y:S01]  /*ccc40*/  ISETP.GE.AND P4, PT, R0, UR6, PT ;  /* 0x0000000600007c0c */ /* 0x000fe2000bf86270 */
[----:B------:R-:W-:-:S05]  /*ccc50*/  VIADD R3, R252, 0x1a3 ;  /* 0x000001a3fc037836 */ /* 0x000fca0000000000 */
[----:B------:R-:W-:Y:S01]  /*ccc60*/  ISETP.GE.AND P6, PT, R3, UR6, PT ;  /* 0x0000000603007c0c */ /* 0x000fe2000bfc6270 */
[----:B------:R-:W-:-:S04]  /*ccc70*/  IMAD.WIDE R6, R45, 0x4, R124 ;  /* 0x000000042d067825 */ /* 0x000fc800078e027c */
[----:B------:R-:W-:-:S04]  /*ccc80*/  IMAD.WIDE R8, R45, 0x4, R122 ;  /* 0x000000042d087825 */ /* 0x000fc800078e027a */
[----:B------:R-:W-:Y:S01]  /*ccc90*/  IMAD.WIDE R10, R45, 0x4, R120 ;  /* 0x000000042d0a7825 */ /* 0x000fe200078e0278 */
[----:B---3--:R-:W-:Y:S04]  /*ccca0*/  @P3 STG.E desc[UR34][R4.64], R167 ;  /* 0x000000a704003986 */ /* 0x008fe8000c101922 */
[----:B------:R1:W-:Y:S01]  /*cccb0*/  @P5 STG.E desc[UR34][R6.64], R238 ;  /* 0x000000ee06005986 */ /* 0x0003e2000c101922 */
[----:B------:R-:W-:-:S03]  /*cccc0*/  ISETP.LT.AND P3, PT, R43, UR5, !P4 ;  /* 0x000000052b007c0c */ /* 0x000fc6000e761270 */
[----:B--2---:R-:W-:Y:S04]  /*cccd0*/  @P1 STG.E desc[UR34][R8.64], R237 ;  /* 0x000000ed08001986 */ /* 0x004fe8000c101922 */
[----:B------:R2:W-:Y:S01]  /*ccce0*/  @P2 STG.E desc[UR34][R10.64], R42 ;  /* 0x0000002a0a002986 */ /* 0x0005e2000c101922 */
[----:B-1----:R-:W-:-:S04]  /*cccf0*/  IMAD.WIDE R6, R45, 0x4, R118 ;  /* 0x000000042d067825 */ /* 0x002fc800078e0276 */
[----:B------:R-:W-:Y:S01]  /*ccd00*/  IMAD.WIDE R4, R47, 0x4, R124 ;  /* 0x000000042f047825 */ /* 0x000fe200078e027c */
[----:B--2---:R-:W2:Y:S04]  /*ccd10*/  LDL.LU R42, [R1+0x1954] ;  /* 0x00195400012a7983 */ /* 0x004ea80000300800 */
[----:B------:R-:W3:Y:S04]  /*ccd20*/  LDL.LU R45, [R1+0x2fac] ;  /* 0x002fac00012d7983 */ /* 0x000ee80000300800 */
[----:B------:R-:W-:Y:S04]  /*ccd30*/  @P0 STG.E desc[UR34][R6.64], R245 ;  /* 0x000000f506000986 */ /* 0x000fe8000c101922 */
[----:B------:R-:W3:Y:S04]  /*ccd40*/  LDL.LU R237, [R1+0x1184] ;  /* 0x0011840001ed7983 */ /* 0x000ee80000300800 */
[----:B------:R1:W-:Y:S01]  /*ccd50*/  @P3 STG.E desc[UR34][R4.64], R46 ;  /* 0x0000002e04003986 */ /* 0x0003e2000c101922 */
[----:B------:R-:W-:-:S02]  /*ccd60*/  ISETP.LT.AND P5, PT, R164, UR5, !P4 ;  /* 0x00000005a4007c0c */ /* 0x000fc4000e7a1270 */
[----:B------:R-:W-:Y:S02]  /*ccd70*/  ISETP.LT.AND P1, PT, R247, UR5, !P4 ;  /* 0x00000005f7007c0c */ /* 0x000fe4000e721270 */
[----:B------:R-:W-:Y:S02]  /*ccd80*/  ISETP.LT.AND P4, PT, R246, UR5, !P4 ;  /* 0x00000005f6007c0c */ /* 0x000fe4000e781270 */
[----:B------:R-:W-:Y:S01]  /*ccd90*/  ISETP.LT.AND P2, PT, R43, UR5, !P6 ;  /* 0x000000052b007c0c */ /* 0x000fe2000f741270 */
[----:B-1----:R-:W3:Y:S01]  /*ccda0*/  LDL.LU R46, [R1+0x1674] ;  /* 0x00167400012e7983 */ /* 0x002ee20000300800 */
[----:B------:R-:W-:-:S04]  /*ccdb0*/  IMAD.WIDE R8, R47, 0x4, R122 ;  /* 0x000000042f087825 */ /* 0x000fc800078e027a */
[----:B------:R-:W-:-:S04]  /*ccdc0*/  IMAD.WIDE R6, R47, 0x4, R120 ;  /* 0x000000042f067825 */ /* 0x000fc800078e0278 */
[----:B------:R-:W-:Y:S02]  /*ccdd0*/  IMAD.WIDE R4, R47, 0x4, R118 ;  /* 0x000000042f047825 */ /* 0x000fe400078e0276 */
[----:B------:R-:W3:Y:S04]  /*ccde0*/  LDL.LU R47, [R1+0x2fb0] ;  /* 0x002fb000012f7983 */ /* 0x000ee80000300800 */
[----:B------:R-:W3:Y:S04]  /*ccdf0*/  LDL.LU R245, [R1+0x1d88] ;  /* 0x001d880001f57983 */ /* 0x000ee80000300800 */
[----:B----4-:R1:W-:Y:S04]  /*cce00*/  @P5 STG.E desc[UR34][R8.64], R44 ;  /* 0x0000002c08005986 */ /* 0x0103e8000c101922 */
[----:B------:R-:W-:Y:S04]  /*cce10*/  @P1 STG.E desc[UR34][R6.64], R166 ;  /* 0x000000a606001986 */ /* 0x000fe8000c101922 */
[----:B------:R4:W-:Y:S04]  /*cce20*/  @P4 STG.E desc[UR34][R4.64], R236 ;  /* 0x000000ec04004986 */ /* 0x0009e8000c101922 */
[----:B-1----:R-:W3:Y:S01]  /*cce30*/  LDL.LU R44, [R1+0x1d68] ;  /* 0x001d6800012c7983 */ /* 0x002ee20000300800 */
[----:B------:R-:W-:-:S03]  /*cce40*/  IMAD.WIDE R8, R244, 0x4, R124 ;  /* 0x00000004f4087825 */ /* 0x000fc600078e027c */
[----:B----4-:R-:W4:Y:S04]  /*cce50*/  LDL.LU R236, [R1+0x1d78] ;  /* 0x001d780001ec7983 */ /* 0x010f280000300800 */
[----:B------:R1:W-:Y:S04]  /*cce60*/  @P2 STG.E desc[UR34][R8.64], R165 ;  /* 0x000000a508002986 */ /* 0x0003e8000c101922 */
[----:B-1----:R-:W4:Y:S01]  /*cce70*/  LDL.LU R165, [R1+0x1d38] ;  /* 0x001d380001a57983 */ /* 0x002f220000300800 */
[----:B------:R-:W-:Y:S01]  /*cce80*/  ISETP.LT.AND P3, PT, R164, UR5, !P6 ;  /* 0x00000005a4007c0c */ /* 0x000fe2000f761270 */
[----:B------:R-:W-:Y:S01]  /*cce90*/  IMAD.WIDE R4, R244, 0x4, R122 ;  /* 0x00000004f4047825 */ /* 0x000fe200078e027a */
[----:B------:R-:W-:-:S02]  /*ccea0*/  ISETP.LT.AND P1, PT, R247, UR5, !P6 ;  /* 0x00000005f7007c0c */ /* 0x000fc4000f721270 */
[----:B------:R-:W-:Y:S01]  /*cceb0*/  ISETP.LT.AND P6, PT, R246, UR5, !P6 ;  /* 0x00000005f6007c0c */ /* 0x000fe2000f7c1270 */
[----:B------:R-:W-:Y:S02]  /*ccec0*/  VIADD R0, R252, 0x1a4 ;  /* 0x000001a4fc007836 */ /* 0x000fe40000000000 */
[----:B------:R-:W-:-:S03]  /*cced0*/  IMAD.WIDE R6, R244, 0x4, R120 ;  /* 0x00000004f4067825 */ /* 0x000fc600078e0278 */
[----:B------:R-:W-:-:S04]  /*ccee0*/  ISETP.GE.AND P0, PT, R0, UR6, PT ;  /* 0x0000000600007c0c */ /* 0x000fc8000bf06270 */
[----:B------:R-:W-:Y:S02]  /*ccef0*/  ISETP.LT.AND P5, PT, R43, UR5, !P0 ;  /* 0x000000052b007c0c */ /* 0x000fe4000c7a1270 */
[----:B------:R-:W-:Y:S01]  /*ccf00*/  ISETP.LT.AND P2, PT, R164, UR5, !P0 ;  /* 0x00000005a4007c0c */ /* 0x000fe2000c741270 */
[----:B--2---:R1:W-:Y:S04]  /*ccf10*/  @P3 STG.E desc[UR34][R4.64], R42 ;  /* 0x0000002a04003986 */ /* 0x0043e8000c101922 */
[----:B---3--:R2:W-:Y:S04]  /*ccf20*/  @P1 STG.E desc[UR34][R6.64], R237 ;  /* 0x000000ed06001986 */ /* 0x0085e8000c101922 */
[----:B-1----:R-:W3:Y:S01]  /*ccf30*/  LDL.LU R42, [R1+0x1cb8] ;  /* 0x001cb800012a7983 */ /* 0x002ee20000300800 */
[----:B------:R-:W-:-:S03]  /*ccf40*/  IMAD.WIDE R4, R244, 0x4, R118 ;  /* 0x00000004f4047825 */ /* 0x000fc600078e0276 */
[----:B------:R-:W3:Y:S04]  /*ccf50*/  LDL.LU R244, [R1+0x2fb4] ;  /* 0x002fb40001f47983 */ /* 0x000ee80000300800 */
[----:B------:R-:W3:Y:S04]  /*ccf60*/  LDL.LU R238, [R1+0x1958] ;  /* 0x0019580001ee7983 */ /* 0x000ee80000300800 */
[----:B------:R-:W3:Y:S04]  /*ccf70*/  LDL.LU R166, [R1+0x1188] ;  /* 0x0011880001a67983 */ /* 0x000ee80000300800 */
[----:B------:R1:W-:Y:S01]  /*ccf80*/  @P6 STG.E desc[UR34][R4.64], R46 ;  /* 0x0000002e04006986 */ /* 0x0003e2000c101922 */
[----:B------:R-:W-:Y:S01]  /*ccf90*/  ISETP.LT.AND P1, PT, R247, UR5, !P0 ;  /* 0x00000005f7007c0c */ /* 0x000fe2000c721270 */
[----:B--2---:R-:W-:Y:S01]  /*ccfa0*/  IMAD.WIDE R6, R45, 0x4, R124 ;  /* 0x000000042d067825 */ /* 0x004fe200078e027c */
[----:B------:R-:W-:-:S03]  /*ccfb0*/  ISETP.LT.AND P0, PT, R246, UR5, !P0 ;  /* 0x00000005f6007c0c */ /* 0x000fc6000c701270 */
[C---:B------:R-:W-:Y:S01]  /*ccfc0*/  IMAD.WIDE R8, R45.reuse, 0x4, R122 ;  /* 0x000000042d087825 */ /* 0x040fe200078e027a */
[----:B-1----:R-:W2:Y:S04]  /*ccfd0*/  LDL.LU R46, [R1+0x1678] ;  /* 0x00167800012e7983 */ /* 0x002ea80000300800 */
[----:B------:R1:W-:Y:S04]  /*ccfe0*/  @P5 STG.E desc[UR34][R6.64], R245 ;  /* 0x000000f506005986 */ /* 0x0003e8000c101922 */
[----:B------:R-:W2:Y:S04]  /*ccff0*/  LDL.LU R237, [R1+0x1d8c] ;  /* 0x001d8c0001ed7983 */ /* 0x000ea80000300800 */
[----:B------:R4:W-:Y:S04]  /*cd000*/  @P2 STG.E desc[UR34][R8.64], R44 ;  /* 0x0000002c08002986 */ /* 0x0009e8000c101922 */
[----:B-1----:R-:W2:Y:S01]  /*cd010*/  LDL.LU R245, [R1+0x1d6c] ;  /* 0x001d6c0001f57983 */ /* 0x002ea20000300800 */
[----:B------:R-:W-:-:S04]  /*cd020*/  IMAD.WIDE R6, R45, 0x4, R120 ;  /* 0x000000042d067825 */ /* 0x000fc800078e0278 */
[----:B----4-:R-:W-:Y:S01]  /*cd030*/  IMAD.WIDE R8, R45, 0x4, R118 ;  /* 0x000000042d087825 */ /* 0x010fe200078e0276 */
[----:B------:R-:W4:Y:S04]  /*cd040*/  LDL.LU R44, [R1+0x195c] ;  /* 0x00195c00012c7983 */ /* 0x000f280000300800 */
[----:B------:R-:W-:Y:S04]  /*cd050*/  @P1 STG.E desc[UR34][R6.64], R236 ;  /* 0x000000ec06001986 */ /* 0x000fe8000c101922 */
[----:B------:R-:W4:Y:S04]  /*cd060*/  LDL.LU R45, [R1+0x2fb8] ;  /* 0x002fb800012d7983 */ /* 0x000f280000300800 */
[----:B------:R1:W-:Y:S04]  /*cd070*/  @P0 STG.E desc[UR34][R8.64], R165 ;  /* 0x000000a508000986 */ /* 0x0003e8000c101922 */
[----:B-1----:R-:W4:Y:S01]  /*cd080*/  LDL.LU R165, [R1+0x1d7c] ;  /* 0x001d7c0001a57983 */ /* 0x002f220000300800 */
[----:B------:R-:W-:-:S02]  /*cd090*/  VIADD R3, R252, 0x1a5 ;  /* 0x000001a5fc037836 */ /* 0x000fc40000000000 */
[----:B------:R-:W-:-:S04]  /*cd0a0*/  IMAD.WIDE R4, R47, 0x4, R124 ;  /* 0x000000042f047825 */ /* 0x000fc800078e027c */
[----:B------:R-:W-:Y:S01]  /*cd0b0*/  VIADD R0, R252, 0x1a6 ;  /* 0x000001a6fc007836 */ /* 0x000fe20000000000 */
[----:B------:R-:W4:Y:S01]  /*cd0c0*/  LDL.LU R236, [R1+0x1d3c] ;  /* 0x001d3c0001ec7983 */ /* 0x000f220000300800 */
[----:B------:R-:W-:-:S04]  /*cd0d0*/  ISETP.GE.AND P4, PT, R3, UR6, PT ;  /* 0x0000000603007c0c */ /* 0x000fc8000bf86270 */
[----:B------:R-:W-:Y:S02]  /*cd0e0*/  ISETP.LT.AND P6, PT, R43, UR5, !P4 ;  /* 0x000000052b007c0c */ /* 0x000fe4000e7c1270 */
[----:B------:R-:W-:Y:S02]  /*cd0f0*/  ISETP.LT.AND P5, PT, R164, UR5, !P4 ;  /* 0x00000005a4007c0c */ /* 0x000fe4000e7a1270 */
[----:B------:R-:W-:Y:S02]  /*cd100*/  ISETP.LT.AND P2, PT, R247, UR5, !P4 ;  /* 0x00000005f7007c0c */ /* 0x000fe4000e741270 */
[----:B------:R-:W-:Y:S01]  /*cd110*/  ISETP.LT.AND P4, PT, R246, UR5, !P4 ;  /* 0x00000005f6007c0c */ /* 0x000fe2000e781270 */
[----:B------:R-:W-:Y:S01]  /*cd120*/  IMAD.WIDE R6, R47, 0x4, R122 ;  /* 0x000000042f067825 */ /* 0x000fe200078e027a */
[----:B------:R-:W-:-:S03]  /*cd130*/  ISETP.GE.AND P3, PT, R0, UR6, PT ;  /* 0x0000000600007c0c */ /* 0x000fc6000bf66270 */
[----:B------:R-:W-:Y:S01]  /*cd140*/  IMAD.WIDE R8, R47, 0x4, R118 ;  /* 0x000000042f087825 */ /* 0x000fe200078e0276 */
[----:B------:R-:W-:Y:S01]  /*cd150*/  ISETP.LT.AND P0, PT, R43, UR5, !P3 ;  /* 0x000000052b007c0c */ /* 0x000fe2000df01270 */
[----:B---3--:R1:W-:Y:S04]  /*cd160*/  @P6 STG.E desc[UR34][R4.64], R42 ;  /* 0x0000002a04006986 */ /* 0x0083e8000c101922 */
[----:B------:R3:W-:Y:S01]  /*cd170*/  @P5 STG.E desc[UR34][R6.64], R238 ;  /* 0x000000ee06005986 */ /* 0x0007e2000c101922 */
[----:B------:R-:W-:-:S03]  /*cd180*/  ISETP.LT.AND P6, PT, R164, UR5, !P3 ;  /* 0x00000005a4007c0c */ /* 0x000fc6000dfc1270 */
[----:B-1----:R-:W4:Y:S01]  /*cd190*/  LDL.LU R42, [R1+0x1cbc] ;  /* 0x001cbc00012a7983 */ /* 0x002f220000300800 */
[----:B------:R-:W-:-:S03]  /*cd1a0*/  IMAD.WIDE R4, R47, 0x4, R120 ;  /* 0x000000042f047825 */ /* 0x000fc600078e0278 */
[----:B------:R-:W4:Y:S04]  /*cd1b0*/  LDL.LU R47, [R1+0x2fbc] ;  /* 0x002fbc00012f7983 */ /* 0x000f280000300800 */
[----:B------:R-:W-:Y:S04]  /*cd1c0*/  @P2 STG.E desc[UR34][R4.64], R166 ;  /* 0x000000a604002986 */ /* 0x000fe8000c101922 */
[----:B--2---:R1:W-:Y:S01]  /*cd1d0*/  @P4 STG.E desc[UR34][R8.64], R46 ;  /* 0x0000002e08004986 */ /* 0x0043e2000c101922 */
[----:B---3--:R-:W-:Y:S01]  /*cd1e0*/  IMAD.WIDE R6, R244, 0x4, R122 ;  /* 0x00000004f4067825 */ /* 0x008fe200078e027a */
[----:B------:R-:W-:-:S02]  /*cd1f0*/  ISETP.LT.AND P2, PT, R247, UR5, !P3 ;  /* 0x00000005f7007c0c */ /* 0x000fc4000df41270 */
[----:B-1----:R-:W2:Y:S01]  /*cd200*/  LDL.LU R46, [R1+0x118c] ;  /* 0x00118c00012e7983 */ /* 0x002ea20000300800 */
[----:B------:R-:W-:-:S05]  /*cd210*/  IMAD.WIDE R4, R244, 0x4, R124 ;  /* 0x00000004f4047825 */ /* 0x000fca00078e027c */
[----:B------:R1:W-:Y:S04]  /*cd220*/  @P0 STG.E desc[UR34][R4.64], R237 ;  /* 0x000000ed04000986 */ /* 0x0003e8000c101922 */
[----:B------:R3:W-:Y:S01]  /*cd230*/  @P6 STG.E desc[UR34][R6.64], R245 ;  /* 0x000000f506006986 */ /* 0x0007e2000c101922 */
[----:B-1----:R-:W-:-:S04]  /*cd240*/  IMAD.WIDE R4, R244, 0x4, R120 ;  /* 0x00000004f4047825 */ /* 0x002fc800078e0278 */
[----:B---3--:R-:W-:Y:S02]  /*cd250*/  IMAD.WIDE R6, R244, 0x4, R118 ;  /* 0x00000004f4067825 */ /* 0x008fe400078e0276 */
[----:B------:R-:W3:Y:S04]  /*cd260*/  LDL.LU R244, [R1+0x167c] ;  /* 0x00167c0001f47983 */ /* 0x000ee80000300800 */
[----:B------:R-:W3:Y:S04]  /*cd270*/  LDL.LU R238, [R1+0x1dd0] ;  /* 0x001dd00001ee7983 */ /* 0x000ee80000300800 */
[----:B----4-:R1:W-:Y:S04]  /*cd280*/  @P2 STG.E desc[UR34][R4.64], R165 ;  /* 0x000000a504002986 */ /* 0x0103e8000c101922 */
[----:B------:R-:W4:Y:S04]  /*cd290*/  LDL.LU R237, [R1+0x1db0] ;  /* 0x001db00001ed7983 */ /* 0x000f280000300800 */
[----:B-1----:R-:W4:Y:S01]  /*cd2a0*/  LDL.LU R165, [R1+0x1dc0] ;  /* 0x001dc00001a57983 */ /* 0x002f220000300800 */
[----:B------:R-:W-:Y:S01]  /*cd2b0*/  VIADD R0, R252, 0x1a7 ;  /* 0x000001a7fc007836 */ /* 0x000fe20000000000 */
[----:B------:R-:W-:Y:S01]  /*cd2c0*/  ISETP.LT.AND P3, PT, R246, UR5, !P3 ;  /* 0x00000005f6007c0c */ /* 0x000fe2000df61270 */
[----:B------:R-:W-:-:S04]  /*cd2d0*/  IMAD.WIDE R8, R45, 0x4, R124 ;  /* 0x000000042d087825 */ /* 0x000fc800078e027c */
[----:B------:R-:W-:Y:S01]  /*cd2e0*/  IMAD.WIDE R10, R45, 0x4, R122 ;  /* 0x000000042d0a7825 */ /* 0x000fe200078e027a */
[----:B------:R-:W4:Y:S01]  /*cd2f0*/  LDL.LU R245, [R1+0x1da0] ;  /* 0x001da00001f57983 */ /* 0x000f220000300800 */
[----:B------:R-:W-:-:S04]  /*cd300*/  ISETP.GE.AND P1, PT, R0, UR6, PT ;  /* 0x0000000600007c0c */ /* 0x000fc8000bf26270 */
[----:B------:R-:W-:Y:S02]  /*cd310*/  ISETP.LT.AND P4, PT, R43, UR5, !P1 ;  /* 0x000000052b007c0c */ /* 0x000fe4000cf81270 */
[----:B------:R-:W-:Y:S02]  /*cd320*/  ISETP.LT.AND P5, PT, R164, UR5, !P1 ;  /* 0x00000005a4007c0c */ /* 0x000fe4000cfa1270 */
[----:B------:R-:W-:Y:S01]  /*cd330*/  ISETP.LT.AND P6, PT, R247, UR5, !P1 ;  /* 0x00000005f7007c0c */ /* 0x000fe2000cfc1270 */
[----:B------:R-:W-:Y:S01]  /*cd340*/  @P3 STG.E desc[UR34][R6.64], R236 ;  /* 0x000000ec06003986 */ /* 0x000fe2000c101922 */
[----:B------:R-:W-:-:S04]  /*cd350*/  IMAD.WIDE R4, R45, 0x4, R120 ;  /* 0x000000042d047825 */ /* 0x000fc800078e0278 */
[----:B------:R-:W-:Y:S01]  /*cd360*/  VIADD R0, R252, 0x1a8 ;  /* 0x000001a8fc007836 */ /* 0x000fe20000000000 */
[----:B------:R-:W-:-:S04]  /*cd370*/  ISETP.LT.AND P1, PT, R246, UR5, !P1 ;  /* 0x00000005f6007c0c */ /* 0x000fc8000cf21270 */
[----:B------:R-:W-:-:S04]  /*cd380*/  ISETP.GE.AND P0, PT, R0, UR6, PT ;  /* 0x0000000600007c0c */ /* 0x000fc8000bf06270 */
[----:B------:R-:W-:Y:S02]  /*cd390*/  ISETP.LT.AND P2, PT, R164, UR5, !P0 ;  /* 0x00000005a4007c0c */ /* 0x000fe4000c741270 */
[----:B------:R-:W-:Y:S01]  /*cd3a0*/  ISETP.LT.AND P3, PT, R247, UR5, !P0 ;  /* 0x00000005f7007c0c */ /* 0x000fe2000c761270 */
[----:B------:R1:W-:Y:S04]  /*cd3b0*/  @P4 STG.E desc[UR34][R8.64], R42 ;  /* 0x0000002a08004986 */ /* 0x0003e8000c101922 */
[----:B------:R1:W-:Y:S04]  /*cd3c0*/  @P5 STG.E desc[UR34][R10.64], R44 ;  /* 0x0000002c0a005986 */ /* 0x0003e8000c101922 */
[----:B-1----:R-:W4:Y:S04]  /*cd3d0*/  LDL.LU R42, [R1+0x1d90] ;  /* 0x001d9000012a7983 */ /* 0x002f280000300800 */
[----:B------:R-:W4:Y:S01]  /*cd3e0*/  LDL.LU R44, [R1+0x2fc4] ;  /* 0x002fc400012c7983 */ /* 0x000f220000300800 */
[----:B------:R-:W-:-:S03]  /*cd3f0*/  ISETP.LT.AND P5, PT, R43, UR5, !P0 ;  /* 0x000000052b007c0c */ /* 0x000fc6000c7a1270 */
[----:B--2---:R1:W-:Y:S04]  /*cd400*/  @P6 STG.E desc[UR34][R4.64], R46 ;  /* 0x0000002e04006986 */ /* 0x0043e8000c101922 */
[----:B-1----:R-:W2:Y:S01]  /*cd410*/  LDL.LU R46, [R1+0x2fc8] ;  /* 0x002fc800012e7983 */ /* 0x002ea20000300800 */
[----:B------:R-:W-:-:S03]  /*cd420*/  IMAD.WIDE R4, R45, 0x4, R118 ;  /* 0x000000042d047825 */ /* 0x000fc600078e0276 */
[----:B------:R-:W2:Y:S04]  /*cd430*/  LDL.LU R45, [R1+0x1af0] ;  /* 0x001af000012d7983 */ /* 0x000ea80000300800 */
[----:B------:R-:W2:Y:S04]  /*cd440*/  LDL.LU R166, [R1+0x1810] ;  /* 0x0018100001a67983 */ /* 0x000ea80000300800 */
[----:B------:R-:W2:Y:S01]  /*cd450*/  LDL.LU R236, [R1+0x1580] ;  /* 0x0015800001ec7983 */ /* 0x000ea20000300800 */
[----:B------:R-:W-:-:S04]  /*cd460*/  IMAD.WIDE R6, R47, 0x4, R124 ;  /* 0x000000042f067825 */ /* 0x000fc800078e027c */
[----:B------:R-:W-:-:S04]  /*cd470*/  IMAD.WIDE R8, R47, 0x4, R122 ;  /* 0x000000042f087825 */ /* 0x000fc800078e027a */
[----:B------:R-:W-:Y:S01]  /*cd480*/  IMAD.WIDE R10, R47, 0x4, R120 ;  /* 0x000000042f0a7825 */ /* 0x000fe200078e0278 */
[----:B---3--:R1:W-:Y:S04]  /*cd490*/  @P1 STG.E desc[UR34][R4.64], R244 ;  /* 0x000000f404001986 */ /* 0x0083e8000c101922 */
[----:B------:R-:W-:Y:S04]  /*cd4a0*/  @P5 STG.E desc[UR34][R6.64], R238 ;  /* 0x000000ee06005986 */ /* 0x000fe8000c101922 */
[----:B----4-:R-:W-:Y:S04]  /*cd4b0*/  @P2 STG.E desc[UR34][R8.64], R237 ;  /* 0x000000ed08002986 */ /* 0x010fe8000c101922 */
[----:B-1----:R-:W3:Y:S04]  /*cd4c0*/  LDL.LU R244, [R1+0x1dd4] ;  /* 0x001dd40001f47983 */ /* 0x002ee80000300800 */
[----:B------:R1:W-:Y:S04]  /*cd4d0*/  @P3 STG.E desc[UR34][R10.64], R165 ;  /* 0x000000a50a003986 */ /* 0x0003e8000c101922 */
[----:B-1----:R-:W4:Y:S01]  /*cd4e0*/  LDL.LU R165, [R1+0x1db4] ;  /* 0x001db40001a57983 */ /* 0x002f220000300800 */
[----:B------:R-:W-:Y:S01]  /*cd4f0*/  VIADD R0, R252, 0x1a9 ;  /* 0x000001a9fc007836 */ /* 0x000fe20000000000 */
[----:B------:R-:W-:-:S04]  /*cd500*/  ISETP.LT.AND P0, PT, R246, UR5, !P0 ;  /* 0x00000005f6007c0c */ /* 0x000fc8000c701270 */
[----:B------:R-:W-:-:S04]  /*cd510*/  ISETP.GE.AND P4, PT, R0, UR6, PT ;  /* 0x0000000600007c0c */ /* 0x000fc8000bf86270 */
[----:B------:R-:W-:Y:S02]  /*cd520*/  ISETP.LT.AND P1, PT, R43, UR5, !P4 ;  /* 0x000000052b007c0c */ /* 0x000fe4000e721270 */
[----:B------:R-:W-:Y:S01]  /*cd530*/  ISETP.LT.AND P5, PT, R164, UR5, !P4 ;  /* 0x00000005a4007c0c */ /* 0x000fe2000e7a1270 */
[----:B------:R-:W-:Y:S02]  /*cd540*/  IMAD.WIDE R6, R47, 0x4, R118 ;  /* 0x000000042f067825 */ /* 0x000fe400078e0276 */
[----:B------:R-:W4:Y:S04]  /*cd550*/  LDL.LU R47, [R1+0x2fcc] ;  /* 0x002fcc00012f7983 */ /* 0x000f280000300800 */
[----:B------:R-:W4:Y:S01]  /*cd560*/  LDL.LU R237, [R1+0x1dc4] ;  /* 0x001dc40001ed7983 */ /* 0x000f220000300800 */
[----:B------:R-:W-:-:S03]  /*cd570*/  VIADD R3, R252, 0x1aa ;  /* 0x000001aafc037836 */ /* 0x000fc60000000000 */
[----:B------:R1:W-:Y:S01]  /*cd580*/  @P0 STG.E desc[UR34][R6.64], R245 ;  /* 0x000000f506000986 */ /* 0x0003e2000c101922 */
[----:B------:R-:W-:Y:S02]  /*cd590*/  ISETP.LT.AND P3, PT, R247, UR5, !P4 ;  /* 0x00000005f7007c0c */ /* 0x000fe4000e761270 */
[----:B------:R-:W-:Y:S02]  /*cd5a0*/  ISETP.GE.AND P6, PT, R3, UR6, PT ;  /* 0x0000000603007c0c */ /* 0x000fe4000bfc6270 */
[----:B------:R-:W-:Y:S01]  /*cd5b0*/  ISETP.LT.AND P4, PT, R246, UR5, !P4 ;  /* 0x00000005f6007c0c */ /* 0x000fe2000e781270 */
[----:B-1----:R-:W4:Y:S01]  /*cd5c0*/  LDL.LU R245, [R1+0x1da4] ;  /* 0x001da40001f57983 */ /* 0x002f220000300800 */
[----:B------:R-:W-:Y:S01]  /*cd5d0*/  ISETP.LT.AND P2, PT, R43, UR5, !P6 ;  /* 0x000000052b007c0c */ /* 0x000fe2000f741270 */
[----:B------:R-:W-:-:S04]  /*cd5e0*/  IMAD.WIDE R4, R44, 0x4, R124 ;  /* 0x000000042c047825 */ /* 0x000fc800078e027c */
[C---:B------:R-:W-:Y:S01]  /*cd5f0*/  IMAD.WIDE R8, R44.reuse, 0x4, R122 ;  /* 0x000000042c087825 */ /* 0x040fe200078e027a */
[----:B------:R1:W-:Y:S03]  /*cd600*/  @P1 STG.E desc[UR34][R4.64], R42 ;  /* 0x0000002a04001986 */ /* 0x0003e6000c101922 */
[C---:B------:R-:W-:Y:S01]  /*cd610*/  IMAD.WIDE R6, R44.reuse, 0x4, R120 ;  /* 0x000000042c067825 */ /* 0x040fe200078e0278 */
[----:B-1----:R-:W4:Y:S03]  /*cd620*/  LDL.LU R42, [R1+0x1d94] ;  /* 0x001d9400012a7983 */ /* 0x002f260000300800 */
[----:B------:R-:W-:Y:S02]  /*cd630*/  IMAD.WIDE R4, R44, 0x4, R118 ;  /* 0x000000042c047825 */ /* 0x000fe400078e0276 */
[----:B------:R-:W4:Y:S04]  /*cd640*/  LDL.LU R44, [R1+0x2fd0] ;  /* 0x002fd000012c7983 */ /* 0x000f280000300800 */
[----:B--2---:R1:W-:Y:S01]  /*cd650*/  @P5 STG.E desc[UR34][R8.64], R45 ;  /* 0x0000002d08005986 */ /* 0x0043e2000c101922 */
[----:B------:R-:W-:-:S03]  /*cd660*/  ISETP.LT.AND P1, PT, R164, UR5, !P6 ;  /* 0x00000005a4007c0c */ /* 0x000fc6000f721270 */
[----:B------:R-:W-:Y:S04]  /*cd670*/  @P3 STG.E desc[UR34][R6.64], R166 ;  /* 0x000000a606003986 */ /* 0x000fe8000c101922 */
[----:B-1----:R-:W2:Y:S01]  /*cd680*/  LDL.LU R45, [R1+0x1af4] ;  /* 0x001af400012d7983 */ /* 0x002ea20000300800 */
[----:B------:R-:W-:-:S03]  /*cd690*/  IMAD.WIDE R8, R46, 0x4, R124 ;  /* 0x000000042e087825 */ /* 0x000fc600078e027c */
[----:B------:R1:W-:Y:S04]  /*cd6a0*/  @P4 STG.E desc[UR34][R4.64], R236 ;  /* 0x000000ec04004986 */ /* 0x0003e8000c101922 */
[----:B---3--:R3:W-:Y:S04]  /*cd6b0*/  @P2 STG.E desc[UR34][R8.64], R244 ;  /* 0x000000f408002986 */ /* 0x0087e8000c101922 */
[----:B-1----:R-:W2:Y:S01]  /*cd6c0*/  LDL.LU R236, [R1+0x1814] ;  /* 0x0018140001ec7983 */ /* 0x002ea20000300800 */
[----:B------:R-:W-:-:S03]  /*cd6d0*/  IMAD.WIDE R4, R46, 0x4, R122 ;  /* 0x000000042e047825 */ /* 0x000fc600078e027a */
[----:B---3--:R-:W3:Y:S04]  /*cd6e0*/  LDL.LU R244, [R1+0x1584] ;  /* 0x0015840001f47983 */ /* 0x008ee80000300800 */
[----:B----4-:R1:W-:Y:S04]  /*cd6f0*/  @P1 STG.E desc[UR34][R4.64], R165 ;  /* 0x000000a504001986 */ /* 0x0103e8000c101922 */
[----:B-1----:R-:W4:Y:S01]  /*cd700*/  LDL.LU R165, [R1+0x1dd8] ;  /* 0x001dd80001a57983 */ /* 0x002f220000300800 */
[----:B------:R-:W-:Y:S01]  /*cd710*/  VIADD R0, R252, 0x1ab ;  /* 0x000001abfc007836 */ /* 0x000fe20000000000 */
[----:B------:R-:W-:-:S02]  /*cd720*/  ISETP.LT.AND P5, PT, R247, UR5, !P6 ;  /* 0x00000005f7007c0c */ /* 0x000fc4000f7a1270 */
[----:B------:R-:W-:Y:S02]  /*cd730*/  ISETP.LT.AND P6, PT, R246, UR5, !P6 ;  /* 0x00000005f6007c0c */ /* 0x000fe4000f7c1270 */
[----:B------:R-:W-:Y:S01]  /*cd740*/  ISETP.GE.AND P0, PT, R0, UR6, PT ;  /* 0x0000000600007c0c */ /* 0x000fe2000bf06270 */
[----:B------:R-:W-:-:S03]  /*cd750*/  IMAD.WIDE R6, R46, 0x4, R120 ;  /* 0x000000042e067825 */ /* 0x000fc600078e0278 */
[----:B------:R-:W-:Y:S01]  /*cd760*/  ISETP.LT.AND P3, PT, R43, UR5, !P0 ;  /* 0x000000052b007c0c */ /* 0x000fe2000c761270 */
[----:B------:R-:W-:Y:S02]  /*cd770*/  IMAD.WIDE R4, R46, 0x4, R118 ;  /* 0x000000042e047825 */ /* 0x000fe400078e0276 */
[----:B------:R-:W4:Y:S04]  /*cd780*/  LDL.LU R46, [R1+0x2fd4] ;  /* 0x002fd400012e7983 */ /* 0x000f280000300800 */
[----:B------:R-:W4:Y:S01]  /*cd790*/  LDL.LU R167, [R1+0x1db8] ;  /* 0x001db80001a77983 */ /* 0x000f220000300800 */
[----:B------:R-:W-:-:S03]  /*cd7a0*/  ISETP.LT.AND P2, PT, R164, UR5, !P0 ;  /* 0x00000005a4007c0c */ /* 0x000fc6000c741270 */
[----:B------:R1:W-:Y:S04]  /*cd7b0*/  @P5 STG.E desc[UR34][R6.64], R237 ;  /* 0x000000ed06005986 */ /* 0x0003e8000c101922 */
[----:B------:R1:W-:Y:S01]  /*cd7c0*/  @P6 STG.E desc[UR34][R4.64], R245 ;  /* 0x000000f504006986 */ /* 0x0003e2000c101922 */
[----:B------:R-:W-:-:S04]  /*cd7d0*/  IMAD.WIDE R8, R47, 0x4, R122 ;  /* 0x000000042f087825 */ /* 0x000fc800078e027a */
[----:B------:R-:W-:Y:S02]  /*cd7e0*/  VIADD R3, R252, 0x1ac ;  /* 0x000001acfc037836 */ /* 0x000fe40000000000 */
[----:B-1----:R-:W-:Y:S01]  /*cd7f0*/  IMAD.WIDE R6, R47, 0x4, R124 ;  /* 0x000000042f067825 */ /* 0x002fe200078e027c */
[----:B------:R-:W4:Y:S01]  /*cd800*/  LDL.LU R237, [R1+0x1dc8] ;  /* 0x001dc80001ed7983 */ /* 0x000f220000300800 */
[----:B------:R-:W-:Y:S02]  /*cd810*/  ISETP.LT.AND P5, PT, R247, UR5, !P0 ;  /* 0x00000005f7007c0c */ /* 0x000fe4000c7a1270 */
[----:B------:R-:W-:Y:S02]  /*cd820*/  ISETP.LT.AND P0, PT, R246, UR5, !P0 ;  /* 0x00000005f6007c0c */ /* 0x000fe4000c701270 */
[----:B------:R-:W-:Y:S01]  /*cd830*/  ISETP.GE.AND P4, PT, R3, UR6, PT ;  /* 0x0000000603007c0c */ /* 0x000fe2000bf86270 */
[----:B------:R-:W-:-:S03]  /*cd840*/  IMAD.WIDE R4, R47, 0x4, R120 ;  /* 0x000000042f047825 */ /* 0x000fc600078e0278 */
[----:B------:R-:W-:Y:S01]  /*cd850*/  ISETP.LT.AND P6, PT, R43, UR5, !P4 ;  /* 0x000000052b007c0c */ /* 0x000fe2000e7c1270 */
[----:B------:R1:W-:Y:S04]  /*cd860*/  @P3 STG.E desc[UR34][R6.64], R42 ;  /* 0x0000002a06003986 */ /* 0x0003e8000c101922 */
[----:B-1----:R-:W4:Y:S04]  /*cd870*/  LDL.LU R42, [R1+0x1da8] ;  /* 0x001da800012a7983 */ /* 0x002f280000300800 */
[----:B------:R-:W4:Y:S04]  /*cd880*/  LDL.LU R238, [R1+0x1d98] ;  /* 0x001d980001ee7983 */ /* 0x000f280000300800 */
[----:B--2---:R1:W-:Y:S04]  /*cd890*/  @P2 STG.E desc[UR34][R8.64], R45 ;  /* 0x0000002d08002986 */ /* 0x0043e8000c101922 */
[----:B------:R-:W2:Y:S01]  /*cd8a0*/  LDL.LU R245, [R1+0x1af8] ;  /* 0x001af80001f57983 */ /* 0x000ea20000300800 */
[----:B------:R-:W-:-:S03]  /*cd8b0*/  IMAD.WIDE R6, R47, 0x4, R118 ;  /* 0x000000042f067825 */ /* 0x000fc600078e0276 */
[----:B-1----:R-:W2:Y:S04]  /*cd8c0*/  LDL.LU R45, [R1+0x1818] ;  /* 0x00181800012d7983 */ /* 0x002ea80000300800 */
[----:B------:R-:W2:Y:S04]  /*cd8d0*/  LDL.LU R47, [R1+0x2fd8] ;  /* 0x002fd800012f7983 */ /* 0x000ea80000300800 */
[----:B------:R-:W-:Y:S04]  /*cd8e0*/  @P5 STG.E desc[UR34][R4.64], R236 ;  /* 0x000000ec04005986 */ /* 0x000fe8000c101922 */
[----:B------:R-:W2:Y:S01]  /*cd8f0*/  LDL.LU R166, [R1+0x1588] ;  /* 0x0015880001a67983 */ /* 0x000ea20000300800 */
[----:B------:R-:W-:-:S03]  /*cd900*/  IMAD.WIDE R8, R44, 0x4, R124 ;  /* 0x000000042c087825 */ /* 0x000fc600078e027c */
[----:B---3--:R1:W-:Y:S04]  /*cd910*/  @P0 STG.E desc[UR34][R6.64], R244 ;  /* 0x000000f406000986 */ /* 0x0083e8000c101922 */
[----:B-1----:R-:W3:Y:S04]  /*cd920*/  LDL.LU R244, [R1+0x1ddc] ;  /* 0x001ddc0001f47983 */ /* 0x002ee80000300800 */
[----:B----4-:R1:W-:Y:S04]  /*cd930*/  @P6 STG.E desc[UR34][R8.64], R165 ;  /* 0x000000a508006986 */ /* 0x0103e8000c101922 */
[----:B-1----:R-:W4:Y:S01]  /*cd940*/  LDL.LU R165, [R1+0x1dbc] ;  /* 0x001dbc0001a57983 */ /* 0x002f220000300800 */
[----:B------:R-:W-:Y:S01]  /*cd950*/  ISETP.LT.AND P3, PT, R164, UR5, !P4 ;  /* 0x00000005a4007c0c */ /* 0x000fe2000e761270 */
[----:B------:R-:W-:Y:S01]  /*cd960*/  VIADD R0, R252, 0x1ad ;  /* 0x000001adfc007836 */ /* 0x000fe20000000000 */
[----:B------:R-:W-:Y:S01]  /*cd970*/  ISETP.LT.AND P2, PT, R247, UR5, !P4 ;  /* 0x00000005f7007c0c */ /* 0x000fe2000e741270 */
[----:B------:R-:W-:Y:S01]  /*cd980*/  IMAD.WIDE R4, R44, 0x4, R122 ;  /* 0x000000042c047825 */ /* 0x000fe200078e027a */
[----:B------:R-:W-:-:S02]  /*cd990*/  ISETP.LT.AND P4, PT, R246, UR5, !P4 ;  /* 0x00000005f6007c0c */ /* 0x000fc4000e781270 */
[----:B------:R-:W-:Y:S01]  /*cd9a0*/  ISETP.GE.AND P1, PT, R0, UR6, PT ;  /* 0x0000000600007c0c */ /* 0x000fe2000bf26270 */
[----:B------:R-:W-:-:S03]  /*cd9b0*/  IMAD.WIDE R6, R44, 0x4, R120 ;  /* 0x000000042c067825 */ /* 0x000fc600078e0278 */
[----:B------:R-:W-:Y:S02]  /*cd9c0*/  ISETP.LT.AND P0, PT, R43, UR5, !P1 ;  /* 0x000000052b007c0c */ /* 0x000fe4000cf01270 */
[----:B------:R-:W-:Y:S01]  /*cd9d0*/  ISETP.LT.AND P6, PT, R247, UR5, !P1 ;  /* 0x00000005f7007c0c */ /* 0x000fe2000cfc1270 */
[----:B------:R1:W-:Y:S01]  /*cd9e0*/  @P3 STG.E desc[UR34][R4.64], R167 ;  /* 0x000000a704003986 */ /* 0x0003e2000c101922 */
[----:B------:R-:W-:Y:S01]  /*cd9f0*/  ISETP.LT.AND P3, PT, R164, UR5, !P1 ;  /* 0x00000005a4007c0c */ /* 0x000fe2000cf61270 */
[----:B------:R-:W-:-:S04]  /*cda00*/  IMAD.WIDE R8, R44, 0x4, R118 ;  /* 0x000000042c087825 */ /* 0x000fc800078e0276 */
[----:B------:R-:W-:Y:S01]  /*cda10*/  VIADD R0, R252, 0x1ae ;  /* 0x000001aefc007836 */ /* 0x000fe20000000000 */
[----:B------:R-:W4:Y:S04]  /*cda20*/  LDL.LU R44, [R1+0x1d9c] ;  /* 0x001d9c00012c7983 */ /* 0x000f280000300800 */
[----:B------:R1:W-:Y:S04]  /*cda30*/  @P2 STG.E desc[UR34][R6.64], R237 ;  /* 0x000000ed06002986 */ /* 0x0003e8000c101922 */
[----:B------:R-:W4:Y:S01]  /*cda40*/  LDL.LU R236, [R1+0x2fdc] ;  /* 0x002fdc0001ec7983 */ /* 0x000f220000300800 */
[----:B------:R-:W-:Y:S01]  /*cda50*/  ISETP.GE.AND P5, PT, R0, UR6, PT ;  /* 0x0000000600007c0c */ /* 0x000fe2000bfa6270 */
[----:B-1----:R-:W-:Y:S01]  /*cda60*/  IMAD.WIDE R4, R46, 0x4, R124 ;  /* 0x000000042e047825 */ /* 0x002fe200078e027c */
[----:B------:R-:W-:-:S03]  /*cda70*/  ISETP.LT.AND P1, PT, R246, UR5, !P1 ;  /* 0x00000005f6007c0c */ /* 0x000fc6000cf21270 */
[----:B------:R-:W-:Y:S01]  /*cda80*/  IMAD.WIDE R6, R46, 0x4, R122 ;  /* 0x000000042e067825 */ /* 0x000fe200078e027a */
[----:B------:R-:W4:Y:S01]  /*cda90*/  LDL.LU R237, [R1+0x1dcc] ;  /* 0x001dcc0001ed7983 */ /* 0x000f220000300800 */
[----:B------:R-:W-:-:S03]  /*cdaa0*/  ISETP.LT.AND P2, PT, R43, UR5, !P5 ;  /* 0x000000052b007c0c */ /* 0x000fc6000ef41270 */
[----:B------:R1:W-:Y:S04]  /*cdab0*/  @P4 STG.E desc[UR34][R8.64], R42 ;  /* 0x0000002a08004986 */ /* 0x0003e8000c101922 */
[----:B------:R1:W-:Y:S04]  /*cdac0*/  @P0 STG.E desc[UR34][R4.64], R238 ;  /* 0x000000ee04000986 */ /* 0x0003e8000c101922 */
[----:B--2---:R2:W-:Y:S01]  /*cdad0*/  @P3 STG.E desc[UR34][R6.64], R245 ;  /* 0x000000f506003986 */ /* 0x0045e2000c101922 */
[----:B-1----:R-:W-:-:S03]  /*cdae0*/  IMAD.WIDE R8, R46, 0x4, R120 ;  /* 0x000000042e087825 */ /* 0x002fc600078e0278 */
[----:B------:R-:W4:Y:S04]  /*cdaf0*/  LDL.LU R42, [R1+0x1dac] ;  /* 0x001dac00012a7983 */ /* 0x000f280000300800 */
[----:B------:R1:W-:Y:S01]  /*cdb00*/  @P6 STG.E desc[UR34][R8.64], R45 ;  /* 0x0000002d08006986 */ /* 0x0003e2000c101922 */
[----:B------:R-:W-:Y:S01]  /*cdb10*/  ISETP.LT.AND P4, PT, R164, UR5, !P5 ;  /* 0x00000005a4007c0c */ /* 0x000fe2000ef81270 */
[----:B------:R-:W-:-:S04]  /*cdb20*/  IMAD.WIDE R4, R46, 0x4, R118 ;  /* 0x000000042e047825 */ /* 0x000fc800078e0276 */
[C---:B--2---:R-:W-:Y:S01]  /*cdb30*/  IMAD.WIDE R6, R47.reuse, 0x4, R124 ;  /* 0x000000042f067825 */ /* 0x044fe200078e027c */
[----:B-1----:R-:W2:Y:S04]  /*cdb40*/  LDL.LU R45, [R1+0x1afc] ;  /* 0x001afc00012d7983 */ /* 0x002ea80000300800 */
[----:B------:R1:W-:Y:S04]  /*cdb50*/  @P1 STG.E desc[UR34][R4.64], R166 ;  /* 0x000000a604001986 */ /* 0x0003e8000c101922 */
[----:B------:R-:W2:Y:S04]  /*cdb60*/  LDL.LU R245, [R1+0x181c] ;  /* 0x00181c0001f57983 */ /* 0x000ea80000300800 */
[----:B------:R-:W2:Y:S01]  /*cdb70*/  LDL.LU R46, [R1+0x2fe0] ;  /* 0x002fe000012e7983 */ /* 0x000ea20000300800 */
[----:B------:R-:W-:-:S03]  /*cdb80*/  IMAD.WIDE R8, R47, 0x4, R122 ;  /* 0x000000042f087825 */ /* 0x000fc600078e027a */
[----:B---3--:R3:W-:Y:S01]  /*cdb90*/  @P2 STG.E desc[UR34][R6.64], R244 ;  /* 0x000000f406002986 */ /* 0x0087e2000c101922 */
[----:B-1----:R-:W-:-:S04]  /*cdba0*/  IMAD.WIDE R4, R47, 0x4, R120 ;  /* 0x000000042f047825 */ /* 0x002fc800078e0278 */
[----:B---3--:R-:W-:Y:S02]  /*cdbb0*/  IMAD.WIDE R6, R47, 0x4, R118 ;  /* 0x000000042f067825 */ /* 0x008fe400078e0276 */
[----:B------:R-:W3:Y:S04]  /*cdbc0*/  LDL.LU R47, [R1+0x158c] ;  /* 0x00158c00012f7983 */ /* 0x000ee80000300800 */
[----:B----4-:R1:W-:Y:S04]  /*cdbd0*/  @P4 STG.E desc[UR34][R8.64], R165 ;  /* 0x000000a508004986 */ /* 0x0103e8000c101922 */
[----:B------:R-:W4:Y:S04]  /*cdbe0*/  LDL.LU R244, [R1+0x1170] ;  /* 0x0011700001f47983 */ /* 0x000f280000300800 */
[----:B-1----:R-:W4:Y:S01]  /*cdbf0*/  LDL.LU R165, [R1+0xd00] ;  /* 0x000d000001a57983 */ /* 0x002f220000300800 */
[----:B------:R-:W-:Y:S01]  /*cdc00*/  VIADD R0, R252, 0x1af ;  /* 0x000001affc007836 */ /* 0x000fe20000000000 */
[----:B------:R-:W-:-:S02]  /*cdc10*/  ISETP.LT.AND P3, PT, R247, UR5, !P5 ;  /* 0x00000005f7007c0c */ /* 0x000fc4000ef61270 */
[----:B------:R-:W-:Y:S02]  /*cdc20*/  ISETP.LT.AND P5, PT, R246, UR5, !P5 ;  /* 0x00000005f6007c0c */ /* 0x000fe4000efa1270 */
[----:B------:R-:W-:-:S04]  /*cdc30*/  ISETP.GE.AND P0, PT, R0, UR6, PT ;  /* 0x0000000600007c0c */ /* 0x000fc8000bf06270 */
[----:B------:R-:W-:Y:S02]  /*cdc40*/  ISETP.LT.AND P6, PT, R43, UR5, !P0 ;  /* 0x000000052b007c0c */ /* 0x000fe4000c7c1270 */
[----:B------:R-:W-:Y:S01]  /*cdc50*/  ISETP.LT.AND P2, PT, R164, UR5, !P0 ;  /* 0x00000005a4007c0c */ /* 0x000fe2000c741270 */
[----:B------:R-:W-:-:S04]  /*cdc60*/  IMAD.WIDE R8, R236, 0x4, R124 ;  /* 0x00000004ec087825 */ /* 0x000fc800078e027c */
[----:B------:R-:W-:Y:S01]  /*cdc70*/  VIADD R0, R252, 0x1b0 ;  /* 0x000001b0fc007836 */ /* 0x000fe20000000000 */
[----:B------:R1:W-:Y:S01]  /*cdc80*/  @P3 STG.E desc[UR34][R4.64], R237 ;  /* 0x000000ed04003986 */ /* 0x0003e2000c101922 */
[----:B------:R-:W-:Y:S02]  /*cdc90*/  ISETP.LT.AND P4, PT, R247, UR5, !P0 ;  /* 0x00000005f7007c0c */ /* 0x000fe4000c781270 */
[----:B------:R-:W-:Y:S02]  /*cdca0*/  ISETP.LT.AND P0, PT, R246, UR5, !P0 ;  /* 0x00000005f6007c0c */ /* 0x000fe4000c701270 */
[----:B------:R-:W-:Y:S01]  /*cdcb0*/  ISETP.GE.AND P1, PT, R0, UR6, PT ;  /* 0x0000000600007c0c */ /* 0x000fe2000bf26270 */
[----:B-1----:R-:W-:Y:S01]  /*cdcc0*/  IMAD.WIDE R4, R236, 0x4, R122 ;  /* 0x00000004ec047825 */ /* 0x002fe200078e027a */
[----:B------:R1:W-:Y:S04]  /*cdcd0*/  @P5 STG.E desc[UR34][R6.64], R42 ;  /* 0x0000002a06005986 */ /* 0x0003e8000c101922 */
[----:B------:R1:W-:Y:S01]  /*cdce0*/  @P6 STG.E desc[UR34][R8.64], R44 ;  /* 0x0000002c08006986 */ /* 0x0003e2000c101922 */
[----:B------:R-:W-:-:S02]  /*cdcf0*/  ISETP.LT.AND P5, PT, R43, UR5, !P1 ;  /* 0x000000052b007c0c */ /* 0x000fc4000cfa1270 */
[----:B------:R-:W-:Y:S01]  /*cdd00*/  ISETP.LT.AND P6, PT, R164, UR5, !P1 ;  /* 0x00000005a4007c0c */ /* 0x000fe2000cfc1270 */
[----:B-1----:R-:W4:Y:S04]  /*cdd10*/  LDL.LU R42, [R1+0x2b0] ;  /* 0x0002b000012a7983 */ /* 0x002f280000300800 */
[----:B------:R-:W4:Y:S04]  /*cdd20*/  LDL.LU R44, [R1+0x150] ;  /* 0x00015000012c7983 */ /* 0x000f280000300800 */
[----:B--2---:R1:W-:Y:S01]  /*cdd30*/  @P2 STG.E desc[UR34][R4.64], R45 ;  /* 0x0000002d04002986 */ /* 0x0043e2000c101922 */
[----:B------:R-:W-:-:S03]  /*cdd40*/  IMAD.WIDE R6, R236, 0x4, R120 ;  /* 0x00000004ec067825 */ /* 0x000fc600078e0278 */
[----:B-1----:R-:W2:Y:S04]  /*cdd50*/  LDL.LU R45, [R1+0x2fe4] ;  /* 0x002fe400012d7983 */ /* 0x002ea80000300800 */
[----:B------:R-:W2:Y:S01]  /*cdd60*/  LDL.LU R167, [R1+0x140] ;  /* 0x0001400001a77983 */ /* 0x000ea20000300800 */
[----:B------:R-:W-:-:S03]  /*cdd70*/  IMAD.WIDE R4, R236, 0x4, R118 ;  /* 0x00000004ec047825 */ /* 0x000fc600078e0276 */
[----:B------:R-:W2:Y:S04]  /*cdd80*/  LDL.LU R238, [R1+0xc0] ;  /* 0x0000c00001ee7983 */ /* 0x000ea80000300800 */
[----:B------:R1:W-:Y:S04]  /*cdd90*/  @P4 STG.E desc[UR34][R6.64], R245 ;  /* 0x000000f506004986 */ /* 0x0003e8000c101922 */
[----:B------:R-:W2:Y:S04]  /*cdda0*/  LDL.LU R237, [R1+0x60] ;  /* 0x0000600001ed7983 */ /* 0x000ea80000300800 */
[----:B---3--:R3:W-:Y:S01]  /*cddb0*/  @P0 STG.E desc[UR34][R4.64], R47 ;  /* 0x0000002f04000986 */ /* 0x0087e2000c101922 */
[----:B------:R-:W-:-:S04]  /*cddc0*/  IMAD.WIDE R8, R46, 0x4, R122 ;  /* 0x000000042e087825 */ /* 0x000fc800078e027a */
[----:B-1----:R-:W-:Y:S01]  /*cddd0*/  IMAD.WIDE R6, R46, 0x4, R124 ;  /* 0x000000042e067825 */ /* 0x002fe200078e027c */
[----:B------:R-:W2:Y:S04]  /*cdde0*/  LDL.LU R245, [R1+0x40] ;  /* 0x0000400001f57983 */ /* 0x000ea80000300800 */
[----:B---3--:R-:W3:Y:S04]  /*cddf0*/  LDL.LU R47, [R1+0x2fe8] ;  /* 0x002fe800012f7983 */ /* 0x008ee80000300800 */
[----:B------:R-:W3:Y:S04]  /*cde00*/  LDL.LU R236, [R1+0x1174] ;  /* 0x0011740001ec7983 */ /* 0x000ee80000300800 */
[----:B----4-:R-:W-:Y:S04]  /*cde10*/  @P5 STG.E desc[UR34][R6.64], R244 ;  /* 0x000000f406005986 */ /* 0x010fe8000c101922 */
[----:B------:R1:W-:Y:S04]  /*cde20*/  @P6 STG.E desc[UR34][R8.64], R165 ;  /* 0x000000a508006986 */ /* 0x0003e8000c101922 */
[----:B-1----:R-:W4:Y:S01]  /*cde30*/  LDL.LU R165, [R1+0xd04] ;  /* 0x000d040001a57983 */ /* 0x002f220000300800 */
[----:B------:R-:W-:Y:S01]  /*cde40*/  VIADD R0, R252, 0x1b1 ;  /* 0x000001b1fc007836 */ /* 0x000fe20000000000 */
[----:B------:R-:W-:-:S02]  /*cde50*/  ISETP.LT.AND P4, PT, R247, UR5, !P1 ;  /* 0x00000005f7007c0c */ /* 0x000fc4000cf81270 */
[----:B------:R-:W-:Y:S02]  /*cde60*/  ISETP.LT.AND P1, PT, R246, UR5, !P1 ;  /* 0x00000005f6007c0c */ /* 0x000fe4000cf21270 */
[----:B------:R-:W-:Y:S01]  /*cde70*/  ISETP.GE.AND P3, PT, R0, UR6, PT ;  /* 0x0000000600007c0c */ /* 0x000fe2000bf66270 */
[----:B------:R-:W-:-:S04]  /*cde80*/  IMAD.WIDE R4, R46, 0x4, R120 ;  /* 0x000000042e047825 */ /* 0x000fc800078e0278 */
[----:B------:R-:W-:Y:S01]  /*cde90*/  IMAD.WIDE R6, R46, 0x4, R118 ;  /* 0x000000042e067825 */ /* 0x000fe200078e0276 */
[----:B------:R-:W-:-:S03]  /*cdea0*/  ISETP.LT.AND P5, PT, R43, UR5, !P3 ;  /* 0x000000052b007c0c */ /* 0x000fc6000dfa1270 */
[----:B------:R-:W-:Y:S01]  /*cdeb0*/  VIADD R0, R252, 0x1b2 ;  /* 0x000001b2fc007836 */ /* 0x000fe20000000000 */
[----:B------:R-:W-:Y:S01]  /*cdec0*/  ISETP.LT.AND P6, PT, R164, UR5, !P3 ;  /* 0x00000005a4007c0c */ /* 0x000fe2000dfc1270 */
[----:B------:R-:W4:Y:S01]  /*cded0*/  LDL.LU R46, [R1+0x2fec] ;  /* 0x002fec00012e7983 */ /* 0x000f220000300800 */
[----:B------:R-:W-:Y:S02]  /*cdee0*/  ISETP.LT.AND P0, PT, R247, UR5, !P3 ;  /* 0x00000005f7007c0c */ /* 0x000fe4000df01270 */
[----:B------:R-:W-:Y:S02]  /*cdef0*/  ISETP.GE.AND P2, PT, R0, UR6, PT ;  /* 0x0000000600007c0c */ /* 0x000fe4000bf46270 */
[----:B------:R-:W-:Y:S01]  /*cdf00*/  ISETP.LT.AND P3, PT, R246, UR5, !P3 ;  /* 0x00000005f6007c0c */ /* 0x000fe2000df61270 */
[----:B------:R-:W-:Y:S04]  /*cdf10*/  @P4 STG.E desc[UR34][R4.64], R42 ;  /* 0x0000002a04004986 */ /* 0x000fe8000c101922 */
[----:B------:R1:W-:Y:S01]  /*cdf20*/  @P1 STG.E desc[UR34][R6.64], R44 ;  /* 0x0000002c06001986 */ /* 0x0003e2000c101922 */
[----:B------:R-:W-:-:S03]  /*cdf30*/  ISETP.LT.AND P1, PT, R43, UR5, !P2 ;  /* 0x000000052b007c0c */ /* 0x000fc6000d721270 */
[----:B-1----:R-:W4:Y:S04]  /*cdf40*/  LDL.LU R44, [R1+0x2b4] ;  /* 0x0002b400012c7983 */ /* 0x002f280000300800 */
[----:B------:R-:W4:Y:S01]  /*cdf50*/  LDL.LU R166, [R1+0x154] ;  /* 0x0001540001a67983 */ /* 0x000f220000300800 */
[----:B--2---:R-:W-:-:S03]  /*cdf60*/  IMAD.WIDE R4, R45, 0x4, R124 ;  /* 0x000000042d047825 */ /* 0x004fc600078e027c */
[----:B------:R-:W2:Y:S01]  /*cdf70*/  LDL.LU R244, [R1+0x144] ;  /* 0x0001440001f47983 */ /* 0x000ea20000300800 */
[----:B------:R-:W-:-:S04]  /*cdf80*/  IMAD.WIDE R6, R45, 0x4, R122 ;  /* 0x000000042d067825 */ /* 0x000fc800078e027a */
[C---:B------:R-:W-:Y:S01]  /*cdf90*/  IMAD.WIDE R8, R45.reuse, 0x4, R120 ;  /* 0x000000042d087825 */ /* 0x040fe200078e0278 */
[----:B------:R-:W2:Y:S04]  /*cdfa0*/  LDL.LU R42, [R1+0xc4] ;  /* 0x0000c400012a7983 */ /* 0x000ea80000300800 */
[----:B------:R3:W-:Y:S01]  /*cdfb0*/  @P5 STG.E desc[UR34][R4.64], R167 ;  /* 0x000000a704005986 */ /* 0x0007e2000c101922 */
[----:B------:R-:W-:Y:S01]  /*cdfc0*/  ISETP.LT.AND P5, PT, R164, UR5, !P2 ;  /* 0x00000005a4007c0c */ /* 0x000fe2000d7a1270 */
[----:B------:R-:W-:Y:S02]  /*cdfd0*/  IMAD.WIDE R10, R45, 0x4, R118 ;  /* 0x000000042d0a7825 */ /* 0x000fe400078e0276 */
[----:B------:R1:W-:Y:S04]  /*cdfe0*/  @P6 STG.E desc[UR34][R6.64], R238 ;  /* 0x000000ee06006986 */ /* 0x0003e8000c101922 */
[----:B------:R-:W2:Y:S04]  /*cdff0*/  LDL.LU R45, [R1+0x2ff0] ;  /* 0x002ff000012d7983 */ /* 0x000ea80000300800 */
[----:B------:R1:W-:Y:S01]  /*ce000*/  @P0 STG.E desc[UR34][R8.64], R237 ;  /* 0x000000ed08000986 */ /* 0x0003e2000c101922 */
[----:B---3--:R-:W-:-:S04]  /*ce010*/  IMAD.WIDE R4, R47, 0x4, R124 ;  /* 0x000000042f047825 */ /* 0x008fc800078e027c */
[----:B-1----:R-:W-:Y:S01]  /*ce020*/  IMAD.WIDE R6, R47, 0x4, R122 ;  /* 0x000000042f067825 */ /* 0x002fe200078e027a */
[----:B------:R-:W3:Y:S04]  /*ce030*/  LDL.LU R237, [R1+0x64] ;  /* 0x0000640001ed7983 */ /* 0x000ee80000300800 */
[----:B------:R1:W-:Y:S04]  /*ce040*/  @P3 STG.E desc[UR34][R10.64], R245 ;  /* 0x000000f50a003986 */ /* 0x0003e8000c101922 */
[----:B------:R-:W-:Y:S04]  /*ce050*/  @P1 STG.E desc[UR34][R4.64], R236 ;  /* 0x000000ec04001986 */ /* 0x000fe8000c101922 */
[----:B-1----:R-:W3:Y:S04]  /*ce060*/  LDL.LU R245, [R1+0x44] ;  /* 0x0000440001f57983 */ /* 0x002ee80000300800 */
[----:B----4-:R1:W-:Y:S04]  /*ce070*/  @P5 STG.E desc[UR34][R6.64], R165 ;  /* 0x000000a506005986 */ /* 0x0103e8000c101922 */
[----:B-1----:R-:W4:Y:S01]  /*ce080*/  LDL.LU R165, [R1+0x1178] ;  /* 0x0011780001a57983 */ /* 0x002f220000300800 */
[----:B------:R-:W-:Y:S01]  /*ce090*/  VIADD R0, R252, 0x1b3 ;  /* 0x000001b3fc007836 */ /* 0x000fe20000000000 */
[----:B------:R-:W-:-:S02]  /*ce0a0*/  ISETP.LT.AND P6, PT, R247, UR5, !P2 ;  /* 0x00000005f7007c0c */ /* 0x000fc4000d7c1270 */
[----:B------:R-:W-:Y:S02]  /*ce0b0*/  ISETP.LT.AND P2, PT, R246, UR5, !P2 ;  /* 0x00000005f6007c0c */ /* 0x000fe4000d741270 */
[----:B------:R-:W-:Y:S01]  /*ce0c0*/  ISETP.GE.AND P4, PT, R0, UR6, PT ;  /* 0x0000000600007c0c */ /* 0x000fe2000bf86270 */
[----:B------:R-:W-:-:S03]  /*ce0d0*/  IMAD.WIDE R4, R47, 0x4, R120 ;  /* 0x000000042f047825 */ /* 0x000fc600078e0278 */
[----:B------:R-:W-:Y:S02]  /*ce0e0*/  ISETP.LT.AND P3, PT, R43, UR5, !P4 ;  /* 0x000000052b007c0c */ /* 0x000fe4000e761270 */
[----:B------:R-:W-:Y:S01]  /*ce0f0*/  ISETP.LT.AND P0, PT, R164, UR5, !P4 ;  /* 0x00000005a4007c0c */ /* 0x000fe2000e701270 */
[----:B------:R-:W-:Y:S02]  /*ce100*/  VIADD R0, R252, 0x1b4 ;  /* 0x000001b4fc007836 */ /* 0x000fe40000000000 */
[----:B------:R-:W-:-:S04]  /*ce110*/  IMAD.WIDE R8, R47, 0x4, R118 ;  /* 0x000000042f087825 */ /* 0x000fc800078e0276 */
[----:B------:R-:W-:Y:S01]  /*ce120*/  IMAD.WIDE R6, R46, 0x4, R124 ;  /* 0x000000042e067825 */ /* 0x000fe200078e027c */
[----:B------:R-:W4:Y:S04]  /*ce130*/  LDL.LU R47, [R1+0x2ff4] ;  /* 0x002ff400012f7983 */ /* 0x000f280000300800 */
[----:B------:R-:W4:Y:S01]  /*ce140*/  LDL.LU R236, [R1+0xd08] ;  /* 0x000d080001ec7983 */ /* 0x000f220000300800 */
[----:B------:R-:W-:-:S03]  /*ce150*/  ISETP.GE.AND P1, PT, R0, UR6, PT ;  /* 0x0000000600007c0c */ /* 0x000fc6000bf26270 */
[----:B------:R1:W-:Y:S01]  /*ce160*/  @P6 STG.E desc[UR34][R4.64], R44 ;  /* 0x0000002c04006986 */ /* 0x0003e2000c101922 */
[----:B------:R-:W-:-:S03]  /*ce170*/  ISETP.LT.AND P6, PT, R247, UR5, !P4 ;  /* 0x00000005f7007c0c */ /* 0x000fc6000e7c1270 */
[----:B------:R-:W-:Y:S04]  /*ce180*/  @P2 STG.E desc[UR34][R8.64], R166 ;  /* 0x000000a608002986 */ /* 0x000fe8000c101922 */
[----:B--2---:R2:W-:Y:S01]  /*ce190*/  @P3 STG.E desc[UR34][R6.64], R244 ;  /* 0x000000f406003986 */ /* 0x0045e2000c101922 */
[----:B------:R-:W-:Y:S02]  /*ce1a0*/  ISETP.LT.AND P4, PT, R246, UR5, !P4 ;  /* 0x00000005f6007c0c */ /* 0x000fe4000e781270 */
[----:B------:R-:W-:Y:S01]  /*ce1b0*/  ISETP.LT.AND P3, PT, R43, UR5, !P1 ;  /* 0x000000052b007c0c */ /* 0x000fe2000cf61270 */
[C---:B-1----:R-:W-:Y:S01]  /*ce1c0*/  IMAD.WIDE R4, R46.reuse, 0x4, R122 ;  /* 0x000000042e047825 */ /* 0x042fe200078e027a */
[----:B------:R-:W4:Y:S04]  /*ce1d0*/  LDL.LU R44, [R1+0x2b8] ;  /* 0x0002b800012c7983 */ /* 0x000f280000300800 */
[----:B------:R-:W4:Y:S04]  /*ce1e0*/  LDL.LU R238, [R1+0x158] ;  /* 0x0001580001ee7983 */ /* 0x000f280000300800 */
[----:B--2---:R-:W2:Y:S04]  /*ce1f0*/  LDL.LU R244, [R1+0x148] ;  /* 0x0001480001f47983 */ /* 0x004ea80000300800 */
[----:B------:R1:W-:Y:S01]  /*ce200*/  @P0 STG.E desc[UR34][R4.64], R42 ;  /* 0x0000002a04000986 */ /* 0x0003e2000c101922 */
[----:B------:R-:W-:-:S04]  /*ce210*/  IMAD.WIDE R6, R46, 0x4, R118 ;  /* 0x000000042e067825 */ /* 0x000fc800078e0276 */
[----:B-1----:R-:W-:Y:S02]  /*ce220*/  IMAD.WIDE R4, R46, 0x4, R120 ;  /* 0x000000042e047825 */ /* 0x002fe400078e0278 */
[----:B------:R-:W2:Y:S04]  /*ce230*/  LDL.LU R46, [R1+0xc8] ;  /* 0x0000c800012e7983 */ /* 0x000ea80000300800 */
[----:B---3--:R1:W-:Y:S04]  /*ce240*/  @P6 STG.E desc[UR34][R4.64], R237 ;  /* 0x000000ed04006986 */ /* 0x0083e8000c101922 */
[----:B------:R-:W3:Y:S04]  /*ce250*/  LDL.LU R42, [R1+0x2ff8] ;  /* 0x002ff800012a7983 */ /* 0x000ee80000300800 */
[----:B------:R-:W3:Y:S04]  /*ce260*/  LDL.LU R166, [R1+0x68] ;  /* 0x0000680001a67983 */ /* 0x000ee80000300800 */
[----:B------:R-:W-:Y:S01]  /*ce270*/  @P4 STG.E desc[UR34][R6.64], R245 ;  /* 0x000000f506004986 */ /* 0x000fe2000c101922 */
[----:B-1----:R-:W-:-:S03]  /*ce280*/  IMAD.WIDE R4, R45, 0x4, R124 ;  /* 0x000000042d047825 */ /* 0x002fc600078e027c */
[----:B------:R-:W3:Y:S04]  /*ce290*/  LDL.LU R237, [R1+0x48] ;  /* 0x0000480001ed7983 */ /* 0x000ee80000300800 */
[----:B----4-:R1:W-:Y:S04]  /*ce2a0*/  @P3 STG.E desc[UR34][R4.64], R165 ;  /* 0x000000a504003986 */ /* 0x0103e8000c101922 */
[----:B-1----:R-:W4:Y:S01]  /*ce2b0*/  LDL.LU R165, [R1+0x117c] ;  /* 0x00117c0001a57983 */ /* 0x002f220000300800 */
[----:B------:R-:W-:Y:S01]  /*ce2c0*/  VIADD R3, R252, 0x1b5 ;  /* 0x000001b5fc037836 */ /* 0x000fe20000000000 */
[----:B------:R-:W-:-:S02]  /*ce2d0*/  ISETP.LT.AND P0, PT, R164, UR5, !P1 ;  /* 0x00000005a4007c0c */ /* 0x000fc4000cf01270 */
[----:B------:R-:W-:Y:S01]  /*ce2e0*/  ISETP.LT.AND P5, PT, R247, UR5, !P1 ;  /* 0x00000005f7007c0c */ /* 0x000fe2000cfa1270 */
[----:B------:R-:W-:Y:S02]  /*ce2f0*/  VIADD R0, R252, 0x1b6 ;  /* 0x000001b6fc007836 */ /* 0x000fe40000000000 */
[----:B------:R-:W-:Y:S01]  /*ce300*/  IMAD.WIDE R6, R45, 0x4, R122 ;  /* 0x000000042d067825 */ /* 0x000fe200078e027a */
[----:B------:R-:W-:Y:S02]  /*ce310*/  ISETP.GE.AND P2, PT, R3, UR6, PT ;  /* 0x0000000603007c0c */ /* 0x000fe4000bf46270 */
[----:B------:R-:W-:Y:S01]  /*ce320*/  ISETP.LT.AND P1, PT, R246, UR5, !P1 ;  /* 0x00000005f6007c0c */ /* 0x000fe2000cf21270 */
[----:B------:R-:W-:Y:S01]  /*ce330*/  IMAD.WIDE R8, R45, 0x4, R120 ;  /* 0x000000042d087825 */ /* 0x000fe200078e0278 */
[----:B------:R-:W4:Y:S01]  /*ce340*/  LDL.LU R245, [R1+0xd0c] ;  /* 0x000d0c0001f57983 */ /* 0x000f220000300800 */
[----:B------:R-:W-:Y:S02]  /*ce350*/  ISETP.LT.AND P3, PT, R43, UR5, !P2 ;  /* 0x000000052b007c0c */ /* 0x000fe4000d761270 */
[----:B------:R-:W-:-:S02]  /*ce360*/  ISETP.LT.AND P4, PT, R164, UR5, !P2 ;  /* 0x00000005a4007c0c */ /* 0x000fc4000d781270 */
[----:B------:R-:W-:Y:S01]  /*ce370*/  ISETP.GE.AND P6, PT, R0, UR6, PT ;  /* 0x0000000600007c0c */ /* 0x000fe2000bfc6270 */
[----:B------:R-:W-:Y:S01]  /*ce380*/  IMAD.WIDE R4, R45, 0x4, R118 ;  /* 0x000000042d047825 */ /* 0x000fe200078e0276 */
[----:B------:R1:W-:Y:S01]  /*ce390*/  @P0 STG.E desc[UR34][R6.64], R236 ;  /* 0x000000ec06000986 */ /* 0x0003e2000c101922 */
[----:B------:R-:W-:Y:S02]  /*ce3a0*/  ISETP.LT.AND P0, PT, R247, UR5, !P2 ;  /* 0x00000005f7007c0c */ /* 0x000fe4000d701270 */
[----:B------:R-:W-:Y:S01]  /*ce3b0*/  ISETP.LT.AND P2, PT, R246, UR5, !P2 ;  /* 0x00000005f6007c0c */ /* 0x000fe2000d741270 */
[----:B-1----:R-:W-:Y:S01]  /*ce3c0*/  IMAD.WIDE R6, R47, 0x4, R124 ;  /* 0x000000042f067825 */ /* 0x002fe200078e027c */
[----:B------:R1:W-:Y:S01]  /*ce3d0*/  @P5 STG.E desc[UR34][R8.64], R44 ;  /* 0x0000002c08005986 */ /* 0x0003e2000c101922 */
[----:B------:R-:W-:-:S03]  /*ce3e0*/  ISETP.LT.AND P5, PT, R43, UR5, !P6 ;  /* 0x000000052b007c0c */ /* 0x000fc6000f7a1270 */
[----:B------:R2:W-:Y:S04]  /*ce3f0*/  @P1 STG.E desc[UR34][R4.64], R238 ;  /* 0x000000ee04001986 */ /* 0x0005e8000c101922 */
[----:B--2---:R2:W-:Y:S04]  /*ce400*/  @P3 STG.E desc[UR34][R6.64], R244 ;  /* 0x000000f406003986 */ /* 0x0045e8000c101922 */
[----:B-1----:R-:W4:Y:S04]  /*ce410*/  LDL.LU R44, [R1+0x2bc] ;  /* 0x0002bc00012c7983 */ /* 0x002f280000300800 */
[----:B------:R-:W4:Y:S04]  /*ce420*/  LDL.LU R45, [R1+0x15c] ;  /* 0x00015c00012d7983 */ /* 0x000f280000300800 */
[----:B------:R-:W4:Y:S01]  /*ce430*/  LDL.LU R236, [R1+0x2ffc] ;  /* 0x002ffc0001ec7983 */ /* 0x000f220000300800 */
[----:B------:R-:W-:-:S04]  /*ce440*/  IMAD.WIDE R8, R47, 0x4, R122 ;  /* 0x000000042f087825 */ /* 0x000fc800078e027a */
[----:B------:R-:W-:-:S04]  /*ce450*/  IMAD.WIDE R4, R47, 0x4, R120 ;  /* 0x000000042f047825 */ /* 0x000fc800078e0278 */
[----:B--2---:R-:W-:Y:S01]  /*ce460*/  IMAD.WIDE R6, R47, 0x4, R118 ;  /* 0x000000042f067825 */ /* 0x004fe200078e0276 */
[----:B------:R-:W2:Y:S04]  /*ce470*/  LDL.LU R244, [R1+0x14c] ;  /* 0x00014c0001f47983 */ /* 0x000ea80000300800 */
[----:B------:R1:W-:Y:S04]  /*ce480*/  @P4 STG.E desc[UR34][R8.64], R46 ;  /* 0x0000002e08004986 */ /* 0x0003e8000c101922 */
[----:B------:R-:W2:Y:S04]  /*ce490*/  LDL.LU R47, [R1+0xcc] ;  /* 0x0000cc00012f7983 */ /* 0x000ea80000300800 */
[----:B---3--:R-:W-:Y:S01]  /*ce4a0*/  @P0 STG.E desc[UR34][R4.64], R166 ;  /* 0x000000a604000986 */ /* 0x008fe2000c101922 */
[----:B-1----:R-:W-:-:S03]  /*ce4b0*/  IMAD.WIDE R8, R42, 0x4, R124 ;  /* 0x000000042a087825 */ /* 0x002fc600078e027c */
[----:B------:R-:W-:Y:S04]  /*ce4c0*/  @P2 STG.E desc[UR34][R6.64], R237 ;  /* 0x000000ed06002986 */ /* 0x000fe8000c101922 */
[----:B------:R-:W3:Y:S04]  /*ce4d0*/  LDL.LU R46, [R1+0x3000] ;  /* 0x00300000012e7983 */ /* 0x000ee80000300800 */
[----:B----4-:R1:W-:Y:S04]  /*ce4e0*/  @P5 STG.E desc[UR34][R8.64], R165 ;  /* 0x000000a508005986 */ /* 0x0103e8000c101922 */
[----:B-1----:R-:W4:Y:S01]  /*ce4f0*/  LDL.LU R165, [R1+0x6c] ;  /* 0x00006c0001a57983 */ /* 0x002f220000300800 */
[----:B------:R-:W-:Y:S01]  /*ce500*/  VIADD R0, R252, 0x1b7 ;  /* 0x000001b7fc007836 */ /* 0x000fe20000000000 */
[----:B------:R-:W-:-:S02]  /*ce510*/  ISETP.LT.AND P3, PT, R164, UR5, !P6 ;  /* 0x00000005a4007c0c */ /* 0x000fc4000f761270 */
[----:B------:R-:W-:Y:S02]  /*ce520*/  ISETP.LT.AND P4, PT, R247, UR5, !P6 ;  /* 0x00000005f7007c0c */ /* 0x000fe4000f781270 */
[----:B------:R-:W-:Y:S02]  /*ce530*/  ISETP.LT.AND P6, PT, R246, UR5, !P6 ;  /* 0x00000005f6007c0c */ /* 0x000fe4000f7c1270 */
[----:B------:R-:W-:Y:S01]  /*ce540*/  ISETP.GE.AND P1, PT, R0, UR6, PT ;  /* 0x0000000600007c0c */ /* 0x000fe2000bf26270 */
[----:B------:R-:W-:-:S04]  /*ce550*/  IMAD.WIDE R4, R42, 0x4, R122 ;  /* 0x000000042a047825 */ /* 0x000fc800078e027a */
[----:B------:R-:W-:-:S04]  /*ce560*/  IMAD.WIDE R6, R42, 0x4, R120 ;  /* 0x000000042a067825 */ /* 0x000fc800078e0278 */
[----:B------:R-:W-:Y:S01]  /*ce570*/  IMAD.WIDE R8, R42, 0x4, R118 ;  /* 0x000000042a087825 */ /* 0x000fe200078e0276 */
[----:B------:R-:W-:Y:S01]  /*ce580*/  ISETP.LT.AND P0, PT, R43, UR5, !P1 ;  /* 0x000000052b007c0c */ /* 0x000fe2000cf01270 */
[----:B------:R-:W3:Y:S01]  /*ce590*/  LDL.LU R42, [R1+0x1ee0] ;  /* 0x001ee000012a7983 */ /* 0x000ee20000300800 */
[----:B------:R-:W-:-:S03]  /*ce5a0*/  ISETP.LT.AND P5, PT, R164, UR5, !P1 ;  /* 0x00000005a4007c0c */ /* 0x000fc6000cfa1270 */
[----:B------:R1:W-:Y:S01]  /*ce5b0*/  @P3 STG.E desc[UR34][R4.64], R245 ;  /* 0x000000f504003986 */ /* 0x0003e2000c101922 */
[----:B------:R-:W-:Y:S02]  /*ce5c0*/  ISETP.LT.AND P3, PT, R247, UR5, !P1 ;  /* 0x00000005f7007c0c */ /* 0x000fe4000cf61270 */
[----:B------:R-:W-:Y:S01]  /*ce5d0*/  ISETP.LT.AND P1, PT, R246, UR5, !P1 ;  /* 0x00000005f6007c0c */ /* 0x000fe2000cf21270 */
[----:B------:R1:W-:Y:S04]  /*ce5e0*/  @P4 STG.E desc[UR34][R6.64], R44 ;  /* 0x0000002c06004986 */ /* 0x0003e8000c101922 */
[----:B------:R1:W-:Y:S02]  /*ce5f0*/  @P6 STG.E desc[UR34][R8.64], R45 ;  /* 0x0000002d08006986 */ /* 0x0003e4000c101922 */
[----:B-1----:R-:W-:-:S02]  /*ce600*/  IMAD.WIDE R4, R236, 0x4, R124 ;  /* 0x00000004ec047825 */ /* 0x002fc400078e027c */
[----:B------:R-:W3:Y:S04]  /*ce610*/  LDL.LU R44, [R1+0x1eb0] ;  /* 0x001eb000012c7983 */ /* 0x000ee80000300800 */
[----:B------:R-:W3:Y:S01]  /*ce620*/  LDL.LU R45, [R1+0x1ea0] ;  /* 0x001ea000012d7983 */ /* 0x000ee20000300800 */
[----:B------:R-:W-:-:S03]  /*ce630*/  IMAD.WIDE R6, R236, 0x4, R122 ;  /* 0x00000004ec067825 */ /* 0x000fc600078e027a */
[----:B--2---:R1:W-:Y:S04]  /*ce640*/  @P0 STG.E desc[UR34][R4.64], R244 ;  /* 0x000000f404000986 */ /* 0x0043e8000c101922 */
[----:B------:R2:W-:Y:S04]  /*ce650*/  @P5 STG.E desc[UR34][R6.64], R47 ;  /* 0x0000002f06005986 */ /* 0x0005e8000c101922 */
[----:B-1----:R-:W3:Y:S01]  /*ce660*/  LDL R244, [R1+0x3004] ;  /* 0x0030040001f47983 */ /* 0x002ee20000100800 */
[----:B------:R-:W-:-:S04]  /*ce670*/  IMAD.WIDE R4, R236, 0x4, R120 ;  /* 0x00000004ec047825 */ /* 0x000fc800078e0278 */
[----:B--2---:R-:W-:Y:S01]  /*ce680*/  IMAD.WIDE R6, R236, 0x4, R118 ;  /* 0x00000004ec067825 */ /* 0x004fe200078e0276 */
[----:B------:R-:W2:Y:S04]  /*ce690*/  LDL.LU R47, [R1+0x1e90] ;  /* 0x001e9000012f7983 */ /* 0x000ea80000300800 */
[----:B----4-:R-:W-:Y:S04]  /*ce6a0*/  @P3 STG.E desc[UR34][R4.64], R165 ;  /* 0x000000a504003986 */ /* 0x010fe8000c101922 */
[----:B------:R1:W-:Y:S04]  /*ce6b0*/  @P1 STG.E desc[UR34][R6.64], R139 ;  /* 0x0000008b06001986 */ /* 0x0003e8000c101922 */
[----:B-1----:R-:W4:Y:S01]  /*ce6c0*/  LDL.LU R139, [R1+0x3b20] ;  /* 0x003b2000018b7983 */ /* 0x002f220000300800 */
[----:B------:R-:W-:-:S05]  /*ce6d0*/  VIADD R0, R252, 0x1b8 ;  /* 0x000001b8fc007836 */ /* 0x000fca0000000000 */
[----:B------:R-:W-:Y:S01]  /*ce6e0*/  ISETP.GE.AND P2, PT, R0, UR6, PT ;  /* 0x0000000600007c0c */ /* 0x000fe2000bf46270 */
[----:B------:R-:W-:-:S03]  /*ce6f0*/  VIADD R0, R252, 0x1b9 ;  /* 0x000001b9fc007836 */ /* 0x000fc60000000000 */
[----:B------:R-:W-:Y:S02]  /*ce700*/  ISETP.LT.AND P4, PT, R43, UR5, !P2 ;  /* 0x000000052b007c0c */ /* 0x000fe4000d781270 */
[----:B------:R-:W-:Y:S01]  /*ce710*/  ISETP.GE.AND P6, PT, R0, UR6, PT ;  /* 0x0000000600007c0c */ /* 0x000fe2000bfc6270 */
[----:B------:R-:W-:Y:S01]  /*ce720*/  VIADD R0, R252, 0x1ba ;  /* 0x000001bafc007836 */ /* 0x000fe20000000000 */
[----:B------:R-:W-:Y:S02]  /*ce730*/  LOP3.LUT R26, R26, 0xfffffffb, RZ, 0xc0, !PT ;  /* 0xfffffffb1a1a7812 */ /* 0x000fe400078ec0ff */
[----:B------:R-:W-:Y:S01]  /*ce740*/  ISETP.LT.AND P0, PT, R164, UR5, !P2 ;  /* 0x00000005a4007c0c */ /* 0x000fe2000d701270 */
[----:B---3--:R-:W-:Y:S01]  /*ce750*/  IMAD.WIDE R8, R46, 0x4, R124 ;  /* 0x000000042e087825 */ /* 0x008fe200078e027c */
[----:B------:R-:W-:Y:S02]  /*ce760*/  ISETP.GE.AND P5, PT, R0, UR6, PT ;  /* 0x0000000600007c0c */ /* 0x000fe4000bfa6270 */
[----:B------:R-:W-:Y:S01]  /*ce770*/  ISETP.LT.AND P3, PT, R247, UR5, !P2 ;  /* 0x00000005f7007c0c */ /* 0x000fe2000d761270 */
[----:B------:R-:W-:-:S02]  /*ce780*/  VIADD R3, R252, 0x1bb ;  /* 0x000001bbfc037836 */ /* 0x000fc40000000000 */
[----:B------:R-:W-:Y:S01]  /*ce790*/  IMAD.WIDE R4, R46, 0x4, R122 ;  /* 0x000000042e047825 */ /* 0x000fe200078e027a */
[----:B------:R-:W-:Y:S01]  /*ce7a0*/  @P4 STG.E desc[UR34][R8.64], R42 ;  /* 0x0000002a08004986 */ /* 0x000fe2000c101922 */
[----:B------:R-:W-:Y:S02]  /*ce7b0*/  @P6 LOP3.LUT R26, R26, 0x4, RZ, 0xfc, !PT ;  /* 0x000000041a1a6812 */ /* 0x000fe400078efcff */
[----:B------:R-:W-:Y:S02]  /*ce7c0*/  ISETP.GE.AND P4, PT, R3, UR6, PT ;  /* 0x0000000603007c0c */ /* 0x000fe4000bf86270 */
[----:B------:R-:W-:Y:S01]  /*ce7d0*/  ISETP.LT.AND P2, PT, R246, UR5, !P2 ;  /* 0x00000005f6007c0c */ /* 0x000fe2000d741270 */
[----:B------:R-:W-:Y:S01]  /*ce7e0*/  IMAD.WIDE R6, R46, 0x4, R120 ;  /* 0x000000042e067825 */ /* 0x000fe200078e0278 */
[----:B------:R-:W-:-:S03]  /*ce7f0*/  LOP3.LUT R26, R26, 0xfffffffd, RZ, 0xc0, !PT ;  /* 0xfffffffd1a1a7812 */ /* 0x000fc600078ec0ff */
[C---:B------:R-:W-:Y:S02]  /*ce800*/  VIADD R3, R252.reuse, 0x1bd ;  /* 0x000001bdfc037836 */ /* 0x040fe40000000000 */
[----:B------:R-:W-:Y:S01]  /*ce810*/  VIADD R0, R252, 0x1bc ;  /* 0x000001bcfc007836 */ /* 0x000fe20000000000 */
[----:B------:R-:W-:Y:S02]  /*ce820*/  @P5 LOP3.LUT R26, R26, 0x2, RZ, 0xfc, !PT ;  /* 0x000000021a1a5812 */ /* 0x000fe400078efcff */
[----:B------:R-:W-:Y:S02]  /*ce830*/  ISETP.LT.AND P1, PT, R43, UR5, !P6 ;  /* 0x000000052b007c0c */ /* 0x000fe4000f721270 */
[----:B------:R-:W-:-:S04]  /*ce840*/  LOP3.LUT R26, R26, 0xfffffffe, RZ, 0xc0, !PT ;  /* 0xfffffffe1a1a7812 */ /* 0x000fc800078ec0ff */
[----:B------:R-:W-:-:S04]  /*ce850*/  @P4 LOP3.LUT R26, R26, 0x1, RZ, 0xfc, !PT ;  /* 0x000000011a1a4812 */ /* 0x000fc800078efcff */
[----:B------:R-:W-:Y:S01]  /*ce860*/  LOP3.LUT R26, R26, 0xffffffef, RZ, 0xc0, !PT ;  /* 0xffffffef1a1a7812 */ /* 0x000fe200078ec0ff */
[C---:B------:R-:W-:Y:S02]  /*ce870*/  VIADD R237, R252.reuse, 0x1c0 ;  /* 0x000001c0fced7836 */ /* 0x040fe40000000000 */
[C---:B------:R-:W-:Y:S02]  /*ce880*/  VIADD R238, R252.reuse, 0x1c1 ;  /* 0x000001c1fcee7836 */ /* 0x040fe40000000000 */
[C---:B------:R-:W-:Y:S02]  /*ce890*/  VIADD R239, R252.reuse, 0x1c2 ;  /* 0x000001c2fcef7836 */ /* 0x040fe40000000000 */
[C---:B------:R-:W-:Y:S02]  /*ce8a0*/  VIADD R236, R252.reuse, 0x1c3 ;  /* 0x000001c3fcec7836 */ /* 0x040fe40000000000 */
[C---:B------:R-:W-:Y:S02]  /*ce8b0*/  VIADD R167, R252.reuse, 0x1c4 ;  /* 0x000001c4fca77836 */ /* 0x040fe40000000000 */
[----:B------:R-:W-:-:S02]  /*ce8c0*/  VIADD R166, R252, 0x1c5 ;  /* 0x000001c5fca67836 */ /* 0x000fc40000000000 */
        /* <DEDUP_REMOVED lines=13> */
[----:B------:R-:W-:Y:S01]  /*ce9a0*/  VIADD R127, R252, 0x1d4 ;  /* 0x000001d4fc7f7836 */ /* 0x000fe20000000000 */
[----:B------:R1:W-:Y:S04]  /*ce9b0*/  @P0 STG.E desc[UR34][R4.64], R44 ;  /* 0x0000002c04000986 */ /* 0x0003e8000c101922 */
[----:B------:R3:W-:Y:S01]  /*ce9c0*/  @P3 STG.E desc[UR34][R6.64], R45 ;  /* 0x0000002d06003986 */ /* 0x0007e2000c101922 */
[----:B------:R-:W-:Y:S02]  /*ce9d0*/  ISETP.GE.AND P3, PT, R3, UR6, PT ;  /* 0x0000000603007c0c */ /* 0x000fe4000bf66270 */
[----:B------:R-:W-:Y:S01]  /*ce9e0*/  ISETP.GE.AND P0, PT, R0, UR6, PT ;  /* 0x0000000600007c0c */ /* 0x000fe2000bf06270 */
[----:B------:R-:W-:-:S02]  /*ce9f0*/  VIADD R0, R252, 0x1be ;  /* 0x000001befc007836 */ /* 0x000fc40000000000 */
[----:B-1----:R-:W-:-:S04]  /*cea00*/  IMAD.WIDE R4, R46, 0x4, R118 ;  /* 0x000000042e047825 */ /* 0x002fc800078e0276 */
[----:B---3--:R-:W-:-:S04]  /*cea10*/  IMAD.WIDE R6, R244, 0x4, R124 ;  /* 0x00000004f4067825 */ /* 0x008fc800078e027c */
[----:B------:R-:W-:Y:S01]  /*cea20*/  VIADD R3, R252, 0x1bf ;  /* 0x000001bffc037836 */ /* 0x000fe20000000000 */
[----:B--2---:R-:W-:Y:S01]  /*cea30*/  @P2 STG.E desc[UR34][R4.64], R47 ;  /* 0x0000002f04002986 */ /* 0x004fe2000c101922 */
[----:B------:R-:W-:Y:S02]  /*cea40*/  ISETP.GE.AND P2, PT, R0, UR6, PT ;  /* 0x0000000600007c0c */ /* 0x000fe4000bf46270 */
[----:B------:R-:W-:-:S04]  /*cea50*/  @P3 LOP3.LUT R26, R26, 0x10, RZ, 0xfc, !PT ;  /* 0x000000101a1a3812 */ /* 0x000fc800078efcff */
[----:B------:R-:W-:Y:S02]  /*cea60*/  LOP3.LUT R26, R26, 0xffffffdf, RZ, 0xc0, !PT ;  /* 0xffffffdf1a1a7812 */ /* 0x000fe400078ec0ff */
[----:B------:R-:W-:-:S05]  /*cea70*/  ISETP.GE.AND P3, PT, R237, UR6, PT ;  /* 0x00000006ed007c0c */ /* 0x000fca000bf66270 */
[----:B------:R-:W-:-:S04]  /*cea80*/  @P2 LOP3.LUT R26, R26, 0x20, RZ, 0xfc, !PT ;  /* 0x000000201a1a2812 */ /* 0x000fc800078efcff */
[----:B------:R-:W-:Y:S01]  /*cea90*/  LOP3.LUT R26, R26, 0xffffffbf, RZ, 0xc0, !PT ;  /* 0xffffffbf1a1a7812 */ /* 0x000fe200078ec0ff */
[----:B----4-:R1:W-:Y:S01]  /*ceaa0*/  @P1 STG.E desc[UR34][R6.64], R139 ;  /* 0x0000008b06001986 */ /* 0x0103e2000c101922 */
[----:B------:R-:W-:Y:S02]  /*ceab0*/  ISETP.GE.AND P1, PT, R3, UR6, PT ;  /* 0x0000000603007c0c */ /* 0x000fe4000bf26270 */
[----:B------:R-:W-:-:S11]  /*ceac0*/  ISETP.GE.AND P2, PT, R239, UR6, PT ;  /* 0x00000006ef007c0c */ /* 0x000fd6000bf46270 */
[----:B------:R-:W-:Y:S02]  /*cead0*/  @P1 LOP3.LUT R26, R26, 0x40, RZ, 0xfc, !PT ;  /* 0x000000401a1a1812 */ /* 0x000fe400078efcff */
[----:B------:R-:W-:Y:S02]  /*ceae0*/  ISETP.GE.AND P1, PT, R238, UR6, PT ;  /* 0x00000006ee007c0c */ /* 0x000fe4000bf26270 */
[----:B------:R-:W-:-:S04]  /*ceaf0*/  LOP3.LUT R26, R26, 0xffffff7f, RZ, 0xc0, !PT ;  /* 0xffffff7f1a1a7812 */ /* 0x000fc800078ec0ff */
[----:B------:R-:W-:-:S04]  /*ceb00*/  @P3 LOP3.LUT R26, R26, 0x80, RZ, 0xfc, !PT ;  /* 0x000000801a1a3812 */ /* 0x000fc800078efcff */
[----:B------:R-:W-:Y:S02]  /*ceb10*/  LOP3.LUT R26, R26, 0xfffffeff, RZ, 0xc0, !PT ;  /* 0xfffffeff1a1a7812 */ /* 0x000fe400078ec0ff */
[----:B------:R-:W-:Y:S02]  /*ceb20*/  ISETP.GE.AND P3, PT, R236, UR6, PT ;  /* 0x00000006ec007c0c */ /* 0x000fe4000bf66270 */
        /* <DEDUP_REMOVED lines=12> */
[----:B------:R-:W-:Y:S01]  /*cebf0*/  @P2 LOP3.LUT R26, R26, 0x1000, RZ, 0xfc, !PT ;  /* 0x000010001a1a2812 */ /* 0x000fe200078efcff */
[----:B-1----:R-:W-:-:S03]  /*cec00*/  VIADD R139, R252, 0x1c8 ;  /* 0x000001c8fc8b7836 */ /* 0x002fc60000000000 */
[----:B------:R-:W-:-:S04]  /*cec10*/  LOP3.LUT R26, R26, 0xffffdfff, RZ, 0xc0, !PT ;  /* 0xffffdfff1a1a7812 */ /* 0x000fc800078ec0ff */
[----:B------:R-:W-:Y:S02]  /*cec20*/  @P3 LOP3.LUT R26, R26, 0x2000, RZ, 0xfc, !PT ;  /* 0x000020001a1a3812 */ /* 0x000fe400078efcff */
[----:B------:R-:W-:Y:S02]  /*cec30*/  ISETP.GE.AND P2, PT, R139, UR6, PT ;  /* 0x000000068b007c0c */ /* 0x000fe4000bf46270 */
        /* <DEDUP_REMOVED lines=36> */
[----:B------:R-:W-:-:S03]  /*cee80*/  VIADD R126, R252, 0x1d5 ;  /* 0x000001d5fc7e7836 */ /* 0x000fc60000000000 */
[----:B------:R-:W-:-:S04]  /*cee90*/  LOP3.LUT R26, R26, 0xfbffffff, RZ, 0xc0, !PT ;  /* 0xfbffffff1a1a7812 */ /* 0x000fc800078ec0ff */
[----:B------:R-:W-:Y:S02]  /*ceea0*/  @P1 LOP3.LUT R26, R26, 0x4000000, RZ, 0xfc, !PT ;  /* 0x040000001a1a1812 */ /* 0x000fe400078efcff */
[----:B------:R-:W-:Y:S01]  /*ceeb0*/  ISETP.GE.AND P3, PT, R126, UR6, PT ;  /* 0x000000067e007c0c */ /* 0x000fe2000bf66270 */
[----:B------:R-:W-:Y:S01]  /*ceec0*/  VIADD R117, R252, 0x1d6 ;  /* 0x000001d6fc757836 */ /* 0x000fe20000000000 */
        /* <DEDUP_REMOVED lines=8> */
[----:B------:R-:W-:Y:S01]  /*cef50*/  LOP3.LUT R26, R26, 0xdfffffff, RZ, 0xc0, !PT ;  /* 0xdfffffff1a1a7812 */ /* 0x000fe200078ec0ff */
[----:B------:R-:W-:-:S03]  /*cef60*/  VIADD R115, R252, 0x1d8 ;  /* 0x000001d8fc737836 */ /* 0x000fc60000000000 */
[----:B------:R-:W-:Y:S02]  /*cef70*/  @P1 LOP3.LUT R26, R26, 0x20000000, RZ, 0xfc, !PT ;  /* 0x200000001a1a1812 */ /* 0x000fe400078efcff */
[----:B------:R-:W-:Y:S02]  /*cef80*/  ISETP.GE.AND P1, PT, R114, UR6, PT ;  /* 0x0000000672007c0c */ /* 0x000fe4000bf26270 */
[----:B------:R-:W-:Y:S01]  /*cef90*/  ISETP.GE.AND P3, PT, R115, UR6, PT ;  /* 0x0000000673007c0c */ /* 0x000fe2000bf66270 */
[----:B------:R-:W-:Y:S01]  /*cefa0*/  VIADD R113, R252, 0x1da ;  /* 0x000001dafc717836 */ /* 0x000fe20000000000 */
[----:B------:R-:W-:Y:S02]  /*cefb0*/  LOP3.LUT R26, R26, 0xbfffffff, RZ, 0xc0, !PT ;  /* 0xbfffffff1a1a7812 */ /* 0x000fe400078ec0ff */
[----:B------:R-:W-:Y:S02]  /*cefc0*/  LOP3.LUT R27, R27, 0xfffffffe, RZ, 0xc0, !PT ;  /* 0xfffffffe1b1b7812 */ /* 0x000fe400078ec0ff */
[----:B------:R-:W-:-:S02]  /*cefd0*/  @P2 LOP3.LUT R26, R26, 0x40000000, RZ, 0xfc, !PT ;  /* 0x400000001a1a2812 */ /* 0x000fc400078efcff */
[----:B------:R-:W-:Y:S01]  /*cefe0*/  ISETP.GE.AND P2, PT, R113, UR6, PT ;  /* 0x0000000671007c0c */ /* 0x000fe2000bf46270 */
[----:B------:R-:W-:Y:S01]  /*ceff0*/  VIADD R112, R252, 0x1db ;  /* 0x000001dbfc707836 */ /* 0x000fe20000000000 */
[----:B------:R-:W-:Y:S02]  /*cf000*/  LOP3.LUT R26, R26, 0x7fffffff, RZ, 0xc0, !PT ;  /* 0x7fffffff1a1a7812 */ /* 0x000fe400078ec0ff */
[----:B------:R-:W-:Y:S02]  /*cf010*/  @P1 LOP3.LUT R27, R27, 0x1, RZ, 0xfc, !PT ;  /* 0x000000011b1b1812 */ /* 0x000fe400078efcff */
[----:B------:R-:W-:Y:S02]  /*cf020*/  @P3 LOP3.LUT R26, R26, 0x80000000, RZ, 0xfc, !PT ;  /* 0x800000001a1a3812 */ /* 0x000fe400078efcff */
[----:B------:R-:W-:Y:S02]  /*cf030*/  ISETP.GE.AND P3, PT, R112, UR6, PT ;  /* 0x0000000670007c0c */ /* 0x000fe4000bf66270 */
[----:B------:R-:W-:Y:S01]  /*cf040*/  LOP3.LUT R27, R27, 0xfffffffd, RZ, 0xc0, !PT ;  /* 0xfffffffd1b1b7812 */ /* 0x000fe200078ec0ff */
[----:B------:R-:W-:-:S03]  /*cf050*/  VIADD R111, R252, 0x1dc ;  /* 0x000001dcfc6f7836 */ /* 0x000fc60000000000 */
        /* <DEDUP_REMOVED lines=111> */
[C---:B------:R-:W-:Y:S02]  /*cf750*/  VIADD R8, R252.reuse, 0x1f9 ;  /* 0x000001f9fc087836 */ /* 0x040fe40000000000 */
[----:B------:R-:W-:Y:S01]  /*cf760*/  VIADD R9, R252, 0x1f8 ;  /* 0x000001f8fc097836 */ /* 0x000fe20000000000 */
[----:B------:R-:W-:Y:S02]  /*cf770*/  @P3 LOP3.LUT R27, R27, 0x20000000, RZ, 0xfc, !PT ;  /* 0x200000001b1b3812 */ /* 0x000fe400078efcff */
[----:B------:R-:W-:-:S02]  /*cf780*/  ISETP.GE.AND P3, PT, R8, UR6, PT ;  /* 0x0000000608007c0c */ /* 0x000fc4000bf66270 */
[----:B------:R-:W-:Y:S02]  /*cf790*/  ISETP.GE.AND P2, PT, R9, UR6, PT ;  /* 0x0000000609007c0c */ /* 0x000fe4000bf46270 */
[----:B------:R-:W-:-:S04]  /*cf7a0*/  LOP3.LUT R27, R27, 0xbfffffff, RZ, 0xc0, !PT ;  /* 0xbfffffff1b1b7812 */ /* 0x000fc800078ec0ff */
[----:B------:R-:W-:Y:S01]  /*cf7b0*/  @P1 LOP3.LUT R27, R27, 0x40000000, RZ, 0xfc, !PT ;  /* 0x400000001b1b1812 */ /* 0x000fe200078efcff */
[C---:B------:R-:W-:Y:S02]  /*cf7c0*/  VIADD R0, R252.reuse, 0x1ff ;  /* 0x000001fffc007836 */ /* 0x040fe40000000000 */
[C---:B------:R-:W-:Y:S02]  /*cf7d0*/  VIADD R3, R252.reuse, 0x1fe ;  /* 0x000001fefc037836 */ /* 0x040fe40000000000 */
[C---:B------:R-:W-:Y:S02]  /*cf7e0*/  VIADD R4, R252.reuse, 0x1fd ;  /* 0x000001fdfc047836 */ /* 0x040fe40000000000 */
[C---:B------:R-:W-:Y:S02]  /*cf7f0*/  VIADD R5, R252.reuse, 0x1fc ;  /* 0x000001fcfc057836 */ /* 0x040fe40000000000 */
[C---:B------:R-:W-:Y:S02]  /*cf800*/  VIADD R6, R252.reuse, 0x1fb ;  /* 0x000001fbfc067836 */ /* 0x040fe40000000000 */
[----:B------:R-:W-:Y:S01]  /*cf810*/  VIADD R7, R252, 0x1fa ;  /* 0x000001fafc077836 */ /* 0x000fe20000000000 */
[----:B------:R-:W-:-:S02]  /*cf820*/  LOP3.LUT R27, R27, 0x7fffffff, RZ, 0xc0, !PT ;  /* 0x7fffffff1b1b7812 */ /* 0x000fc400078ec0ff */
[----:B------:R-:W-:Y:S01]  /*cf830*/  LOP3.LUT R28, R28, 0xfffffffe, RZ, 0xc0, !PT ;  /* 0xfffffffe1c1c7812 */ /* 0x000fe200078ec0ff */
[----:B------:R-:W-:Y:S01]  /*cf840*/  IMAD.WIDE R40, R244, 0x4, R122 ;  /* 0x00000004f4287825 */ /* 0x000fe200078e027a */
[----:B------:R-:W-:Y:S02]  /*cf850*/  ISETP.GE.AND P4, PT, R4, UR6, PT ;  /* 0x0000000604007c0c */ /* 0x000fe4000bf86270 */
[----:B------:R-:W-:Y:S02]  /*cf860*/  @P2 LOP3.LUT R27, R27, 0x80000000, RZ, 0xfc, !PT ;  /* 0x800000001b1b2812 */ /* 0x000fe400078efcff */
[----:B------:R-:W-:Y:S02]  /*cf870*/  @P3 LOP3.LUT R28, R28, 0x1, RZ, 0xfc, !PT ;  /* 0x000000011c1c3812 */ /* 0x000fe400078efcff */
[----:B------:R-:W-:Y:S02]  /*cf880*/  ISETP.GE.AND P1, PT, R7, UR6, PT ;  /* 0x0000000607007c0c */ /* 0x000fe4000bf26270 */
[----:B------:R-:W-:-:S02]  /*cf890*/  ISETP.GE.AND P2, PT, R6, UR6, PT ;  /* 0x0000000606007c0c */ /* 0x000fc4000bf46270 */
[----:B------:R-:W-:Y:S02]  /*cf8a0*/  ISETP.GE.AND P3, PT, R5, UR6, PT ;  /* 0x0000000605007c0c */ /* 0x000fe4000bf66270 */
[----:B------:R-:W-:Y:S02]  /*cf8b0*/  ISETP.GE.AND P5, PT, R3, UR6, PT ;  /* 0x0000000603007c0c */ /* 0x000fe4000bfa6270 */
[----:B------:R-:W-:Y:S01]  /*cf8c0*/  ISETP.GE.AND P6, PT, R0, UR6, PT ;  /* 0x0000000600007c0c */ /* 0x000fe2000bfc6270 */
        /* <DEDUP_REMOVED lines=13> */
[----:B------:R-:W-:-:S04]  /*cf9a0*/  LOP3.LUT R108, R108, 0xffffffbf, RZ, 0xc0, !PT ;  /* 0xffffffbf6c6c7812 */ /* 0x000fc800078ec0ff */
[----:B------:R-:W-:Y:S02]  /*cf9b0*/  @P3 LOP3.LUT R108, R108, 0x40, RZ, 0xfc, !PT ;  /* 0x000000406c6c3812 */ /* 0x000fe400078efcff */
[----:B------:R-:W-:Y:S02]  /*cf9c0*/  LOP3.LUT P3, RZ, R26, 0x2, RZ, 0xc0, !PT ;  /* 0x000000021aff7812 */ /* 0x000fe4000786c0ff */
[----:B------:R-:W-:-:S04]  /*cf9d0*/  LOP3.LUT R108, R108, 0xffffffdf, RZ, 0xc0, !PT ;  /* 0xffffffdf6c6c7812 */ /* 0x000fc800078ec0ff */
[----:B------:R-:W-:Y:S02]  /*cf9e0*/  @P4 LOP3.LUT R108, R108, 0x20, RZ, 0xfc, !PT ;  /* 0x000000206c6c4812 */ /* 0x000fe400078efcff */
[----:B------:R-:W-:Y:S02]  /*cf9f0*/  LOP3.LUT P4, RZ, R26, 0x1, RZ, 0xc0, !PT ;  /* 0x000000011aff7812 */ /* 0x000fe4000788c0ff */
[----:B------:R-:W-:-:S04]  /*cfa00*/  LOP3.LUT R108, R108, 0xffffffef, RZ, 0xc0, !PT ;  /* 0xffffffef6c6c7812 */ /* 0x000fc800078ec0ff */
[----:B------:R-:W-:Y:S02]  /*cfa10*/  @P5 LOP3.LUT R108, R108, 0x10, RZ, 0xfc, !PT ;  /* 0x000000106c6c5812 */ /* 0x000fe400078efcff */
[----:B------:R-:W-:Y:S02]  /*cfa20*/  LOP3.LUT P5, RZ, R26, 0x4, RZ, 0xc0, !PT ;  /* 0x000000041aff7812 */ /* 0x000fe400078ac0ff */
[----:B------:R-:W-:-:S04]  /*cfa30*/  LOP3.LUT R108, R108, 0xfffffff7, RZ, 0xc0, !PT ;  /* 0xfffffff76c6c7812 */ /* 0x000fc800078ec0ff */
[----:B------:R-:W-:Y:S01]  /*cfa40*/  @P6 LOP3.LUT R108, R108, 0x8, RZ, 0xfc, !PT ;  /* 0x000000086c6c6812 */ /* 0x000fe200078efcff */
[----:B----4-:R-:W-:Y:S01]  /*cfa50*/  IMAD.WIDE R4, R236, 0x4, R120 ;  /* 0x00000004ec047825 */ /* 0x010fe200078e0278 */
[----:B--2---:R-:W-:-:S13]  /*cfa60*/  ISETP.LT.AND P6, PT, R252, UR5, !P5 ;  /* 0x00000005fc007c0c */ /* 0x004fda000efc1270 */
[----:B------:R1:W-:Y:S01]  /*cfa70*/  @P6 STG.E desc[UR34][R40.64], R139 ;  /* 0x0000008b28006986 */ /* 0x0003e2000c101922 */
[----:B------:R-:W-:Y:S02]  /*cfa80*/  ISETP.LT.AND P6, PT, R247, UR5, !P5 ;  /* 0x00000005f7007c0c */ /* 0x000fe4000efc1270 */
[----:B------:R-:W-:Y:S01]  /*cfa90*/  ISETP.LT.AND P5, PT, R246, UR5, !P5 ;  /* 0x00000005f6007c0c */ /* 0x000fe2000efa1270 */
[----:B-1----:R-:W2:Y:S10]  /*cfaa0*/  LDL.LU R139, [R1+0x1e44] ;  /* 0x001e4400018b7983 */ /* 0x002eb40000300800 */
[----:B---3--:R1:W-:Y:S02]  /*cfab0*/  @P6 STG.E desc[UR34][R4.64], R165 ;  /* 0x000000a504006986 */ /* 0x0083e4000c101922 */
[----:B-1----:R-:W-:-:S02]  /*cfac0*/  IMAD.WIDE R4, R236, 0x4, R118 ;  /* 0x00000004ec047825 */ /* 0x002fc400078e0276 */
[----:B------:R-:W3:Y:S04]  /*cfad0*/  LDL.LU R165, [R1+0x1e34] ;  /* 0x001e340001a57983 */ /* 0x000ee80000300800 */
[----:B------:R1:W-:Y:S01]  /*cfae0*/  @P5 STG.E desc[UR34][R4.64], R164 ;  /* 0x000000a404005986 */ /* 0x0003e2000c101922 */
[----:B------:R-:W-:-:S03]  /*cfaf0*/  ISETP.LT.AND P5, PT, R238, UR5, !P3 ;  /* 0x00000005ee007c0c */ /* 0x000fc6000dfa1270 */
[----:B------:R-:W4:Y:S01]  /*cfb00*/  LDL.LU R236, [R1+0x3010] ;  /* 0x0030100001ec7983 */ /* 0x000f220000300800 */
[----:B-1----:R-:W-:-:S09]  /*cfb10*/  IMAD.WIDE R4, R245, 0x4, R124 ;  /* 0x00000004f5047825 */ /* 0x002fd200078e027c */
[----:B------:R1:W-:Y:S04]  /*cfb20*/  @P5 STG.E desc[UR34][R4.64], R167 ;  /* 0x000000a704005986 */ /* 0x0003e8000c101922 */
[----:B-1----:R-:W4:Y:S01]  /*cfb30*/  LDL.LU R167, [R1+0x1de4] ;  /* 0x001de40001a77983 */ /* 0x002f220000300800 */
[----:B------:R-:W-:Y:S01]  /*cfb40*/  ISETP.LT.AND P5, PT, R252, UR5, !P3 ;  /* 0x00000005fc007c0c */ /* 0x000fe2000dfa1270 */
[----:B------:R-:W-:-:S12]  /*cfb50*/  IMAD.WIDE R4, R245, 0x4, R122 ;  /* 0x00000004f5047825 */ /* 0x000fd800078e027a */
[----:B------:R1:W-:Y:S04]  /*cfb60*/  @P5 STG.E desc[UR34][R4.64], R239 ;  /* 0x000000ef04005986 */ /* 0x0003e8000c101922 */
[----:B-1----:R-:W4:Y:S01]  /*cfb70*/  LDL.LU R239, [R1+0x1ee8] ;  /* 0x001ee80001ef7983 */ /* 0x002f220000300800 */
[----:B------:R-:W-:Y:S01]  /*cfb80*/  ISETP.LT.AND P5, PT, R247, UR5, !P3 ;  /* 0x00000005f7007c0c */ /* 0x000fe2000dfa1270 */
[C---:B------:R-:W-:Y:S02]  /*cfb90*/  IMAD.WIDE R4, R245.reuse, 0x4, R120 ;  /* 0x00000004f5047825 */ /* 0x040fe400078e0278 */
[----:B------:R-:W4:Y:S10]  /*cfba0*/  LDL.LU R164, [R1+0x1eb8] ;  /* 0x001eb80001a47983 */ /* 0x000f340000300800 */
[----:B------:R1:W-:Y:S02]  /*cfbb0*/  @P5 STG.E desc[UR34][R4.64], R166 ;  /* 0x000000a604005986 */ /* 0x0003e4000c101922 */
[----:B-1----:R-:W-:-:S02]  /*cfbc0*/  IMAD.WIDE R4, R245, 0x4, R118 ;  /* 0x00000004f5047825 */ /* 0x002fc400078e0276 */
[----:B------:R-:W4:Y:S01]  /*cfbd0*/  LDL.LU R245, [R1+0x1ea8] ;  /* 0x001ea80001f57983 */ /* 0x000f220000300800 */
[----:B------:R-:W-:-:S03]  /*cfbe0*/  ISETP.LT.AND P5, PT, R246, UR5, !P3 ;  /* 0x00000005f6007c0c */ /* 0x000fc6000dfa1270 */
[----:B------:R-:W4:Y:S10]  /*cfbf0*/  LDL.LU R166, [R1+0x3014] ;  /* 0x0030140001a67983 */ /* 0x000f340000300800 */
[----:B------:R1:W-:Y:S01]  /*cfc00*/  @P5 STG.E desc[UR34][R4.64], R138 ;  /* 0x0000008a04005986 */ /* 0x0003e2000c101922 */
[----:B------:R-:W-:Y:S01]  /*cfc10*/  ISETP.LT.AND P5, PT, R238, UR5, !P4 ;  /* 0x00000005ee007c0c */ /* 0x000fe2000e7a1270 */
[----:B-1----:R-:W-:-:S12]  /*cfc20*/  IMAD.WIDE R4, R244, 0x4, R124 ;  /* 0x00000004f4047825 */ /* 0x002fd800078e027c */
[----:B------:R1:W-:Y:S01]  /*cfc30*/  @P5 STG.E desc[UR34][R4.64], R237 ;  /* 0x000000ed04005986 */ /* 0x0003e2000c101922 */
[----:B------:R-:W-:-:S03]  /*cfc40*/  ISETP.LT.AND P5, PT, R252, UR5, !P4 ;  /* 0x00000005fc007c0c */ /* 0x000fc6000e7a1270 */
[----:B-1----:R-:W4:Y:S01]  /*cfc50*/  LDL.LU R237, [R1+0x1e98] ;  /* 0x001e980001ed7983 */ /* 0x002f220000300800 */
[----:B------:R-:W-:-:S09]  /*cfc60*/  IMAD.WIDE R4, R244, 0x4, R122 ;  /* 0x00000004f4047825 */ /* 0x000fd200078e027a */
[----:B--2---:R1:W-:Y:S01]  /*cfc70*/  @P5 STG.E desc[UR34][R4.64], R139 ;  /* 0x0000008b04005986 */ /* 0x0043e2000c101922 */
[----:B------:R-:W-:-:S03]  /*cfc80*/  ISETP.LT.AND P5, PT, R247, UR5, !P4 ;  /* 0x00000005f7007c0c */ /* 0x000fc6000e7a1270 */
[----:B-1----:R-:W2:Y:S01]  /*cfc90*/  LDL.LU R139, [R1+0x1e78] ;  /* 0x001e7800018b7983 */ /* 0x002ea20000300800 */
[----:B------:R-:W-:Y:S01]  /*cfca0*/  IMAD.WIDE R4, R244, 0x4, R120 ;  /* 0x00000004f4047825 */ /* 0x000fe200078e0278 */
[----:B------:R-:W-:-:S08]  /*cfcb0*/  ISETP.LT.AND P4, PT, R246, UR5, !P4 ;  /* 0x00000005f6007c0c */ /* 0x000fd0000e781270 */
[----:B---3--:R1:W-:Y:S04]  /*cfcc0*/  @P5 STG.E desc[UR34][R4.64], R165 ;  /* 0x000000a504005986 */ /* 0x0083e8000c101922 */
[----:B-1----:R-:W3:Y:S01]  /*cfcd0*/  LDL.LU R165, [R1+0x1e48] ;  /* 0x001e480001a57983 */ /* 0x002ee20000300800 */
[----:B------:R-:W-:-:S03]  /*cfce0*/  IMAD.WIDE R4, R244, 0x4, R118 ;  /* 0x00000004f4047825 */ /* 0x000fc600078e0276 */
[----:B------:R-:W3:Y:S04]  /*cfcf0*/  LDL.LU R244, [R1+0x3018] ;  /* 0x0030180001f47983 */ /* 0x000ee80000300800 */
[----:B----4-:R1:W-:Y:S04]  /*cfd00*/  @P4 STG.E desc[UR34][R4.64], R167 ;  /* 0x000000a704004986 */ /* 0x0103e8000c101922 */
[----:B-1----:R-:W4:Y:S01]  /*cfd10*/  LDL.LU R167, [R1+0x1e38] ;  /* 0x001e380001a77983 */ /* 0x002f220000300800 */
[----:B------:R-:W-:Y:S01]  /*cfd20*/  ISETP.LT.AND P4, PT, R238, UR5, !P0 ;  /* 0x00000005ee007c0c */ /* 0x000fe2000c781270 */
[----:B------:R-:W-:-:S12]  /*cfd30*/  IMAD.WIDE R4, R236, 0x4, R124 ;  /* 0x00000004ec047825 */ /* 0x000fd800078e027c */
[----:B------:R1:W-:Y:S01]  /*cfd40*/  @P4 STG.E desc[UR34][R4.64], R239 ;  /* 0x000000ef04004986 */ /* 0x0003e2000c101922 */
[----:B------:R-:W-:-:S03]  /*cfd50*/  ISETP.LT.AND P4, PT, R252, UR5, !P0 ;  /* 0x00000005fc007c0c */ /* 0x000fc6000c781270 */
[----:B-1----:R-:W4:Y:S01]  /*cfd60*/  LDL.LU R239, [R1+0x1de8] ;  /* 0x001de80001ef7983 */ /* 0x002f220000300800 */
[----:B------:R-:W-:-:S09]  /*cfd70*/  IMAD.WIDE R4, R236, 0x4, R122 ;  /* 0x00000004ec047825 */ /* 0x000fd200078e027a */
[----:B------:R1:W-:Y:S01]  /*cfd80*/  @P4 STG.E desc[UR34][R4.64], R164 ;  /* 0x000000a404004986 */ /* 0x0003e2000c101922 */
[----:B------:R-:W-:-:S03]  /*cfd90*/  ISETP.LT.AND P4, PT, R247, UR5, !P0 ;  /* 0x00000005f7007c0c */ /* 0x000fc6000c781270 */
[----:B-1----:R-:W4:Y:S01]  /*cfda0*/  LDL.LU R164, [R1+0x1eec] ;  /* 0x001eec0001a47983 */ /* 0x002f220000300800 */
[----:B------:R-:W-:-:S09]  /*cfdb0*/  IMAD.WIDE R4, R236, 0x4, R120 ;  /* 0x00000004ec047825 */ /* 0x000fd200078e0278 */
[----:B------:R1:W-:Y:S04]  /*cfdc0*/  @P4 STG.E desc[UR34][R4.64], R245 ;  /* 0x000000f504004986 */ /* 0x0003e8000c101922 */
[----:B-1----:R-:W4:Y:S01]  /*cfdd0*/  LDL.LU R245, [R1+0x1ebc] ;  /* 0x001ebc0001f57983 */ /* 0x002f220000300800 */
[----:B------:R-:W-:-:S03]  /*cfde0*/  ISETP.LT.AND P0, PT, R246, UR5, !P0 ;  /* 0x00000005f6007c0c */ /* 0x000fc6000c701270 */
[----:B------:R-:W4:Y:S01]  /*cfdf0*/  LDL.LU R138, [R1+0x1eac] ;  /* 0x001eac00018a7983 */ /* 0x000f220000300800 */
[----:B------:R-:W-:Y:S01]  /*cfe00*/  IMAD.WIDE R4, R236, 0x4, R118 ;  /* 0x00000004ec047825 */ /* 0x000fe200078e0276 */
[----:B------:R-:W-:Y:S02]  /*cfe10*/  LOP3.LUT P3, RZ, R26, 0x10, RZ, 0xc0, !PT ;  /* 0x000000101aff7812 */ /* 0x000fe4000786c0ff */
[----:B------:R-:W4:Y:S06]  /*cfe20*/  LDL.LU R236, [R1+0x301c] ;  /* 0x00301c0001ec7983 */ /* 0x000f2c0000300800 */
[----:B------:R1:W-:Y:S01]  /*cfe30*/  @P0 STG.E desc[UR34][R4.64], R237 ;  /* 0x000000ed04000986 */ /* 0x0003e2000c101922 */
[----:B------:R-:W-:-:S03]  /*cfe40*/  ISETP.LT.AND P0, PT, R238, UR5, !P3 ;  /* 0x00000005ee007c0c */ /* 0x000fc6000df01270 */
[----:B-1----:R-:W4:Y:S01]  /*cfe50*/  LDL.LU R237, [R1+0x1e9c] ;  /* 0x001e9c0001ed7983 */ /* 0x002f220000300800 */
[----:B------:R-:W-:-:S09]  /*cfe60*/  IMAD.WIDE R4, R166, 0x4, R124 ;  /* 0x00000004a6047825 */ /* 0x000fd200078e027c */
[----:B--2---:R1:W-:Y:S01]  /*cfe70*/  @P0 STG.E desc[UR34][R4.64], R139 ;  /* 0x0000008b04000986 */ /* 0x0043e2000c101922 */
[----:B------:R-:W-:-:S03]  /*cfe80*/  ISETP.LT.AND P0, PT, R252, UR5, !P3 ;  /* 0x00000005fc007c0c */ /* 0x000fc6000df01270 */
[----:B-1----:R-:W2:Y:S01]  /*cfe90*/  LDL.LU R139, [R1+0x1e7c] ;  /* 0x001e7c00018b7983 */ /* 0x002ea20000300800 */
[----:B------:R-:W-:-:S09]  /*cfea0*/  IMAD.WIDE R4, R166, 0x4, R122 ;  /* 0x00000004a6047825 */ /* 0x000fd200078e027a */
[----:B---3--:R1:W-:Y:S01]  /*cfeb0*/  @P0 STG.E desc[UR34][R4.64], R165 ;  /* 0x000000a504000986 */ /* 0x0083e2000c101922 */
[----:B------:R-:W-:-:S03]  /*cfec0*/  ISETP.LT.AND P0, PT, R247, UR5, !P3 ;  /* 0x00000005f7007c0c */ /* 0x000fc6000df01270 */
[----:B-1----:R-:W3:Y:S01]  /*cfed0*/  LDL.LU R165, [R1+0x1e4c] ;  /* 0x001e4c0001a57983 */ /* 0x002ee20000300800 */
[----:B------:R-:W-:-:S09]  /*cfee0*/  IMAD.WIDE R4, R166, 0x4, R120 ;  /* 0x00000004a6047825 */ /* 0x000fd200078e0278 */
[----:B----4-:R1:W-:Y:S04]  /*cfef0*/  @P0 STG.E desc[UR34][R4.64], R167 ;  /* 0x000000a704000986 */ /* 0x0103e8000c101922 */
[----:B-1----:R-:W4:Y:S01]  /*cff00*/  LDL.LU R167, [R1+0x1e3c] ;  /* 0x001e3c0001a77983 */ /* 0x002f220000300800 */
[----:B------:R-:W-:Y:S01]  /*cff10*/  ISETP.LT.AND P0, PT, R246, UR5, !P3 ;  /* 0x00000005f6007c0c */ /* 0x000fe2000df01270 */
[----:B------:R-:W-:Y:S01]  /*cff20*/  IMAD.WIDE R4, R166, 0x4, R118 ;  /* 0x00000004a6047825 */ /* 0x000fe200078e0276 */
[----:B------:R-:W-:Y:S01]  /*cff30*/  LOP3.LUT P6, RZ, R26, 0x20, RZ, 0xc0, !PT ;  /* 0x000000201aff7812 */ /* 0x000fe200078cc0ff */
[----:B------:R-:W4:Y:S10]  /*cff40*/  LDL.LU R166, [R1+0x3020] ;  /* 0x0030200001a67983 */ /* 0x000f340000300800 */
        /* <DEDUP_REMOVED lines=10> */
[----:B------:R-:W-:Y:S01]  /*cfff0*/  ISETP.LT.AND P0, PT, R247, UR5, !P6 ;  /* 0x00000005f7007c0c */ /* 0x000fe2000f701270 */
[----:B------:R-:W-:Y:S01]  /*d0000*/  IMAD.WIDE R4, R244, 0x4, R120 ;  /* 0x00000004f4047825 */ /* 0x000fe200078e0278 */
[----:B------:R-:W-:-:S11]  /*d0010*/  LOP3.LUT P5, RZ, R26, 0x40, RZ, 0xc0, !PT ;  /* 0x000000401aff7812 */ /* 0x000fd600078ac0ff */
[----:B------:R1:W-:Y:S01]  /*d0020*/  @P0 STG.E desc[UR34][R4.64], R138 ;  /* 0x0000008a04000986 */ /* 0x0003e2000c101922 */
[----:B------:R-:W-:Y:S01]  /*d0030*/  ISETP.LT.AND P0, PT, R246, UR5, !P6 ;  /* 0x00000005f6007c0c */ /* 0x000fe2000f701270 */
[----:B-1----:R-:W-:Y:S02]  /*d0040*/  IMAD.WIDE R4, R244, 0x4, R118 ;  /* 0x00000004f4047825 */ /* 0x002fe400078e0276 */
[----:B------:R-:W4:Y:S10]  /*d0050*/  LDL.LU R244, [R1+0x1e60] ;  /* 0x001e600001f47983 */ /* 0x000f340000300800 */
[----:B------:R1:W-:Y:S01]  /*d0060*/  @P0 STG.E desc[UR34][R4.64], R237 ;  /* 0x000000ed04000986 */ /* 0x0003e2000c101922 */
[----:B------:R-:W-:Y:S01]  /*d0070*/  ISETP.LT.AND P0, PT, R238, UR5, !P5 ;  /* 0x00000005ee007c0c */ /* 0x000fe2000ef01270 */
[----:B-1----:R-:W-:-:S02]  /*d0080*/  IMAD.WIDE R4, R236, 0x4, R124 ;  /* 0x00000004ec047825 */ /* 0x002fc400078e027c */
[----:B------:R-:W4:Y:S04]  /*d0090*/  LDL.LU R237, [R1+0x3024] ;  /* 0x0030240001ed7983 */ /* 0x000f280000300800 */
[----:B------:R-:W4:Y:S06]  /*d00a0*/  LDL.LU R138, [R1+0x1ca0] ;  /* 0x001ca000018a7983 */ /* 0x000f2c0000300800 */
[----:B--2---:R1:W-:Y:S01]  /*d00b0*/  @P0 STG.E desc[UR34][R4.64], R139 ;  /* 0x0000008b04000986 */ /* 0x0043e2000c101922 */
[----:B------:R-:W-:Y:S01]  /*d00c0*/  ISETP.LT.AND P0, PT, R252, UR5, !P5 ;  /* 0x00000005fc007c0c */ /* 0x000fe2000ef01270 */
[----:B-1----:R-:W-:-:S12]  /*d00d0*/  IMAD.WIDE R4, R236, 0x4, R122 ;  /* 0x00000004ec047825 */ /* 0x002fd800078e027a */
[----:B---3--:R1:W-:Y:S01]  /*d00e0*/  @P0 STG.E desc[UR34][R4.64], R165 ;  /* 0x000000a504000986 */ /* 0x0083e2000c101922 */
[----:B------:R-:W-:-:S03]  /*d00f0*/  ISETP.LT.AND P0, PT, R247, UR5, !P5 ;  /* 0x00000005f7007c0c */ /* 0x000fc6000ef01270 */
[----:B-1----:R-:W2:Y:S01]  /*d0100*/  LDL.LU R165, [R1+0x1ae0] ;  /* 0x001ae00001a57983 */ /* 0x002ea20000300800 */
[----:B------:R-:W-:-:S09]  /*d0110*/  IMAD.WIDE R4, R236, 0x4, R120 ;  /* 0x00000004ec047825 */ /* 0x000fd200078e0278 */
[----:B----4-:R1:W-:Y:S04]  /*d0120*/  @P0 STG.E desc[UR34][R4.64], R167 ;  /* 0x000000a704000986 */ /* 0x0103e8000c101922 */
[----:B-1----:R-:W3:Y:S01]  /*d0130*/  LDL.LU R167, [R1+0x1910] ;  /* 0x0019100001a77983 */ /* 0x002ee20000300800 */
[----:B------:R-:W-:-:S03]  /*d0140*/  IMAD.WIDE R4, R236, 0x4, R118 ;  /* 0x00000004ec047825 */ /* 0x000fc600078e0276 */
[----:B------:R-:W4:Y:S01]  /*d0150*/  LDL.LU R236, [R1+0x1660] ;  /* 0x0016600001ec7983 */ /* 0x000f220000300800 */
[----:B------:R-:W-:Y:S02]  /*d0160*/  ISETP.LT.AND P0, PT, R246, UR5, !P5 ;  /* 0x00000005f6007c0c */ /* 0x000fe4000ef01270 */
[----:B------:R-:W-:-:S11]  /*d0170*/  LOP3.LUT P4, RZ, R26, 0x80, RZ, 0xc0, !PT ;  /* 0x000000801aff7812 */ /* 0x000fd6000788c0ff */
[----:B------:R1:W-:Y:S01]  /*d0180*/  @P0 STG.E desc[UR34][R4.64], R239 ;  /* 0x000000ef04000986 */ /* 0x0003e2000c101922 */
[----:B------:R-:W-:Y:S01]  /*d0190*/  ISETP.LT.AND P0, PT, R238, UR5, !P4 ;  /* 0x00000005ee007c0c */ /* 0x000fe2000e701270 */
[----:B-1----:R-:W-:Y:S02]  /*d01a0*/  IMAD.WIDE R4, R166, 0x4, R124 ;  /* 0x00000004a6047825 */ /* 0x002fe400078e027c */
[----:B------:R-:W4:Y:S10]  /*d01b0*/  LDL.LU R239, [R1+0x3028] ;  /* 0x0030280001ef7983 */ /* 0x000f340000300800 */
[----:B------:R1:W-:Y:S01]  /*d01c0*/  @P0 STG.E desc[UR34][R4.64], R164 ;  /* 0x000000a404000986 */ /* 0x0003e2000c101922 */
[----:B------:R-:W-:-:S03]  /*d01d0*/  ISETP.LT.AND P0, PT, R252, UR5, !P4 ;  /* 0x00000005fc007c0c */ /* 0x000fc6000e701270 */
[----:B------:R-:W4:Y:S01]  /*d01e0*/  LDL.LU R139, [R1+0x1570] ;  /* 0x00157000018b7983 */ /* 0x000f220000300800 */
[----:B-1----:R-:W-:-:S09]  /*d01f0*/  IMAD.WIDE R4, R166, 0x4, R122 ;  /* 0x00000004a6047825 */ /* 0x002fd200078e027a */
[----:B------:R1:W-:Y:S04]  /*d0200*/  @P0 STG.E desc[UR34][R4.64], R245 ;  /* 0x000000f504000986 */ /* 0x0003e8000c101922 */
[----:B-1----:R-:W4:Y:S01]  /*d0210*/  LDL.LU R245, [R1+0x1ed4] ;  /* 0x001ed40001f57983 */ /* 0x002f220000300800 */
[----:B------:R-:W-:Y:S01]  /*d0220*/  ISETP.LT.AND P0, PT, R247, UR5, !P4 ;  /* 0x00000005f7007c0c */ /* 0x000fe2000e701270 */
[----:B------:R-:W-:Y:S01]  /*d0230*/  IMAD.WIDE R4, R166, 0x4, R120 ;  /* 0x00000004a6047825 */ /* 0x000fe200078e0278 */
[----:B------:R-:W-:-:S11]  /*d0240*/  LOP3.LUT P3, RZ, R26, 0x100, RZ, 0xc0, !PT ;  /* 0x000001001aff7812 */ /* 0x000fd6000786c0ff */
[----:B------:R1:W-:Y:S01]  /*d0250*/  @P0 STG.E desc[UR34][R4.64], R244 ;  /* 0x000000f404000986 */ /* 0x0003e2000c101922 */
[----:B------:R-:W-:-:S03]  /*d0260*/  ISETP.LT.AND P0, PT, R246, UR5, !P4 ;  /* 0x00000005f6007c0c */ /* 0x000fc6000e701270 */
[----:B-1----:R-:W4:Y:S01]  /*d0270*/  LDL.LU R244, [R1+0x1e84] ;  /* 0x001e840001f47983 */ /* 0x002f220000300800 */
[----:B------:R-:W-:-:S03]  /*d0280*/  IMAD.WIDE R4, R166, 0x4, R118 ;  /* 0x00000004a6047825 */ /* 0x000fc600078e0276 */
[----:B------:R-:W4:Y:S04]  /*d0290*/  LDL.LU R166, [R1+0x1e64] ;  /* 0x001e640001a67983 */ /* 0x000f280000300800 */
[----:B------:R-:W4:Y:S04]  /*d02a0*/  LDL.LU R164, [R1+0x302c] ;  /* 0x00302c0001a47983 */ /* 0x000f280000300800 */
[----:B------:R1:W-:Y:S01]  /*d02b0*/  @P0 STG.E desc[UR34][R4.64], R138 ;  /* 0x0000008a04000986 */ /* 0x0003e2000c101922 */
[----:B------:R-:W-:Y:S01]  /*d02c0*/  ISETP.LT.AND P0, PT, R238, UR5, !P3 ;  /* 0x00000005ee007c0c */ /* 0x000fe2000df01270 */
[----:B-1----:R-:W-:-:S02]  /*d02d0*/  IMAD.WIDE R4, R237, 0x4, R124 ;  /* 0x00000004ed047825 */ /* 0x002fc400078e027c */
[----:B------:R-:W4:Y:S10]  /*d02e0*/  LDL.LU R138, [R1+0x1ca4] ;  /* 0x001ca400018a7983 */ /* 0x000f340000300800 */
[----:B--2---:R1:W-:Y:S01]  /*d02f0*/  @P0 STG.E desc[UR34][R4.64], R165 ;  /* 0x000000a504000986 */ /* 0x0043e2000c101922 */
[----:B------:R-:W-:Y:S01]  /*d0300*/  ISETP.LT.AND P0, PT, R252, UR5, !P3 ;  /* 0x00000005fc007c0c */ /* 0x000fe2000df01270 */
[----:B-1----:R-:W-:-:S12]  /*d0310*/  IMAD.WIDE R4, R237, 0x4, R122 ;  /* 0x00000004ed047825 */ /* 0x002fd800078e027a */
[----:B---3--:R1:W-:Y:S04]  /*d0320*/  @P0 STG.E desc[UR34][R4.64], R167 ;  /* 0x000000a704000986 */ /* 0x0083e8000c101922 */
[----:B-1----:R-:W2:Y:S01]  /*d0330*/  LDL.LU R167, [R1+0x1ae4] ;  /* 0x001ae40001a77983 */ /* 0x002ea20000300800 */
[----:B------:R-:W-:Y:S01]  /*d0340*/  ISETP.LT.AND P0, PT, R247, UR5, !P3 ;  /* 0x00000005f7007c0c */ /* 0x000fe2000df01270 */
[----:B------:R-:W-:-:S12]  /*d0350*/  IMAD.WIDE R4, R237, 0x4, R120 ;  /* 0x00000004ed047825 */ /* 0x000fd800078e0278 */
[----:B----4-:R1:W-:Y:S04]  /*d0360*/  @P0 STG.E desc[UR34][R4.64], R236 ;  /* 0x000000ec04000986 */ /* 0x0103e8000c101922 */
[----:B-1----:R-:W3:Y:S01]  /*d0370*/  LDL.LU R236, [R1+0x1914] ;  /* 0x0019140001ec7983 */ /* 0x002ee20000300800 */
[----:B------:R-:W-:-:S03]  /*d0380*/  ISETP.LT.AND P0, PT, R246, UR5, !P3 ;  /* 0x00000005f6007c0c */ /* 0x000fc6000df01270 */
[----:B------:R-:W4:Y:S01]  /*d0390*/  LDL.LU R165, [R1+0x1664] ;  /* 0x0016640001a57983 */ /* 0x000f220000300800 */
[----:B------:R-:W-:Y:S01]  /*d03a0*/  IMAD.WIDE R4, R237, 0x4, R118 ;  /* 0x00000004ed047825 */ /* 0x000fe200078e0276 */
[----:B------:R-:W-:Y:S02]  /*d03b0*/  LOP3.LUT P5, RZ, R26, 0x200, RZ, 0xc0, !PT ;  /* 0x000002001aff7812 */ /* 0x000fe400078ac0ff */
[----:B------:R-:W4:Y:S06]  /*d03c0*/  LDL.LU R237, [R1+0x3030] ;  /* 0x0030300001ed7983 */ /* 0x000f2c0000300800 */
[----:B------:R1:W-:Y:S01]  /*d03d0*/  @P0 STG.E desc[UR34][R4.64], R139 ;  /* 0x0000008b04000986 */ /* 0x0003e2000c101922 */
[----:B------:R-:W-:Y:S01]  /*d03e0*/  ISETP.LT.AND P0, PT, R238, UR5, !P5 ;  /* 0x00000005ee007c0c */ /* 0x000fe2000ef01270 */
[----:B-1----:R-:W-:-:S12]  /*d03f0*/  IMAD.WIDE R4, R239, 0x4, R124 ;  /* 0x00000004ef047825 */ /* 0x002fd800078e027c */
[----:B------:R1:W-:Y:S04]  /*d0400*/  @P0 STG.E desc[UR34][R4.64], R245 ;  /* 0x000000f504000986 */ /* 0x0003e8000c101922 */
[----:B-1----:R-:W4:Y:S01]  /*d0410*/  LDL.LU R245, [R1+0x1574] ;  /* 0x0015740001f57983 */ /* 0x002f220000300800 */
[----:B------:R-:W-:Y:S01]  /*d0420*/  ISETP.LT.AND P0, PT, R252, UR5, !P5 ;  /* 0x00000005fc007c0c */ /* 0x000fe2000ef01270 */
[----:B------:R-:W-:-:S12]  /*d0430*/  IMAD.WIDE R4, R239, 0x4, R122 ;  /* 0x00000004ef047825 */ /* 0x000fd800078e027a */
[----:B------:R1:W-:Y:S01]  /*d0440*/  @P0 STG.E desc[UR34][R4.64], R244 ;  /* 0x000000f404000986 */ /* 0x0003e2000c101922 */
[----:B------:R-:W-:-:S03]  /*d0450*/  ISETP.LT.AND P0, PT, R247, UR5, !P5 ;  /* 0x00000005f7007c0c */ /* 0x000fc6000ef01270 */
[----:B-1----:R-:W4:Y:S01]  /*d0460*/  LDL.LU R244, [R1+0x1ed8] ;  /* 0x001ed80001f47983 */ /* 0x002f220000300800 */
[----:B------:R-:W-:-:S03]  /*d0470*/  IMAD.WIDE R4, R239, 0x4, R120 ;  /* 0x00000004ef047825 */ /* 0x000fc600078e0278 */
[----:B------:R-:W4:Y:S06]  /*d0480*/  LDL.LU R139, [R1+0x1e88] ;  /* 0x001e8800018b7983 */ /* 0x000f2c0000300800 */
[----:B------:R1:W-:Y:S01]  /*d0490*/  @P0 STG.E desc[UR34][R4.64], R166 ;  /* 0x000000a604000986 */ /* 0x0003e2000c101922 */
[----:B------:R-:W-:Y:S02]  /*d04a0*/  ISETP.LT.AND P0, PT, R246, UR5, !P5 ;  /* 0x00000005f6007c0c */ /* 0x000fe4000ef01270 */
[----:B------:R-:W-:Y:S01]  /*d04b0*/  LOP3.LUT P4, RZ, R26, 0x400, RZ, 0xc0, !PT ;  /* 0x000004001aff7812 */ /* 0x000fe2000788c0ff */
[----:B-1----:R-:W-:Y:S01]  /*d04c0*/  IMAD.WIDE R4, R239, 0x4, R118 ;  /* 0x00000004ef047825 */ /* 0x002fe200078e0276 */
[----:B------:R-:W4:Y:S09]  /*d04d0*/  LDL.LU R166, [R1+0x1e68] ;  /* 0x001e680001a67983 */ /* 0x000f320000300800 */
[----:B------:R1:W-:Y:S01]  /*d04e0*/  @P0 STG.E desc[UR34][R4.64], R138 ;  /* 0x0000008a04000986 */ /* 0x0003e2000c101922 */
[----:B------:R-:W-:-:S03]  /*d04f0*/  ISETP.LT.AND P0, PT, R238, UR5, !P4 ;  /* 0x00000005ee007c0c */ /* 0x000fc6000e701270 */
[----:B------:R-:W4:Y:S01]  /*d0500*/  LDL.LU R239, [R1+0x3034] ;  /* 0x0030340001ef7983 */ /* 0x000f220000300800 */
[----:B-1----:R-:W-:-:S09]  /*d0510*/  IMAD.WIDE R4, R164, 0x4, R124 ;  /* 0x00000004a4047825 */ /* 0x002fd200078e027c */
[----:B--2---:R1:W-:Y:S04]  /*d0520*/  @P0 STG.E desc[UR34][R4.64], R167 ;  /* 0x000000a704000986 */ /* 0x0043e8000c101922 */
[----:B-1----:R-:W2:Y:S01]  /*d0530*/  LDL.LU R167, [R1+0x1ca8] ;  /* 0x001ca80001a77983 */ /* 0x002ea20000300800 */
[----:B------:R-:W-:Y:S01]  /*d0540*/  ISETP.LT.AND P0, PT, R252, UR5, !P4 ;  /* 0x00000005fc007c0c */ /* 0x000fe2000e701270 */
[----:B------:R-:W-:-:S12]  /*d0550*/  IMAD.WIDE R4, R164, 0x4, R122 ;  /* 0x00000004a4047825 */ /* 0x000fd800078e027a */
[----:B---3--:R1:W-:Y:S04]  /*d0560*/  @P0 STG.E desc[UR34][R4.64], R236 ;  /* 0x000000ec04000986 */ /* 0x0083e8000c101922 */
[----:B-1----:R-:W3:Y:S01]  /*d0570*/  LDL.LU R236, [R1+0x1ae8] ;  /* 0x001ae80001ec7983 */ /* 0x002ee20000300800 */
[----:B------:R-:W-:-:S03]  /*d0580*/  ISETP.LT.AND P0, PT, R247, UR5, !P4 ;  /* 0x00000005f7007c0c */ /* 0x000fc6000e701270 */
[----:B------:R-:W3:Y:S01]  /*d0590*/  LDL.LU R138, [R1+0x1918] ;  /* 0x00191800018a7983 */ /* 0x000ee20000300800 */
[----:B------:R-:W-:-:S09]  /*d05a0*/  IMAD.WIDE R4, R164, 0x4, R120 ;  /* 0x00000004a4047825 */ /* 0x000fd200078e0278 */
[----:B----4-:R1:W-:Y:S04]  /*d05b0*/  @P0 STG.E desc[UR34][R4.64], R165 ;  /* 0x000000a504000986 */ /* 0x0103e8000c101922 */
[----:B-1----:R-:W4:Y:S01]  /*d05c0*/  LDL.LU R165, [R1+0x1668] ;  /* 0x0016680001a57983 */ /* 0x002f220000300800 */
[----:B------:R-:W-:Y:S01]  /*d05d0*/  ISETP.LT.AND P0, PT, R246, UR5, !P4 ;  /* 0x00000005f6007c0c */ /* 0x000fe2000e701270 */
[----:B------:R-:W-:Y:S02]  /*d05e0*/  IMAD.WIDE R4, R164, 0x4, R118 ;  /* 0x00000004a4047825 */ /* 0x000fe400078e0276 */
[----:B------:R-:W4:Y:S10]  /*d05f0*/  LDL.LU R164, [R1+0x3044] ;  /* 0x0030440001a47983 */ /* 0x000f340000300800 */
[----:B------:R1:W-:Y:S04]  /*d0600*/  @P0 STG.E desc[UR34][R4.64], R245 ;  /* 0x000000f504000986 */ /* 0x0003e8000c101922 */
[----:B-1----:R-:W4:Y:S01]  /*d0610*/  LDL.LU R245, [R1+0x1578] ;  /* 0x0015780001f57983 */ /* 0x002f220000300800 */
[----:B------:R-:W-:-:S04]  /*d0620*/  LOP3.LUT P6, RZ, R26, 0x800, RZ, 0xc0, !PT ;  /* 0x000008001aff7812 */ /* 0x000fc800078cc0ff */
        /* <DEDUP_REMOVED lines=10> */
[----:B------:R1:W-:Y:S01]  /*d06d0*/  @P0 STG.E desc[UR34][R4.64], R166 ;  /* 0x000000a604000986 */ /* 0x0003e2000c101922 */
[----:B------:R-:W-:-:S03]  /*d06e0*/  ISETP.LT.AND P0, PT, R246, UR5, !P6 ;  /* 0x00000005f6007c0c */ /* 0x000fc6000f701270 */
[----:B-1----:R-:W4:Y:S01]  /*d06f0*/  LDL.LU R166, [R1+0x1e6c] ;  /* 0x001e6c0001a67983 */ /* 0x002f220000300800 */
[----:B------:R-:W-:-:S03]  /*d0700*/  IMAD.WIDE R4, R237, 0x4, R118 ;  /* 0x00000004ed047825 */ /* 0x000fc600078e0276 */
[----:B------:R-:W4:Y:S01]  /*d0710*/  LDL.LU R237, [R1+0x3048] ;  /* 0x0030480001ed7983 */ /* 0x000f220000300800 */
[----:B------:R-:W-:-:S05]  /*d0720*/  LOP3.LUT P3, RZ, R26, 0x1000, RZ, 0xc0, !PT ;  /* 0x000010001aff7812 */ /* 0x000fca000786c0ff */
[----:B--2---:R1:W-:Y:S04]  /*d0730*/  @P0 STG.E desc[UR34][R4.64], R167 ;  /* 0x000000a704000986 */ /* 0x0043e8000c101922 */
[----:B-1----:R-:W2:Y:S01]  /*d0740*/  LDL.LU R167, [R1+0x1cac] ;  /* 0x001cac0001a77983 */ /* 0x002ea20000300800 */
[----:B------:R-:W-:Y:S01]  /*d0750*/  ISETP.LT.AND P0, PT, R238, UR5, !P3 ;  /* 0x00000005ee007c0c */ /* 0x000fe2000df01270 */
[----:B------:R-:W-:-:S12]  /*d0760*/  IMAD.WIDE R4, R239, 0x4, R124 ;  /* 0x00000004ef047825 */ /* 0x000fd800078e027c */
[----:B---3--:R1:W-:Y:S01]  /*d0770*/  @P0 STG.E desc[UR34][R4.64], R236 ;  /* 0x000000ec04000986 */ /* 0x0083e2000c101922 */
[----:B------:R-:W-:Y:S01]  /*d0780*/  ISETP.LT.AND P0, PT, R252, UR5, !P3 ;  /* 0x00000005fc007c0c */ /* 0x000fe2000df01270 */
[----:B-1----:R-:W-:Y:S02]  /*d0790*/  IMAD.WIDE R4, R239, 0x4, R122 ;  /* 0x00000004ef047825 */ /* 0x002fe400078e027a */
[----:B------:R-:W3:Y:S10]  /*d07a0*/  LDL.LU R236, [R1+0x1aec] ;  /* 0x001aec0001ec7983 */ /* 0x000ef40000300800 */
[----:B------:R1:W-:Y:S01]  /*d07b0*/  @P0 STG.E desc[UR34][R4.64], R138 ;  /* 0x0000008a04000986 */ /* 0x0003e2000c101922 */
[----:B------:R-:W-:Y:S01]  /*d07c0*/  ISETP.LT.AND P0, PT, R247, UR5, !P3 ;  /* 0x00000005f7007c0c */ /* 0x000fe2000df01270 */
[----:B-1----:R-:W-:-:S12]  /*d07d0*/  IMAD.WIDE R4, R239, 0x4, R120 ;  /* 0x00000004ef047825 */ /* 0x002fd800078e0278 */
[----:B----4-:R1:W-:Y:S04]  /*d07e0*/  @P0 STG.E desc[UR34][R4.64], R165 ;  /* 0x000000a504000986 */ /* 0x0103e8000c101922 */
[----:B-1----:R-:W4:Y:S01]  /*d07f0*/  LDL.LU R165, [R1+0x191c] ;  /* 0x00191c0001a57983 */ /* 0x002f220000300800 */
[----:B------:R-:W-:Y:S01]  /*d0800*/  IMAD.WIDE R4, R239, 0x4, R118 ;  /* 0x00000004ef047825 */ /* 0x000fe200078e0276 */
[----:B------:R-:W-:Y:S02]  /*d0810*/  ISETP.LT.AND P0, PT, R246, UR5, !P3 ;  /* 0x00000005f6007c0c */ /* 0x000fe4000df01270 */
[----:B------:R-:W4:Y:S11]  /*d0820*/  LDL.LU R239, [R1+0x166c] ;  /* 0x00166c0001ef7983 */ /* 0x000f360000300800 */
[----:B------:R1:W-:Y:S04]  /*d0830*/  @P0 STG.E desc[UR34][R4.64], R245 ;  /* 0x000000f504000986 */ /* 0x0003e8000c101922 */
[----:B-1----:R-:W4:Y:S01]  /*d0840*/  LDL.LU R245, [R1+0x157c] ;  /* 0x00157c0001f57983 */ /* 0x002f220000300800 */
[----:B------:R-:W-:-:S04]  /*d0850*/  LOP3.LUT P5, RZ, R26, 0x2000, RZ, 0xc0, !PT ;  /* 0x000020001aff7812 */ /* 0x000fc800078ac0ff */
[----:B------:R-:W-:Y:S01]  /*d0860*/  ISETP.LT.AND P0, PT, R238, UR5, !P5 ;  /* 0x00000005ee007c0c */ /* 0x000fe2000ef01270 */
[----:B------:R-:W-:-:S12]  /*d0870*/  IMAD.WIDE R4, R164, 0x4, R124 ;  /* 0x00000004a4047825 */ /* 0x000fd800078e027c */
[----:B------:R1:W-:Y:S01]  /*d0880*/  @P0 STG.E desc[UR34][R4.64], R244 ;  /* 0x000000f404000986 */ /* 0x0003e2000c101922 */
[----:B------:R-:W-:Y:S01]  /*d0890*/  ISETP.LT.AND P0, PT, R252, UR5, !P5 ;  /* 0x00000005fc007c0c */ /* 0x000fe2000ef01270 */
[----:B-1----:R-:W-:Y:S02]  /*d08a0*/  IMAD.WIDE R4, R164, 0x4, R122 ;  /* 0x00000004a4047825 */ /* 0x002fe400078e027a */
        /* <DEDUP_REMOVED lines=9> */
[----:B--2---:R1:W-:Y:S04]  /*d0940*/  @P0 STG.E desc[UR34][R4.64], R167 ;  /* 0x000000a704000986 */ /* 0x0043e8000c101922 */
[----:B-1----:R-:W2:Y:S01]  /*d0950*/  LDL.LU R167, [R1+0x1e50] ;  /* 0x001e500001a77983 */ /* 0x002ea20000300800 */
[----:B------:R-:W-:Y:S01]  /*d0960*/  LOP3.LUT P4, RZ, R26, 0x4000, RZ, 0xc0, !PT ;  /* 0x000040001aff7812 */ /* 0x000fe2000788c0ff */
[----:B------:R-:W-:Y:S02]  /*d0970*/  IMAD.WIDE R4, R237, 0x4, R124 ;  /* 0x00000004ed047825 */ /* 0x000fe400078e027c */
[----:B------:R-:W2:Y:S01]  /*d0980*/  LDL.LU R164, [R1+0x1c90] ;  /* 0x001c900001a47983 */ /* 0x000ea20000300800 */
[----:B------:R-:W-:-:S13]  /*d0990*/  ISETP.LT.AND P0, PT, R238, UR5, !P4 ;  /* 0x00000005ee007c0c */ /* 0x000fda000e701270 */
[----:B---3--:R1:W-:Y:S01]  /*d09a0*/  @P0 STG.E desc[UR34][R4.64], R236 ;  /* 0x000000ec04000986 */ /* 0x0083e2000c101922 */
[----:B------:R-:W-:Y:S01]  /*d09b0*/  ISETP.LT.AND P0, PT, R252, UR5, !P4 ;  /* 0x00000005fc007c0c */ /* 0x000fe2000e701270 */
[----:B-1----:R-:W-:Y:S02]  /*d09c0*/  IMAD.WIDE R4, R237, 0x4, R122 ;  /* 0x00000004ed047825 */ /* 0x002fe400078e027a */
[----:B------:R-:W3:Y:S10]  /*d09d0*/  LDL.LU R236, [R1+0x305c] ;  /* 0x00305c0001ec7983 */ /* 0x000ef40000300800 */
[----:B----4-:R1:W-:Y:S01]  /*d09e0*/  @P0 STG.E desc[UR34][R4.64], R165 ;  /* 0x000000a504000986 */ /* 0x0103e2000c101922 */
        /* <DEDUP_REMOVED lines=9> */
[----:B------:R-:W-:-:S03]  /*d0a80*/  LOP3.LUT P3, RZ, R26, 0x8000, RZ, 0xc0, !PT ;  /* 0x000080001aff7812 */ /* 0x000fc6000786c0ff */
[----:B------:R-:W4:Y:S01]  /*d0a90*/  LDL.LU R237, [R1+0x3068] ;  /* 0x0030680001ed7983 */ /* 0x000f220000300800 */
[----:B------:R-:W-:-:S03]  /*d0aa0*/  ISETP.LT.AND P0, PT, R238, UR5, !P3 ;  /* 0x00000005ee007c0c */ /* 0x000fc6000df01270 */
[----:B------:R-:W4:Y:S01]  /*d0ab0*/  LDL.LU R138, [R1+0x1560] ;  /* 0x00156000018a7983 */ /* 0x000f220000300800 */
[----:B------:R-:W-:-:S09]  /*d0ac0*/  IMAD.WIDE R4, R244, 0x4, R124 ;  /* 0x00000004f4047825 */ /* 0x000fd200078e027c */
[----:B------:R1:W-:Y:S01]  /*d0ad0*/  @P0 STG.E desc[UR34][R4.64], R139 ;  /* 0x0000008b04000986 */ /* 0x0003e2000c101922 */
[----:B------:R-:W-:Y:S01]  /*d0ae0*/  ISETP.LT.AND P0, PT, R252, UR5, !P3 ;  /* 0x00000005fc007c0c */ /* 0x000fe2000df01270 */
[----:B-1----:R-:W-:-:S12]  /*d0af0*/  IMAD.WIDE R4, R244, 0x4, R122 ;  /* 0x00000004f4047825 */ /* 0x002fd800078e027a */
[----:B------:R1:W-:Y:S01]  /*d0b00*/  @P0 STG.E desc[UR34][R4.64], R166 ;  /* 0x000000a604000986 */ /* 0x0003e2000c101922 */
[----:B------:R-:W-:-:S03]  /*d0b10*/  ISETP.LT.AND P0, PT, R247, UR5, !P3 ;  /* 0x00000005f7007c0c */ /* 0x000fc6000df01270 */
[----:B-1----:R-:W4:Y:S01]  /*d0b20*/  LDL.LU R166, [R1+0x1ef4] ;  /* 0x001ef40001a67983 */ /* 0x002f220000300800 */
[----:B------:R-:W-:-:S09]  /*d0b30*/  IMAD.WIDE R4, R244, 0x4, R120 ;  /* 0x00000004f4047825 */ /* 0x000fd200078e0278 */
[----:B--2---:R1:W-:Y:S04]  /*d0b40*/  @P0 STG.E desc[UR34][R4.64], R167 ;  /* 0x000000a704000986 */ /* 0x0043e8000c101922 */
[----:B-1----:R-:W2:Y:S04]  /*d0b50*/  LDL.LU R167, [R1+0x1ec4] ;  /* 0x001ec40001a77983 */ /* 0x002ea80000300800 */
[----:B------:R-:W2:Y:S01]  /*d0b60*/  LDL.LU R139, [R1+0x1e54] ;  /* 0x001e5400018b7983 */ /* 0x000ea20000300800 */
[----:B------:R-:W-:Y:S01]  /*d0b70*/  ISETP.LT.AND P0, PT, R246, UR5, !P3 ;  /* 0x00000005f6007c0c */ /* 0x000fe2000df01270 */
[----:B------:R-:W-:Y:S01]  /*d0b80*/  IMAD.WIDE R4, R244, 0x4, R118 ;  /* 0x00000004f4047825 */ /* 0x000fe200078e0276 */
[----:B------:R-:W-:Y:S01]  /*d0b90*/  LOP3.LUT P5, RZ, R26, 0x10000, RZ, 0xc0, !PT ;  /* 0x000100001aff7812 */ /* 0x000fe200078ac0ff */
[----:B------:R-:W2:Y:S10]  /*d0ba0*/  LDL.LU R244, [R1+0x3078] ;  /* 0x0030780001f47983 */ /* 0x000eb40000300800 */
[----:B------:R1:W-:Y:S01]  /*d0bb0*/  @P0 STG.E desc[UR34][R4.64], R164 ;  /* 0x000000a404000986 */ /* 0x0003e2000c101922 */
[----:B------:R-:W-:-:S03]  /*d0bc0*/  ISETP.LT.AND P0, PT, R238, UR5, !P5 ;  /* 0x00000005ee007c0c */ /* 0x000fc6000ef01270 */
[----:B-1----:R-:W2:Y:S01]  /*d0bd0*/  LDL.LU R164, [R1+0x1c94] ;  /* 0x001c940001a47983 */ /* 0x002ea20000300800 */
[----:B---3--:R-:W-:-:S09]  /*d0be0*/  IMAD.WIDE R4, R236, 0x4, R124 ;  /* 0x00000004ec047825 */ /* 0x008fd200078e027c */
[----:B----4-:R1:W-:Y:S01]  /*d0bf0*/  @P0 STG.E desc[UR34][R4.64], R165 ;  /* 0x000000a504000986 */ /* 0x0103e2000c101922 */
[----:B------:R-:W-:-:S03]  /*d0c00*/  ISETP.LT.AND P0, PT, R252, UR5, !P5 ;  /* 0x00000005fc007c0c */ /* 0x000fc6000ef01270 */
[----:B-1----:R-:W3:Y:S01]  /*d0c10*/  LDL.LU R165, [R1+0x1934] ;  /* 0x0019340001a57983 */ /* 0x002ee20000300800 */
        /* <DEDUP_REMOVED lines=21> */
[----:B------:R-:W-:Y:S01]  /*d0d70*/  ISETP.LT.AND P0, PT, R247, UR5, !P6 ;  /* 0x00000005f7007c0c */ /* 0x000fe2000f701270 */
[----:B------:R-:W-:-:S12]  /*d0d80*/  IMAD.WIDE R4, R237, 0x4, R120 ;  /* 0x00000004ed047825 */ /* 0x000fd800078e0278 */
[----:B------:R1:W-:Y:S04]  /*d0d90*/  @P0 STG.E desc[UR34][R4.64], R139 ;  /* 0x0000008b04000986 */ /* 0x0003e8000c101922 */
[----:B-1----:R-:W2:Y:S01]  /*d0da0*/  LDL.LU R139, [R1+0x1e58] ;  /* 0x001e5800018b7983 */ /* 0x002ea20000300800 */
[----:B------:R-:W-:Y:S01]  /*d0db0*/  ISETP.LT.AND P0, PT, R246, UR5, !P6 ;  /* 0x00000005f6007c0c */ /* 0x000fe2000f701270 */
[----:B------:R-:W-:Y:S01]  /*d0dc0*/  IMAD.WIDE R4, R237, 0x4, R118 ;  /* 0x00000004ed047825 */ /* 0x000fe200078e0276 */
[----:B------:R-:W-:Y:S01]  /*d0dd0*/  LOP3.LUT P4, RZ, R26, 0x40000, RZ, 0xc0, !PT ;  /* 0x000400001aff7812 */ /* 0x000fe2000788c0ff */
[----:B------:R-:W2:Y:S10]  /*d0de0*/  LDL.LU R237, [R1+0x3084] ;  /* 0x0030840001ed7983 */ /* 0x000eb40000300800 */
[----:B------:R1:W-:Y:S01]  /*d0df0*/  @P0 STG.E desc[UR34][R4.64], R164 ;  /* 0x000000a404000986 */ /* 0x0003e2000c101922 */
[----:B------:R-:W-:-:S03]  /*d0e00*/  ISETP.LT.AND P0, PT, R238, UR5, !P4 ;  /* 0x00000005ee007c0c */ /* 0x000fc6000e701270 */
[----:B-1----:R-:W2:Y:S01]  /*d0e10*/  LDL.LU R164, [R1+0x1c98] ;  /* 0x001c980001a47983 */ /* 0x002ea20000300800 */
[----:B------:R-:W-:-:S09]  /*d0e20*/  IMAD.WIDE R4, R244, 0x4, R124 ;  /* 0x00000004f4047825 */ /* 0x000fd200078e027c */
[----:B---3--:R1:W-:Y:S01]  /*d0e30*/  @P0 STG.E desc[UR34][R4.64], R165 ;  /* 0x000000a504000986 */ /* 0x0083e2000c101922 */
[----:B------:R-:W-:-:S03]  /*d0e40*/  ISETP.LT.AND P0, PT, R252, UR5, !P4 ;  /* 0x00000005fc007c0c */ /* 0x000fc6000e701270 */
[----:B-1----:R-:W3:Y:S01]  /*d0e50*/  LDL.LU R165, [R1+0x1938] ;  /* 0x0019380001a57983 */ /* 0x002ee20000300800 */
[----:B------:R-:W-:-:S09]  /*d0e60*/  IMAD.WIDE R4, R244, 0x4, R122 ;  /* 0x00000004f4047825 */ /* 0x000fd200078e027a */
[----:B----4-:R1:W-:Y:S01]  /*d0e70*/  @P0 STG.E desc[UR34][R4.64], R239 ;  /* 0x000000ef04000986 */ /* 0x0103e2000c101922 */
[----:B------:R-:W-:-:S03]  /*d0e80*/  ISETP.LT.AND P0, PT, R247, UR5, !P4 ;  /* 0x00000005f7007c0c */ /* 0x000fc6000e701270 */
[----:B-1----:R-:W4:Y:S01]  /*d0e90*/  LDL.LU R239, [R1+0x1808] ;  /* 0x0018080001ef7983 */ /* 0x002f220000300800 */
[----:B------:R-:W-:-:S09]  /*d0ea0*/  IMAD.WIDE R4, R244, 0x4, R120 ;  /* 0x00000004f4047825 */ /* 0x000fd200078e0278 */
[----:B------:R1:W-:Y:S02]  /*d0eb0*/  @P0 STG.E desc[UR34][R4.64], R245 ;  /* 0x000000f504000986 */ /* 0x0003e4000c101922 */
[----:B-1----:R-:W-:Y:S02]  /*d0ec0*/  IMAD.WIDE R4, R244, 0x4, R118 ;  /* 0x00000004f4047825 */ /* 0x002fe400078e0276 */
[----:B------:R-:W4:Y:S01]  /*d0ed0*/  LDL.LU R244, [R1+0x1648] ;  /* 0x0016480001f47983 */ /* 0x000f220000300800 */
[----:B------:R-:W-:Y:S02]  /*d0ee0*/  ISETP.LT.AND P0, PT, R246, UR5, !P4 ;  /* 0x00000005f6007c0c */ /* 0x000fe4000e701270 */
[----:B------:R-:W-:Y:S01]  /*d0ef0*/  LOP3.LUT P3, RZ, R26, 0x80000, RZ, 0xc0, !PT ;  /* 0x000800001aff7812 */ /* 0x000fe2000786c0ff */
        /* <DEDUP_REMOVED lines=9> */
[----:B-1----:R-:W2:Y:S01]  /*d0f90*/  LDL.LU R167, [R1+0x1efc] ;  /* 0x001efc0001a77983 */ /* 0x002ea20000300800 */
[----:B------:R-:W-:-:S03]  /*d0fa0*/  ISETP.LT.AND P0, PT, R247, UR5, !P3 ;  /* 0x00000005f7007c0c */ /* 0x000fc6000df01270 */
[----:B------:R-:W2:Y:S01]  /*d0fb0*/  LDL.LU R137, [R1+0x1ecc] ;  /* 0x001ecc0001897983 */ /* 0x000ea20000300800 */
[----:B------:R-:W-:-:S09]  /*d0fc0*/  IMAD.WIDE R4, R236, 0x4, R120 ;  /* 0x00000004ec047825 */ /* 0x000fd200078e0278 */
[----:B------:R1:W-:Y:S02]  /*d0fd0*/  @P0 STG.E desc[UR34][R4.64], R139 ;  /* 0x0000008b04000986 */ /* 0x0003e4000c101922 */
[----:B-1----:R-:W-:Y:S02]  /*d0fe0*/  IMAD.WIDE R4, R236, 0x4, R118 ;  /* 0x00000004ec047825 */ /* 0x002fe400078e0276 */
[----:B------:R-:W2:Y:S04]  /*d0ff0*/  LDL.LU R236, [R1+0x30a4] ;  /* 0x0030a40001ec7983 */ /* 0x000ea80000300800 */
[----:B------:R-:W2:Y:S01]  /*d1000*/  LDL.LU R138, [R1+0x1e5c] ;  /* 0x001e5c00018a7983 */ /* 0x000ea20000300800 */
[----:B------:R-:W-:Y:S02]  /*d1010*/  ISETP.LT.AND P0, PT, R246, UR5, !P3 ;  /* 0x00000005f6007c0c */ /* 0x000fe4000df01270 */
[----:B------:R-:W-:Y:S01]  /*d1020*/  LOP3.LUT P5, RZ, R26, 0x100000, RZ, 0xc0, !PT ;  /* 0x001000001aff7812 */ /* 0x000fe200078ac0ff */
[----:B------:R-:W2:Y:S10]  /*d1030*/  LDL.LU R139, [R1+0x1c9c] ;  /* 0x001c9c00018b7983 */ /* 0x000eb40000300800 */
[----:B------:R1:W-:Y:S01]  /*d1040*/  @P0 STG.E desc[UR34][R4.64], R164 ;  /* 0x000000a404000986 */ /* 0x0003e2000c101922 */
[----:B------:R-:W-:Y:S01]  /*d1050*/  ISETP.LT.AND P0, PT, R238, UR5, !P5 ;  /* 0x00000005ee007c0c */ /* 0x000fe2000ef01270 */
[----:B-1----:R-:W-:-:S02]  /*d1060*/  IMAD.WIDE R4, R237, 0x4, R124 ;  /* 0x00000004ed047825 */ /* 0x002fc400078e027c */
[----:B------:R-:W2:Y:S10]  /*d1070*/  LDL.LU R164, [R1+0x193c] ;  /* 0x00193c0001a47983 */ /* 0x000eb40000300800 */
[----:B---3--:R1:W-:Y:S01]  /*d1080*/  @P0 STG.E desc[UR34][R4.64], R165 ;  /* 0x000000a504000986 */ /* 0x0083e2000c101922 */
[----:B------:R-:W-:Y:S01]  /*d1090*/  ISETP.LT.AND P0, PT, R252, UR5, !P5 ;  /* 0x00000005fc007c0c */ /* 0x000fe2000ef01270 */
[----:B-1----:R-:W-:-:S02]  /*d10a0*/  IMAD.WIDE R4, R237, 0x4, R122 ;  /* 0x00000004ed047825 */ /* 0x002fc400078e027a */
[----:B------:R-:W3:Y:S10]  /*d10b0*/  LDL.LU R165, [R1+0x180c] ;  /* 0x00180c0001a57983 */ /* 0x000ef40000300800 */
[----:B----4-:R1:W-:Y:S01]  /*d10c0*/  @P0 STG.E desc[UR34][R4.64], R239 ;  /* 0x000000ef04000986 */ /* 0x0103e2000c101922 */
[----:B------:R-:W-:Y:S01]  /*d10d0*/  ISETP.LT.AND P0, PT, R247, UR5, !P5 ;  /* 0x00000005f7007c0c */ /* 0x000fe2000ef01270 */
[----:B-1----:R-:W-:-:S12]  /*d10e0*/  IMAD.WIDE R4, R237, 0x4, R120 ;  /* 0x00000004ed047825 */ /* 0x002fd800078e0278 */
[----:B------:R1:W-:Y:S04]  /*d10f0*/  @P0 STG.E desc[UR34][R4.64], R244 ;  /* 0x000000f404000986 */ /* 0x0003e8000c101922 */
[----:B-1----:R-:W4:Y:S04]  /*d1100*/  LDL.LU R244, [R1+0x164c] ;  /* 0x00164c0001f47983 */ /* 0x002f280000300800 */
[----:B------:R-:W4:Y:S01]  /*d1110*/  LDL.LU R239, [R1+0x156c] ;  /* 0x00156c0001ef7983 */ /* 0x000f220000300800 */
        /* <DEDUP_REMOVED lines=12> */
[----:B------:R1:W-:Y:S01]  /*d11e0*/  @P0 STG.E desc[UR34][R4.64], R137 ;  /* 0x0000008904000986 */ /* 0x0003e2000c101922 */
[----:B------:R-:W-:Y:S01]  /*d11f0*/  ISETP.LT.AND P0, PT, R247, UR5, !P4 ;  /* 0x00000005f7007c0c */ /* 0x000fe2000e701270 */
[----:B-1----:R-:W-:-:S12]  /*d1200*/  IMAD.WIDE R4, R245, 0x4, R120 ;  /* 0x00000004f5047825 */ /* 0x002fd800078e0278 */
[----:B------:R1:W-:Y:S02]  /*d1210*/  @P0 STG.E desc[UR34][R4.64], R138 ;  /* 0x0000008a04000986 */ /* 0x0003e4000c101922 */
[----:B-1----:R-:W-:Y:S02]  /*d1220*/  IMAD.WIDE R4, R245, 0x4, R118 ;  /* 0x00000004f5047825 */ /* 0x002fe400078e0276 */
[----:B------:R-:W2:Y:S01]  /*d1230*/  LDL.LU R245, [R1+0x30b0] ;  /* 0x0030b00001f57983 */ /* 0x000ea20000300800 */
[----:B------:R-:W-:Y:S02]  /*d1240*/  ISETP.LT.AND P0, PT, R246, UR5, !P4 ;  /* 0x00000005f6007c0c */ /* 0x000fe4000e701270 */
[----:B------:R-:W-:-:S11]  /*d1250*/  LOP3.LUT P3, RZ, R26, 0x400000, RZ, 0xc0, !PT ;  /* 0x004000001aff7812 */ /* 0x000fd6000786c0ff */
[----:B------:R1:W-:Y:S01]  /*d1260*/  @P0 STG.E desc[UR34][R4.64], R139 ;  /* 0x0000008b04000986 */ /* 0x0003e2000c101922 */
[----:B------:R-:W-:Y:S01]  /*d1270*/  ISETP.LT.AND P0, PT, R238, UR5, !P3 ;  /* 0x00000005ee007c0c */ /* 0x000fe2000df01270 */
[----:B-1----:R-:W-:-:S12]  /*d1280*/  IMAD.WIDE R4, R236, 0x4, R124 ;  /* 0x00000004ec047825 */ /* 0x002fd800078e027c */
[----:B------:R1:W-:Y:S01]  /*d1290*/  @P0 STG.E desc[UR34][R4.64], R164 ;  /* 0x000000a404000986 */ /* 0x0003e2000c101922 */
[----:B------:R-:W-:Y:S01]  /*d12a0*/  ISETP.LT.AND P0, PT, R252, UR5, !P3 ;  /* 0x00000005fc007c0c */ /* 0x000fe2000df01270 */
[----:B-1----:R-:W-:-:S12]  /*d12b0*/  IMAD.WIDE R4, R236, 0x4, R122 ;  /* 0x00000004ec047825 */ /* 0x002fd800078e027a */
[----:B---3--:R1:W-:Y:S01]  /*d12c0*/  @P0 STG.E desc[UR34][R4.64], R165 ;  /* 0x000000a504000986 */ /* 0x0083e2000c101922 */
[----:B------:R-:W-:Y:S01]  /*d12d0*/  ISETP.LT.AND P0, PT, R247, UR5, !P3 ;  /* 0x00000005f7007c0c */ /* 0x000fe2000df01270 */
[----:B-1----:R-:W-:-:S12]  /*d12e0*/  IMAD.WIDE R4, R236, 0x4, R120 ;  /* 0x00000004ec047825 */ /* 0x002fd800078e0278 */
[----:B----4-:R1:W-:Y:S01]  /*d12f0*/  @P0 STG.E desc[UR34][R4.64], R244 ;  /* 0x000000f404000986 */ /* 0x0103e2000c101922 */
[----:B------:R-:W-:-:S03]  /*d1300*/  ISETP.LT.AND P0, PT, R246, UR5, !P3 ;  /* 0x00000005f6007c0c */ /* 0x000fc6000df01270 */
[----:B-1----:R-:W3:Y:S01]  /*d1310*/  LDL.LU R244, [R1+0x30c0] ;  /* 0x0030c00001f47983 */ /* 0x002ee20000300800 */
[----:B------:R-:W-:-:S03]  /*d1320*/  IMAD.WIDE R4, R236, 0x4, R118 ;  /* 0x00000004ec047825 */ /* 0x000fc600078e0276 */
[----:B------:R-:W4:Y:S06]  /*d1330*/  LDL.LU R236, [R1+0x1154] ;  /* 0x0011540001ec7983 */ /* 0x000f2c0000300800 */
[----:B------:R1:W-:Y:S04]  /*d1340*/  @P0 STG.E desc[UR34][R4.64], R239 ;  /* 0x000000ef04000986 */ /* 0x0003e8000c101922 */
[----:B-1----:R-:W3:Y:S01]  /*d1350*/  LDL.LU R239, [R1+0xfe4] ;  /* 0x000fe40001ef7983 */ /* 0x002ee20000300800 */
[----:B------:R-:W-:-:S04]  /*d1360*/  LOP3.LUT P6, RZ, R26, 0x800000, RZ, 0xc0, !PT ;  /* 0x008000001aff7812 */ /* 0x000fc800078cc0ff */
[----:B------:R-:W-:Y:S01]  /*d1370*/  ISETP.LT.AND P0, PT, R238, UR5, !P6 ;  /* 0x00000005ee007c0c */ /* 0x000fe2000f701270 */
[----:B------:R-:W-:-:S12]  /*d1380*/  IMAD.WIDE R4, R237, 0x4, R124 ;  /* 0x00000004ed047825 */ /* 0x000fd800078e027c */
[----:B------:R1:W-:Y:S01]  /*d1390*/  @P0 STG.E desc[UR34][R4.64], R166 ;  /* 0x000000a604000986 */ /* 0x0003e2000c101922 */
[----:B------:R-:W-:Y:S01]  /*d13a0*/  ISETP.LT.AND P0, PT, R252, UR5, !P6 ;  /* 0x00000005fc007c0c */ /* 0x000fe2000f701270 */
[----:B-1----:R-:W-:Y:S01]  /*d13b0*/  IMAD.WIDE R4, R237, 0x4, R122 ;  /* 0x00000004ed047825 */ /* 0x002fe200078e027a */
[----:B------:R-:W-:-:S11]  /*d13c0*/  LOP3.LUT P5, RZ, R26, 0x1000000, RZ, 0xc0, !PT ;  /* 0x010000001aff7812 */ /* 0x000fd600078ac0ff */
[----:B--2---:R1:W-:Y:S01]  /*d13d0*/  @P0 STG.E desc[UR34][R4.64], R167 ;  /* 0x000000a704000986 */ /* 0x0043e2000c101922 */
[----:B------:R-:W-:Y:S01]  /*d13e0*/  ISETP.LT.AND P0, PT, R247, UR5, !P6 ;  /* 0x00000005f7007c0c */ /* 0x000fe2000f701270 */
[----:B-1----:R-:W-:-:S12]  /*d13f0*/  IMAD.WIDE R4, R237, 0x4, R120 ;  /* 0x00000004ed047825 */ /* 0x002fd800078e0278 */
[----:B------:R1:W-:Y:S01]  /*d1400*/  @P0 STG.E desc[UR34][R4.64], R248 ;  /* 0x000000f804000986 */ /* 0x0003e2000c101922 */
[----:B------:R-:W-:Y:S01]  /*d1410*/  ISETP.LT.AND P0, PT, R246, UR5, !P6 ;  /* 0x00000005f6007c0c */ /* 0x000fe2000f701270 */
[----:B-1----:R-:W-:Y:S02]  /*d1420*/  IMAD.WIDE R4, R237, 0x4, R118 ;  /* 0x00000004ed047825 */ /* 0x002fe400078e0276 */
[----:B------:R-:W2:Y:S10]  /*d1430*/  LDL.LU R237, [R1+0x30d4] ;  /* 0x0030d40001ed7983 */ /* 0x000eb40000300800 */
[----:B------:R1:W-:Y:S01]  /*d1440*/  @P0 STG.E desc[UR34][R4.64], R232 ;  /* 0x000000e804000986 */ /* 0x0003e2000c101922 */
[----:B------:R-:W-:Y:S01]  /*d1450*/  ISETP.LT.AND P0, PT, R238, UR5, !P5 ;  /* 0x00000005ee007c0c */ /* 0x000fe2000ef01270 */
[----:B-1----:R-:W-:-:S12]  /*d1460*/  IMAD.WIDE R4, R245, 0x4, R124 ;  /* 0x00000004f5047825 */ /* 0x002fd800078e027c */
[----:B------:R1:W-:Y:S01]  /*d1470*/  @P0 STG.E desc[UR34][R4.64], R224 ;  /* 0x000000e004000986 */ /* 0x0003e2000c101922 */
[----:B------:R-:W-:Y:S01]  /*d1480*/  ISETP.LT.AND P0, PT, R252, UR5, !P5 ;  /* 0x00000005fc007c0c */ /* 0x000fe2000ef01270 */
[----:B-1----:R-:W-:-:S12]  /*d1490*/  IMAD.WIDE R4, R245, 0x4, R122 ;  /* 0x00000004f5047825 */ /* 0x002fd800078e027a */
[----:B------:R1:W-:Y:S01]  /*d14a0*/  @P0 STG.E desc[UR34][R4.64], R216 ;  /* 0x000000d804000986 */ /* 0x0003e2000c101922 */
[----:B------:R-:W-:Y:S01]  /*d14b0*/  ISETP.LT.AND P0, PT, R247, UR5, !P5 ;  /* 0x00000005f7007c0c */ /* 0x000fe2000ef01270 */
[----:B-1----:R-:W-:-:S12]  /*d14c0*/  IMAD.WIDE R4, R245, 0x4, R120 ;  /* 0x00000004f5047825 */ /* 0x002fd800078e0278 */
[----:B------:R1:W-:Y:S02]  /*d14d0*/  @P0 STG.E desc[UR34][R4.64], R208 ;  /* 0x000000d004000986 */ /* 0x0003e4000c101922 */
[----:B-1----:R-:W-:Y:S02]  /*d14e0*/  IMAD.WIDE R4, R245, 0x4, R118 ;  /* 0x00000004f5047825 */ /* 0x002fe400078e0276 */
[----:B------:R-:W2:Y:S04]  /*d14f0*/  LDL.LU R245, [R1+0x30e0] ;  /* 0x0030e00001f57983 */ /* 0x000ea80000300800 */
[----:B------:R-:W2:Y:S04]  /*d1500*/  LDL.LU R166, [R1+0x1158] ;  /* 0x0011580001a67983 */ /* 0x000ea80000300800 */
[----:B------:R-:W2:Y:S01]  /*d1510*/  LDL.LU R167, [R1+0xfe8] ;  /* 0x000fe80001a77983 */ /* 0x000ea20000300800 */
[----:B------:R-:W-:-:S02]  /*d1520*/  ISETP.LT.AND P0, PT, R246, UR5, !P5 ;  /* 0x00000005f6007c0c */ /* 0x000fc4000ef01270 */
[----:B------:R-:W-:-:S11]  /*d1530*/  LOP3.LUT P4, RZ, R26, 0x2000000, RZ, 0xc0, !PT ;  /* 0x020000001aff7812 */ /* 0x000fd6000788c0ff */
[----:B------:R3:W-:Y:S01]  /*d1540*/  @P0 STG.E desc[UR34][R4.64], R200 ;  /* 0x000000c804000986 */ /* 0x0007e2000c101922 */
[----:B------:R-:W-:Y:S01]  /*d1550*/  ISETP.LT.AND P0, PT, R238, UR5, !P4 ;  /* 0x00000005ee007c0c */ /* 0x000fe2000e701270 */
[----:B---3--:R-:W-:-:S12]  /*d1560*/  IMAD.WIDE R4, R244, 0x4, R124 ;  /* 0x00000004f4047825 */ /* 0x008fd800078e027c */
[----:B----4-:R1:W-:Y:S01]  /*d1570*/  @P0 STG.E desc[UR34][R4.64], R236 ;  /* 0x000000ec04000986 */ /* 0x0103e2000c101922 */
[----:B------:R-:W-:Y:S01]  /*d1580*/  ISETP.LT.AND P0, PT, R252, UR5, !P4 ;  /* 0x00000005fc007c0c */ /* 0x000fe2000e701270 */
[----:B-1----:R-:W-:-:S12]  /*d1590*/  IMAD.WIDE R4, R244, 0x4, R122 ;  /* 0x00000004f4047825 */ /* 0x002fd800078e027a */
[----:B------:R1:W-:Y:S01]  /*d15a0*/  @P0 STG.E desc[UR34][R4.64], R239 ;  /* 0x000000ef04000986 */ /* 0x0003e2000c101922 */
[----:B------:R-:W-:Y:S01]  /*d15b0*/  ISETP.LT.AND P0, PT, R247, UR5, !P4 ;  /* 0x00000005f7007c0c */ /* 0x000fe2000e701270 */
[----:B-1----:R-:W-:-:S12]  /*d15c0*/  IMAD.WIDE R4, R244, 0x4, R120 ;  /* 0x00000004f4047825 */ /* 0x002fd800078e0278 */
[----:B------:R1:W-:Y:S02]  /*d15d0*/  @P0 STG.E desc[UR34][R4.64], R249 ;  /* 0x000000f904000986 */ /* 0x0003e4000c101922 */
[----:B-1----:R-:W-:Y:S02]  /*d15e0*/  IMAD.WIDE R4, R244, 0x4, R118 ;  /* 0x00000004f4047825 */ /* 0x002fe400078e0276 */
[----:B------:R-:W3:Y:S01]  /*d15f0*/  LDL.LU R244, [R1+0x30e4] ;  /* 0x0030e40001f47983 */ /* 0x000ee20000300800 */
[----:B------:R-:W-:Y:S02]  /*d1600*/  ISETP.LT.AND P0, PT, R246, UR5, !P4 ;  /* 0x00000005f6007c0c */ /* 0x000fe4000e701270 */
[----:B------:R-:W-:Y:S01]  /*d1610*/  LOP3.LUT P3, RZ, R26, 0x4000000, RZ, 0xc0, !PT ;  /* 0x040000001aff7812 */ /* 0x000fe2000786c0ff */
[----:B------:R-:W4:Y:S04]  /*d1620*/  LDL.LU R236, [R1+0x115c] ;  /* 0x00115c0001ec7983 */ /* 0x000f280000300800 */
[----:B------:R-:W4:Y:S06]  /*d1630*/  LDL.LU R239, [R1+0xfec] ;  /* 0x000fec0001ef7983 */ /* 0x000f2c0000300800 */
[----:B------:R2:W-:Y:S01]  /*d1640*/  @P0 STG.E desc[UR34][R4.64], R233 ;  /* 0x000000e904000986 */ /* 0x0005e2000c101922 */
[----:B------:R-:W-:-:S02]  /*d1650*/  ISETP.LT.AND P0, PT, R238, UR5, !P3 ;  /* 0x00000005ee007c0c */ /* 0x000fc4000df01270 */
[----:B------:R-:W-:Y:S01]  /*d1660*/  LOP3.LUT P5, RZ, R26, 0x8000000, RZ, 0xc0, !PT ;  /* 0x080000001aff7812 */ /* 0x000fe200078ac0ff */
[----:B--2---:R-:W-:-:S10]  /*d1670*/  IMAD.WIDE R4, R237, 0x4, R124 ;  /* 0x00000004ed047825 */ /* 0x004fd400078e027c */
        /* <DEDUP_REMOVED lines=27> */
[----:B---3--:R-:W-:-:S12]  /*d1830*/  IMAD.WIDE R4, R244, 0x4, R124 ;  /* 0x00000004f4047825 */ /* 0x008fd800078e027c */
        /* <DEDUP_REMOVED lines=8> */
[----:B------:R-:W3:Y:S04]  /*d18c0*/  LDL.LU R244, [R1+0x3110] ;  /* 0x0031100001f47983 */ /* 0x000ee80000300800 */
[----:B------:R-:W3:Y:S01]  /*d18d0*/  LDL.LU R167, [R1+0xe50] ;  /* 0x000e500001a77983 */ /* 0x000ee20000300800 */
[----:B------:R-:W-:Y:S02]  /*d18e0*/  ISETP.LT.AND P0, PT, R246, UR5, !P4 ;  /* 0x00000005f6007c0c */ /* 0x000fe4000e701270 */
[----:B------:R-:W-:-:S11]  /*d18f0*/  LOP3.LUT P6, RZ, R26, 0x20000000, RZ, 0xc0, !PT ;  /* 0x200000001aff7812 */ /* 0x000fd600078cc0ff */
[----:B------:R2:W-:Y:S01]  /*d1900*/  @P0 STG.E desc[UR34][R4.64], R202 ;  /* 0x000000ca04000986 */ /* 0x0005e2000c101922 */
[----:B------:R-:W-:Y:S02]  /*d1910*/  ISETP.LT.AND P0, PT, R238, UR5, !P6 ;  /* 0x00000005ee007c0c */ /* 0x000fe4000f701270 */
[----:B------:R-:W-:Y:S01]  /*d1920*/  LOP3.LUT P3, RZ, R26, 0x40000000, RZ, 0xc0, !PT ;  /* 0x400000001aff7812 */ /* 0x000fe2000786c0ff */
[----:B--2---:R-:W-:-:S10]  /*d1930*/  IMAD.WIDE R4, R237, 0x4, R124 ;  /* 0x00000004ed047825 */ /* 0x004fd400078e027c */
[----:B----4-:R1:W-:Y:S01]  /*d1940*/  @P0 STG.E desc[UR34][R4.64], R236 ;  /* 0x000000ec04000986 */ /* 0x0103e2000c101922 */
[----:B------:R-:W-:Y:S01]  /*d1950*/  ISETP.LT.AND P0, PT, R252, UR5, !P6 ;  /* 0x00000005fc007c0c */ /* 0x000fe2000f701270 */
[----:B-1----:R-:W-:Y:S02]  /*d1960*/  IMAD.WIDE R4, R237, 0x4, R122 ;  /* 0x00000004ed047825 */ /* 0x002fe400078e027a */
[----:B------:R-:W2:Y:S10]  /*d1970*/  LDL.LU R236, [R1+0x3114] ;  /* 0x0031140001ec7983 */ /* 0x000eb40000300800 */
[----:B------:R1:W-:Y:S01]  /*d1980*/  @P0 STG.E desc[UR34][R4.64], R239 ;  /* 0x000000ef04000986 */ /* 0x0003e2000c101922 */
[----:B------:R-:W-:Y:S01]  /*d1990*/  ISETP.LT.AND P0, PT, R247, UR5, !P6 ;  /* 0x00000005f7007c0c */ /* 0x000fe2000f701270 */
[----:B-1----:R-:W-:-:S02]  /*d19a0*/  IMAD.WIDE R4, R237, 0x4, R120 ;  /* 0x00000004ed047825 */ /* 0x002fc400078e0278 */
[----:B------:R-:W4:Y:S10]  /*d19b0*/  LDL.LU R239, [R1+0x1144] ;  /* 0x0011440001ef7983 */ /* 0x000f340000300800 */
[----:B------:R1:W-:Y:S01]  /*d19c0*/  @P0 STG.E desc[UR34][R4.64], R251 ;  /* 0x000000fb04000986 */ /* 0x0003e2000c101922 */
[----:B------:R-:W-:Y:S01]  /*d19d0*/  ISETP.LT.AND P0, PT, R246, UR5, !P6 ;  /* 0x00000005f6007c0c */ /* 0x000fe2000f701270 */
[----:B-1----:R-:W-:-:S02]  /*d19e0*/  IMAD.WIDE R4, R237, 0x4, R118 ;  /* 0x00000004ed047825 */ /* 0x002fc400078e0276 */
[----:B------:R-:W4:Y:S10]  /*d19f0*/  LDL.LU R237, [R1+0xe54] ;  /* 0x000e540001ed7983 */ /* 0x000f340000300800 */
        /* <DEDUP_REMOVED lines=13> */
[----:B------:R-:W-:-:S11]  /*d1ad0*/  LOP3.LUT P5, RZ, R26, 0x80000000, RZ, 0xc0, !PT ;  /* 0x800000001aff7812 */ /* 0x000fd600078ac0ff */
        /* <DEDUP_REMOVED lines=13> */
[C---:B------:R-:W-:Y:S01]  /*d1bb0*/  LOP3.LUT P4, RZ, R27.reuse, 0x1, RZ, 0xc0, !PT ;  /* 0x000000011bff7812 */ /* 0x040fe2000788c0ff */
[----:B------:R-:W3:Y:S04]  /*d1bc0*/  LDL.LU R167, [R1+0x3104] ;  /* 0x0031040001a77983 */ /* 0x000ee80000300800 */
[----:B------:R-:W3:Y:S01]  /*d1bd0*/  LDL.LU R165, [R1+0x1148] ;  /* 0x0011480001a57983 */ /* 0x000ee20000300800 */
[----:B------:R-:W-:-:S03]  /*d1be0*/  LOP3.LUT P3, RZ, R27, 0x2, RZ, 0xc0, !PT ;  /* 0x000000021bff7812 */ /* 0x000fc6000786c0ff */
[----:B------:R-:W3:Y:S04]  /*d1bf0*/  LDL.LU R166, [R1+0xe58] ;  /* 0x000e580001a67983 */ /* 0x000ee80000300800 */
[----:B------:R2:W-:Y:S01]  /*d1c00*/  @P0 STG.E desc[UR34][R4.64], R228 ;  /* 0x000000e404000986 */ /* 0x0005e2000c101922 */
[----:B------:R-:W-:Y:S01]  /*d1c10*/  ISETP.LT.AND P0, PT, R238, UR5, !P4 ;  /* 0x00000005ee007c0c */ /* 0x000fe2000e701270 */
[----:B--2---:R-:W-:-:S12]  /*d1c20*/  IMAD.WIDE R4, R236, 0x4, R124 ;  /* 0x00000004ec047825 */ /* 0x004fd800078e027c */
        /* <DEDUP_REMOVED lines=11> */
[----:B----4-:R-:W-:-:S12]  /*d1ce0*/  IMAD.WIDE R4, R245, 0x4, R124 ;  /* 0x00000004f5047825 */ /* 0x010fd800078e027c */
[----:B------:R1:W-:Y:S01]  /*d1cf0*/  @P0 STG.E desc[UR34][R4.64], R239 ;  /* 0x000000ef04000986 */ /* 0x0003e2000c101922 */
[----:B------:R-:W-:Y:S01]  /*d1d00*/  ISETP.LT.AND P0, PT, R252, UR5, !P3 ;  /* 0x00000005fc007c0c */ /* 0x000fe2000df01270 */
[----:B-1----:R-:W-:-:S12]  /*d1d10*/  IMAD.WIDE R4, R245, 0x4, R122 ;  /* 0x00000004f5047825 */ /* 0x002fd800078e027a */
[----:B------:R1:W-:Y:S04]  /*d1d20*/  @P0 STG.E desc[UR34][R4.64], R237 ;  /* 0x000000ed04000986 */ /* 0x0003e8000c101922 */
[----:B-1----:R-:W2:Y:S01]  /*d1d30*/  LDL.LU R237, [R1+0x3100] ;  /* 0x0031000001ed7983 */ /* 0x002ea20000300800 */
[----:B------:R-:W-:-:S04]  /*d1d40*/  IMAD.WIDE R6, R245, 0x4, R120 ;  /* 0x00000004f5067825 */ /* 0x000fc800078e0278 */
[----:B------:R-:W-:Y:S02]  /*d1d50*/  IMAD.WIDE R8, R245, 0x4, R118 ;  /* 0x00000004f5087825 */ /* 0x000fe400078e0276 */
[----:B------:R-:W4:Y:S04]  /*d1d60*/  LDL.LU R245, [R1+0x30fc] ;  /* 0x0030fc0001f57983 */ /* 0x000f280000300800 */
[----:B------:R-:W4:Y:S04]  /*d1d70*/  LDL.LU R236, [R1+0x114c] ;  /* 0x00114c0001ec7983 */ /* 0x000f280000300800 */
[----:B------:R-:W4:Y:S01]  /*d1d80*/  LDL.LU R239, [R1+0xe5c] ;  /* 0x000e5c0001ef7983 */ /* 0x000f220000300800 */
[----:B------:R-:W-:-:S13]  /*d1d90*/  ISETP.LT.AND P0, PT, R247, UR5, !P3 ;  /* 0x00000005f7007c0c */ /* 0x000fda000df01270 */
[----:B------:R1:W-:Y:S01]  /*d1da0*/  @P0 STG.E desc[UR34][R6.64], R241 ;  /* 0x000000f106000986 */ /* 0x0003e2000c101922 */
[----:B------:R-:W-:Y:S01]  /*d1db0*/  ISETP.LT.AND P0, PT, R246, UR5, !P3 ;  /* 0x00000005f6007c0c */ /* 0x000fe2000df01270 */
[----:B---3--:R-:W-:-:S04]  /*d1dc0*/  IMAD.WIDE R10, R244, 0x4, R124 ;  /* 0x00000004f40a7825 */ /* 0x008fc800078e027c */
[----:B------:R-:W-:-:S04]  /*d1dd0*/  IMAD.WIDE R12, R244, 0x4, R122 ;  /* 0x00000004f40c7825 */ /* 0x000fc800078e027a */
[----:B------:R-:W-:-:S04]  /*d1de0*/  IMAD.WIDE R4, R244, 0x4, R120 ;  /* 0x00000004f4047825 */ /* 0x000fc800078e0278 */
[----:B-1----:R-:W-:Y:S02]  /*d1df0*/  IMAD.WIDE R6, R244, 0x4, R118 ;  /* 0x00000004f4067825 */ /* 0x002fe400078e0276 */
[----:B------:R-:W3:Y:S01]  /*d1e00*/  LDL.LU R244, [R1+0x30f8] ;  /* 0x0030f80001f47983 */ /* 0x000ee20000300800 */
[----:B------:R-:W-:-:S03]  /*d1e10*/  LOP3.LUT P5, RZ, R27, 0x4, RZ, 0xc0, !PT ;  /* 0x000000041bff7812 */ /* 0x000fc600078ac0ff */
[----:B------:R1:W-:Y:S01]  /*d1e20*/  @P0 STG.E desc[UR34][R8.64], R229 ;  /* 0x000000e508000986 */ /* 0x0003e2000c101922 */
[----:B------:R-:W-:-:S13]  /*d1e30*/  ISETP.LT.AND P0, PT, R238, UR5, !P5 ;  /* 0x00000005ee007c0c */ /* 0x000fda000ef01270 */
[----:B------:R1:W-:Y:S01]  /*d1e40*/  @P0 STG.E desc[UR34][R10.64], R221 ;  /* 0x000000dd0a000986 */ /* 0x0003e2000c101922 */
[----:B------:R-:W-:-:S13]  /*d1e50*/  ISETP.LT.AND P0, PT, R252, UR5, !P5 ;  /* 0x00000005fc007c0c */ /* 0x000fda000ef01270 */
[----:B------:R1:W-:Y:S01]  /*d1e60*/  @P0 STG.E desc[UR34][R12.64], R213 ;  /* 0x000000d50c000986 */ /* 0x0003e2000c101922 */
[----:B------:R-:W-:Y:S02]  /*d1e70*/  ISETP.LT.AND P0, PT, R247, UR5, !P5 ;  /* 0x00000005f7007c0c */ /* 0x000fe4000ef01270 */
[----:B------:R-:W-:-:S11]  /*d1e80*/  LOP3.LUT P6, RZ, R27, 0x8, RZ, 0xc0, !PT ;  /* 0x000000081bff7812 */ /* 0x000fd600078cc0ff */
[----:B------:R1:W-:Y:S01]  /*d1e90*/  @P0 STG.E desc[UR34][R4.64], R205 ;  /* 0x000000cd04000986 */ /* 0x0003e2000c101922 */
[----:B------:R-:W-:Y:S01]  /*d1ea0*/  ISETP.LT.AND P0, PT, R246, UR5, !P5 ;  /* 0x00000005f6007c0c */ /* 0x000fe2000ef01270 */
[----:B-1----:R-:W-:-:S12]  /*d1eb0*/  IMAD.WIDE R8, R167, 0x4, R124 ;  /* 0x00000004a7087825 */ /* 0x002fd800078e027c */
[----:B------:R2:W-:Y:S01]  /*d1ec0*/  @P0 STG.E desc[UR34][R6.64], R197 ;  /* 0x000000c506000986 */ /* 0x0005e2000c101922 */
[----:B------:R-:W-:Y:S01]  /*d1ed0*/  ISETP.LT.AND P0, PT, R238, UR5, !P6 ;  /* 0x00000005ee007c0c */ /* 0x000fe2000f701270 */
[----:B------:R-:W-:-:S12]  /*d1ee0*/  IMAD.WIDE R10, R167, 0x4, R122 ;  /* 0x00000004a70a7825 */ /* 0x000fd800078e027a */
[----:B------:R1:W-:Y:S01]  /*d1ef0*/  @P0 STG.E desc[UR34][R8.64], R165 ;  /* 0x000000a508000986 */ /* 0x0003e2000c101922 */
[----:B------:R-:W-:Y:S01]  /*d1f00*/  ISETP.LT.AND P0, PT, R252, UR5, !P6 ;  /* 0x00000005fc007c0c */ /* 0x000fe2000f701270 */
[----:B------:R-:W-:-:S12]  /*d1f10*/  IMAD.WIDE R12, R167, 0x4, R120 ;  /* 0x00000004a70c7825 */ /* 0x000fd800078e0278 */
[----:B------:R1:W-:Y:S01]  /*d1f20*/  @P0 STG.E desc[UR34][R10.64], R166 ;  /* 0x000000a60a000986 */ /* 0x0003e2000c101922 */
[----:B------:R-:W-:Y:S01]  /*d1f30*/  ISETP.LT.AND P0, PT, R247, UR5, !P6 ;  /* 0x00000005f7007c0c */ /* 0x000fe2000f701270 */
[----:B------:R-:W-:Y:S01]  /*d1f40*/  IMAD.WIDE R4, R167, 0x4, R118 ;  /* 0x00000004a7047825 */ /* 0x000fe200078e0276 */
[----:B------:R-:W-:-:S11]  /*d1f50*/  LOP3.LUT P4, RZ, R27, 0x10, RZ, 0xc0, !PT ;  /* 0x000000101bff7812 */ /* 0x000fd6000788c0ff */
[----:B------:R-:W-:Y:S01]  /*d1f60*/  @P0 STG.E desc[UR34][R12.64], R242 ;  /* 0x000000f20c000986 */ /* 0x000fe2000c101922 */
[----:B------:R-:W-:-:S13]  /*d1f70*/  ISETP.LT.AND P0, PT, R246, UR5, !P6 ;  /* 0x00000005f6007c0c */ /* 0x000fda000f701270 */
[----:B------:R1:W-:Y:S01]  /*d1f80*/  @P0 STG.E desc[UR34][R4.64], R230 ;  /* 0x000000e604000986 */ /* 0x0003e2000c101922 */
[----:B------:R-:W-:Y:S02]  /*d1f90*/  ISETP.LT.AND P0, PT, R238, UR5, !P4 ;  /* 0x00000005ee007c0c */ /* 0x000fe4000e701270 */
[----:B------:R-:W-:Y:S01]  /*d1fa0*/  LOP3.LUT P3, RZ, R27, 0x20, RZ, 0xc0, !PT ;  /* 0x000000201bff7812 */ /* 0x000fe2000786c0ff */
[----:B--2---:R-:W-:-:S04]  /*d1fb0*/  IMAD.WIDE R6, R237, 0x4, R124 ;  /* 0x00000004ed067825 */ /* 0x004fc800078e027c */
[----:B-1----:R-:W-:-:S04]  /*d1fc0*/  IMAD.WIDE R8, R237, 0x4, R122 ;  /* 0x00000004ed087825 */ /* 0x002fc800078e027a */
[----:B------:R-:W-:-:S04]  /*d1fd0*/  IMAD.WIDE R10, R237, 0x4, R120 ;  /* 0x00000004ed0a7825 */ /* 0x000fc800078e0278 */
[----:B------:R-:W-:Y:S02]  /*d1fe0*/  IMAD.WIDE R4, R237, 0x4, R118 ;  /* 0x00000004ed047825 */ /* 0x000fe400078e0276 */
[----:B------:R-:W2:Y:S04]  /*d1ff0*/  LDL.LU R237, [R1+0x30f0] ;  /* 0x0030f00001ed7983 */ /* 0x000ea80000300800 */
[----:B------:R1:W-:Y:S01]  /*d2000*/  @P0 STG.E desc[UR34][R6.64], R222 ;  /* 0x000000de06000986 */ /* 0x0003e2000c101922 */
[----:B------:R-:W-:-:S13]  /*d2010*/  ISETP.LT.AND P0, PT, R252, UR5, !P4 ;  /* 0x00000005fc007c0c */ /* 0x000fda000e701270 */
[----:B------:R1:W-:Y:S01]  /*d2020*/  @P0 STG.E desc[UR34][R8.64], R214 ;  /* 0x000000d608000986 */ /* 0x0003e2000c101922 */
[----:B------:R-:W-:-:S13]  /*d2030*/  ISETP.LT.AND P0, PT, R247, UR5, !P4 ;  /* 0x00000005f7007c0c */ /* 0x000fda000e701270 */
[----:B------:R-:W-:Y:S01]  /*d2040*/  @P0 STG.E desc[UR34][R10.64], R206 ;  /* 0x000000ce0a000986 */ /* 0x000fe2000c101922 */
[----:B------:R-:W-:Y:S01]  /*d2050*/  ISETP.LT.AND P0, PT, R246, UR5, !P4 ;  /* 0x00000005f6007c0c */ /* 0x000fe2000e701270 */
[----:B----4-:R-:W-:-:S04]  /*d2060*/  IMAD.WIDE R12, R245, 0x4, R124 ;  /* 0x00000004f50c7825 */ /* 0x010fc800078e027c */
[----:B-1----:R-:W-:-:S04]  /*d2070*/  IMAD.WIDE R6, R245, 0x4, R122 ;  /* 0x00000004f5067825 */ /* 0x002fc800078e027a */
[----:B------:R-:W-:-:S04]  /*d2080*/  IMAD.WIDE R8, R245, 0x4, R120 ;  /* 0x00000004f5087825 */ /* 0x000fc800078e0278 */
[----:B------:R1:W-:Y:S02]  /*d2090*/  @P0 STG.E desc[UR34][R4.64], R198 ;  /* 0x000000c604000986 */ /* 0x0003e4000c101922 */
[----:B-1----:R-:W-:Y:S02]  /*d20a0*/  IMAD.WIDE R4, R245, 0x4, R118 ;  /* 0x00000004f5047825 */ /* 0x002fe400078e0276 */
[----:B------:R-:W4:Y:S01]  /*d20b0*/  LDL.LU R245, [R1+0x30ec] ;  /* 0x0030ec0001f57983 */ /* 0x000f220000300800 */
[----:B------:R-:W-:-:S13]  /*d20c0*/  ISETP.LT.AND P0, PT, R238, UR5, !P3 ;  /* 0x00000005ee007c0c */ /* 0x000fda000df01270 */
[----:B------:R-:W-:Y:S01]  /*d20d0*/  @P0 STG.E desc[UR34][R12.64], R236 ;  /* 0x000000ec0c000986 */ /* 0x000fe2000c101922 */
[----:B------:R-:W-:-:S13]  /*d20e0*/  ISETP.LT.AND P0, PT, R252, UR5, !P3 ;  /* 0x00000005fc007c0c */ /* 0x000fda000df01270 */
[----:B------:R1:W-:Y:S04]  /*d20f0*/  @P0 STG.E desc[UR34][R6.64], R239 ;  /* 0x000000ef06000986 */ /* 0x0003e8000c101922 */
[----:B-1----:R-:W4:Y:S01]  /*d2100*/  LDL.LU R239, [R1+0x30e8] ;  /* 0x0030e80001ef7983 */ /* 0x002f220000300800 */
[----:B------:R-:W-:-:S13]  /*d2110*/  ISETP.LT.AND P0, PT, R247, UR5, !P3 ;  /* 0x00000005f7007c0c */ /* 0x000fda000df01270 */
[----:B------:R-:W-:Y:S01]  /*d2120*/  @P0 STG.E desc[UR34][R8.64], R243 ;  /* 0x000000f308000986 */ /* 0x000fe2000c101922 */
[----:B------:R-:W-:Y:S01]  /*d2130*/  ISETP.LT.AND P0, PT, R246, UR5, !P3 ;  /* 0x00000005f6007c0c */ /* 0x000fe2000df01270 */
[----:B---3--:R-:W-:-:S04]  /*d2140*/  IMAD.WIDE R10, R244, 0x4, R124 ;  /* 0x00000004f40a7825 */ /* 0x008fc800078e027c */
[----:B------:R-:W-:-:S04]  /*d2150*/  IMAD.WIDE R12, R244, 0x4, R122 ;  /* 0x00000004f40c7825 */ /* 0x000fc800078e027a */
[----:B------:R-:W-:-:S04]  /*d2160*/  IMAD.WIDE R6, R244, 0x4, R120 ;  /* 0x00000004f4067825 */ /* 0x000fc800078e0278 */
[----:B------:R1:W-:Y:S02]  /*d2170*/  @P0 STG.E desc[UR34][R4.64], R231 ;  /* 0x000000e704000986 */ /* 0x0003e4000c101922 */
[----:B-1----:R-:W-:Y:S02]  /*d2180*/  IMAD.WIDE R4, R244, 0x4, R118 ;  /* 0x00000004f4047825 */ /* 0x002fe400078e0276 */
[----:B------:R-:W3:Y:S01]  /*d2190*/  LDL.LU R244, [R1+0x30dc] ;  /* 0x0030dc0001f47983 */ /* 0x000ee20000300800 */
[----:B------:R-:W-:-:S04]  /*d21a0*/  LOP3.LUT P5, RZ, R27, 0x40, RZ, 0xc0, !PT ;  /* 0x000000401bff7812 */ /* 0x000fc800078ac0ff */
[----:B------:R-:W-:-:S13]  /*d21b0*/  ISETP.LT.AND P0, PT, R238, UR5, !P5 ;  /* 0x00000005ee007c0c */ /* 0x000fda000ef01270 */
[----:B------:R1:W-:Y:S01]  /*d21c0*/  @P0 STG.E desc[UR34][R10.64], R223 ;  /* 0x000000df0a000986 */ /* 0x0003e2000c101922 */
[----:B------:R-:W-:-:S13]  /*d21d0*/  ISETP.LT.AND P0, PT, R252, UR5, !P5 ;  /* 0x00000005fc007c0c */ /* 0x000fda000ef01270 */
[----:B------:R1:W-:Y:S01]  /*d21e0*/  @P0 STG.E desc[UR34][R12.64], R215 ;  /* 0x000000d70c000986 */ /* 0x0003e2000c101922 */
[----:B------:R-:W-:Y:S02]  /*d21f0*/  ISETP.LT.AND P0, PT, R247, UR5, !P5 ;  /* 0x00000005f7007c0c */ /* 0x000fe4000ef01270 */
        /* <DEDUP_REMOVED lines=16> */
[----:B------:R-:W-:-:S13]  /*d2300*/  ISETP.LT.AND P0, PT, R246, UR5, !P4 ;  /* 0x00000005f6007c0c */ /* 0x000fda000e701270 */
[----:B------:R1:W-:Y:S01]  /*d2310*/  @P0 STG.E desc[UR34][R4.64], R168 ;  /* 0x000000a804000986 */ /* 0x0003e2000c101922 */
[----:B------:R-:W-:Y:S01]  /*d2320*/  ISETP.LT.AND P0, PT, R238, UR5, !P3 ;  /* 0x00000005ee007c0c */ /* 0x000fe2000df01270 */
[----:B----4-:R-:W-:-:S12]  /*d2330*/  IMAD.WIDE R6, R245, 0x4, R124 ;  /* 0x00000004f5067825 */ /* 0x010fd800078e027c */
[----:B------:R4:W-:Y:S01]  /*d2340*/  @P0 STG.E desc[UR34][R6.64], R156 ;  /* 0x0000009c06000986 */ /* 0x0009e2000c101922 */
[----:B------:R-:W-:Y:S01]  /*d2350*/  ISETP.LT.AND P0, PT, R252, UR5, !P3 ;  /* 0x00000005fc007c0c */ /* 0x000fe2000df01270 */
[----:B-1----:R-:W-:-:S12]  /*d2360*/  IMAD.WIDE R8, R245, 0x4, R122 ;  /* 0x00000004f5087825 */ /* 0x002fd800078e027a */
[----:B------:R1:W-:Y:S01]  /*d2370*/  @P0 STG.E desc[UR34][R8.64], R148 ;  /* 0x0000009408000986 */ /* 0x0003e2000c101922 */
[----:B------:R-:W-:Y:S01]  /*d2380*/  ISETP.LT.AND P0, PT, R247, UR5, !P3 ;  /* 0x00000005f7007c0c */ /* 0x000fe2000df01270 */
[----:B------:R-:W-:Y:S01]  /*d2390*/  IMAD.WIDE R10, R245, 0x4, R120 ;  /* 0x00000004f50a7825 */ /* 0x000fe200078e0278 */
[----:B------:R-:W-:-:S11]  /*d23a0*/  LOP3.LUT P6, RZ, R27, 0x200, RZ, 0xc0, !PT ;  /* 0x000002001bff7812 */ /* 0x000fd600078cc0ff */
[----:B------:R-:W-:Y:S01]  /*d23b0*/  @P0 STG.E desc[UR34][R10.64], R140 ;  /* 0x0000008c0a000986 */ /* 0x000fe2000c101922 */
[----:B------:R-:W-:Y:S01]  /*d23c0*/  ISETP.LT.AND P0, PT, R246, UR5, !P3 ;  /* 0x00000005f6007c0c */ /* 0x000fe2000df01270 */
[----:B------:R-:W-:Y:S02]  /*d23d0*/  IMAD.WIDE R4, R245, 0x4, R118 ;  /* 0x00000004f5047825 */ /* 0x000fe400078e0276 */
[----:B------:R-:W2:Y:S10]  /*d23e0*/  LDL.LU R245, [R1+0x30d0] ;  /* 0x0030d00001f57983 */ /* 0x000eb40000300800 */
[----:B------:R1:W-:Y:S01]  /*d23f0*/  @P0 STG.E desc[UR34][R4.64], R100 ;  /* 0x0000006404000986 */ /* 0x0003e2000c101922 */
[----:B------:R-:W-:Y:S01]  /*d2400*/  ISETP.LT.AND P0, PT, R238, UR5, !P6 ;  /* 0x00000005ee007c0c */ /* 0x000fe2000f701270 */
[----:B------:R-:W-:-:S12]  /*d2410*/  IMAD.WIDE R12, R239, 0x4, R124 ;  /* 0x00000004ef0c7825 */ /* 0x000fd800078e027c */
[----:B------:R1:W-:Y:S01]  /*d2420*/  @P0 STG.E desc[UR34][R12.64], R193 ;  /* 0x000000c10c000986 */ /* 0x0003e2000c101922 */
[----:B------:R-:W-:Y:S01]  /*d2430*/  ISETP.LT.AND P0, PT, R252, UR5, !P6 ;  /* 0x00000005fc007c0c */ /* 0x000fe2000f701270 */
[----:B----4-:R-:W-:-:S12]  /*d2440*/  IMAD.WIDE R6, R239, 0x4, R122 ;  /* 0x00000004ef067825 */ /* 0x010fd800078e027a */
[----:B------:R4:W-:Y:S01]  /*d2450*/  @P0 STG.E desc[UR34][R6.64], R185 ;  /* 0x000000b906000986 */ /* 0x0009e2000c101922 */
[----:B------:R-:W-:Y:S01]  /*d2460*/  ISETP.LT.AND P0, PT, R247, UR5, !P6 ;  /* 0x00000005f7007c0c */ /* 0x000fe2000f701270 */
[----:B-1----:R-:W-:-:S12]  /*d2470*/  IMAD.WIDE R8, R239, 0x4, R120 ;  /* 0x00000004ef087825 */ /* 0x002fd800078e0278 */
[----:B------:R-:W-:Y:S01]  /*d2480*/  @P0 STG.E desc[UR34][R8.64], R177 ;  /* 0x000000b108000986 */ /* 0x000fe2000c101922 */
[----:B------:R-:W-:Y:S01]  /*d2490*/  ISETP.LT.AND P0, PT, R246, UR5, !P6 ;  /* 0x00000005f6007c0c */ /* 0x000fe2000f701270 */
[----:B------:R-:W-:-:S04]  /*d24a0*/  IMAD.WIDE R4, R239, 0x4, R118 ;  /* 0x00000004ef047825 */ /* 0x000fc800078e0276 */
[----:B---3--:R-:W-:-:S04]  /*d24b0*/  IMAD.WIDE R10, R244, 0x4, R124 ;  /* 0x00000004f40a7825 */ /* 0x008fc800078e027c */
[----:B------:R-:W-:-:S04]  /*d24c0*/  IMAD.WIDE R12, R244, 0x4, R122 ;  /* 0x00000004f40c7825 */ /* 0x000fc800078e027a */
[----:B------:R1:W-:Y:S01]  /*d24d0*/  @P0 STG.E desc[UR34][R4.64], R169 ;  /* 0x000000a904000986 */ /* 0x0003e2000c101922 */
[----:B----4-:R-:W-:-:S04]  /*d24e0*/  IMAD.WIDE R6, R244, 0x4, R120 ;  /* 0x00000004f4067825 */ /* 0x010fc800078e0278 */
[----:B-1----:R-:W-:Y:S02]  /*d24f0*/  IMAD.WIDE R4, R244, 0x4, R118 ;  /* 0x00000004f4047825 */ /* 0x002fe400078e0276 */
[----:B------:R-:W3:Y:S01]  /*d2500*/  LDL.LU R244, [R1+0x30cc] ;  /* 0x0030cc0001f47983 */ /* 0x000ee20000300800 */
[----:B------:R-:W-:-:S04]  /*d2510*/  LOP3.LUT P5, RZ, R27, 0x400, RZ, 0xc0, !PT ;  /* 0x000004001bff7812 */ /* 0x000fc800078ac0ff */
[----:B------:R-:W-:-:S13]  /*d2520*/  ISETP.LT.AND P0, PT, R238, UR5, !P5 ;  /* 0x00000005ee007c0c */ /* 0x000fda000ef01270 */
[----:B------:R1:W-:Y:S01]  /*d2530*/  @P0 STG.E desc[UR34][R10.64], R157 ;  /* 0x0000009d0a000986 */ /* 0x0003e2000c101922 */
[----:B------:R-:W-:-:S13]  /*d2540*/  ISETP.LT.AND P0, PT, R252, UR5, !P5 ;  /* 0x00000005fc007c0c */ /* 0x000fda000ef01270 */
[----:B------:R4:W-:Y:S01]  /*d2550*/  @P0 STG.E desc[UR34][R12.64], R149 ;  /* 0x000000950c000986 */ /* 0x0009e2000c101922 */
[----:B------:R-:W-:-:S13]  /*d2560*/  ISETP.LT.AND P0, PT, R247, UR5, !P5 ;  /* 0x00000005f7007c0c */ /* 0x000fda000ef01270 */
[----:B------:R-:W-:Y:S01]  /*d2570*/  @P0 STG.E desc[UR34][R6.64], R141 ;  /* 0x0000008d06000986 */ /* 0x000fe2000c101922 */
[----:B------:R-:W-:-:S13]  /*d2580*/  ISETP.LT.AND P0, PT, R246, UR5, !P5 ;  /* 0x00000005f6007c0c */ /* 0x000fda000ef01270 */
[----:B------:R1:W-:Y:S01]  /*d2590*/  @P0 STG.E desc[UR34][R4.64], R101 ;  /* 0x0000006504000986 */ /* 0x0003e2000c101922 */
[----:B------:R-:W-:-:S04]  /*d25a0*/  LOP3.LUT P4, RZ, R27, 0x800, RZ, 0xc0, !PT ;  /* 0x000008001bff7812 */ /* 0x000fc8000788c0ff */
[----:B------:R-:W-:Y:S01]  /*d25b0*/  ISETP.LT.AND P0, PT, R238, UR5, !P4 ;  /* 0x00000005ee007c0c */ /* 0x000fe2000e701270 */
[----:B--2---:R-:W-:-:S04]  /*d25c0*/  IMAD.WIDE R8, R237, 0x4, R124 ;  /* 0x00000004ed087825 */ /* 0x004fc800078e027c */
[----:B-1----:R-:W-:-:S04]  /*d25d0*/  IMAD.WIDE R10, R237, 0x4, R122 ;  /* 0x00000004ed0a7825 */ /* 0x002fc800078e027a */
[----:B----4-:R-:W-:-:S04]  /*d25e0*/  IMAD.WIDE R12, R237, 0x4, R120 ;  /* 0x00000004ed0c7825 */ /* 0x010fc800078e0278 */
[----:B------:R-:W-:Y:S02]  /*d25f0*/  IMAD.WIDE R4, R237, 0x4, R118 ;  /* 0x00000004ed047825 */ /* 0x000fe400078e0276 */
[----:B------:R-:W2:Y:S04]  /*d2600*/  LDL.LU R237, [R1+0x30c8] ;  /* 0x0030c80001ed7983 */ /* 0x000ea80000300800 */
[----:B------:R-:W4:Y:S04]  /*d2610*/  LDL.LU R239, [R1+0x30c4] ;  /* 0x0030c40001ef7983 */ /* 0x000f280000300800 */
        /* <DEDUP_REMOVED lines=8> */
[----:B------:R-:W-:Y:S01]  /*d26a0*/  ISETP.LT.AND P0, PT, R238, UR5, !P3 ;  /* 0x00000005ee007c0c */ /* 0x000fe2000df01270 */
[----:B------:R-:W-:-:S04]  /*d26b0*/  IMAD.WIDE R6, R245, 0x4, R124 ;  /* 0x00000004f5067825 */ /* 0x000fc800078e027c */
[----:B-1----:R-:W-:-:S04]  /*d26c0*/  IMAD.WIDE R8, R245, 0x4, R122 ;  /* 0x00000004f5087825 */ /* 0x002fc800078e027a */
[----:B------:R-:W-:-:S04]  /*d26d0*/  IMAD.WIDE R10, R245, 0x4, R120 ;  /* 0x00000004f50a7825 */ /* 0x000fc800078e0278 */
[----:B------:R-:W-:Y:S02]  /*d26e0*/  IMAD.WIDE R4, R245, 0x4, R118 ;  /* 0x00000004f5047825 */ /* 0x000fe400078e0276 */
[----:B------:R-:W4:Y:S04]  /*d26f0*/  LDL.LU R245, [R1+0x30bc] ;  /* 0x0030bc0001f57983 */ /* 0x000f280000300800 */
[----:B------:R1:W-:Y:S01]  /*d2700*/  @P0 STG.E desc[UR34][R6.64], R158 ;  /* 0x0000009e06000986 */ /* 0x0003e2000c101922 */
[----:B------:R-:W-:-:S13]  /*d2710*/  ISETP.LT.AND P0, PT, R252, UR5, !P3 ;  /* 0x00000005fc007c0c */ /* 0x000fda000df01270 */
[----:B------:R1:W-:Y:S01]  /*d2720*/  @P0 STG.E desc[UR34][R8.64], R150 ;  /* 0x0000009608000986 */ /* 0x0003e2000c101922 */
[----:B------:R-:W-:-:S13]  /*d2730*/  ISETP.LT.AND P0, PT, R247, UR5, !P3 ;  /* 0x00000005f7007c0c */ /* 0x000fda000df01270 */
[----:B------:R-:W-:Y:S01]  /*d2740*/  @P0 STG.E desc[UR34][R10.64], R142 ;  /* 0x0000008e0a000986 */ /* 0x000fe2000c101922 */
[----:B------:R-:W-:-:S13]  /*d2750*/  ISETP.LT.AND P0, PT, R246, UR5, !P3 ;  /* 0x00000005f6007c0c */ /* 0x000fda000df01270 */
[----:B------:R1:W-:Y:S01]  /*d2760*/  @P0 STG.E desc[UR34][R4.64], R102 ;  /* 0x0000006604000986 */ /* 0x0003e2000c101922 */
[----:B---3--:R-:W-:-:S04]  /*d2770*/  IMAD.WIDE R12, R244, 0x4, R124 ;  /* 0x00000004f40c7825 */ /* 0x008fc800078e027c */
[----:B-1----:R-:W-:-:S04]  /*d2780*/  IMAD.WIDE R6, R244, 0x4, R122 ;  /* 0x00000004f4067825 */ /* 0x002fc800078e027a */
[----:B------:R-:W-:-:S04]  /*d2790*/  IMAD.WIDE R8, R244, 0x4, R120 ;  /* 0x00000004f4087825 */ /* 0x000fc800078e0278 */
[----:B------:R-:W-:Y:S02]  /*d27a0*/  IMAD.WIDE R4, R244, 0x4, R118 ;  /* 0x00000004f4047825 */ /* 0x000fe400078e0276 */
        /* <DEDUP_REMOVED lines=24> */
[----:B----4-:R-:W-:-:S12]  /*d2930*/  IMAD.WIDE R8, R239, 0x4, R124 ;  /* 0x00000004ef087825 */ /* 0x010fd800078e027c */
        /* <DEDUP_REMOVED lines=8> */
[----:B----4-:R-:W-:Y:S01]  /*d29c0*/  IMAD.WIDE R4, R239, 0x4, R118 ;  /* 0x00000004ef047825 */ /* 0x010fe200078e0276 */
[----:B------:R-:W-:-:S11]  /*d29d0*/  LOP3.LUT P3, RZ, R27, 0x10000, RZ, 0xc0, !PT ;  /* 0x000100001bff7812 */ /* 0x000fd6000786c0ff */
[----:B------:R-:W-:Y:S01]  /*d29e0*/  @P0 STG.E desc[UR34][R12.64], R172 ;  /* 0x000000ac0c000986 */ /* 0x000fe2000c101922 */
[----:B------:R-:W-:Y:S01]  /*d29f0*/  ISETP.LT.AND P0, PT, R246, UR5, !P6 ;  /* 0x00000005f6007c0c */ /* 0x000fe2000f701270 */
[----:B------:R-:W-:-:S12]  /*d2a00*/  IMAD.WIDE R6, R245, 0x4, R124 ;  /* 0x00000004f5067825 */ /* 0x000fd800078e027c */
[----:B------:R4:W-:Y:S01]  /*d2a10*/  @P0 STG.E desc[UR34][R4.64], R160 ;  /* 0x000000a004000986 */ /* 0x0009e2000c101922 */
[----:B------:R-:W-:Y:S01]  /*d2a20*/  ISETP.LT.AND P0, PT, R238, UR5, !P3 ;  /* 0x00000005ee007c0c */ /* 0x000fe2000df01270 */
[----:B-1----:R-:W-:-:S04]  /*d2a30*/  IMAD.WIDE R8, R245, 0x4, R122 ;  /* 0x00000004f5087825 */ /* 0x002fc800078e027a */
[----:B------:R-:W-:-:S04]  /*d2a40*/  IMAD.WIDE R10, R245, 0x4, R120 ;  /* 0x00000004f50a7825 */ /* 0x000fc800078e0278 */
[----:B----4-:R-:W-:Y:S02]  /*d2a50*/  IMAD.WIDE R4, R245, 0x4, R118 ;  /* 0x00000004f5047825 */ /* 0x010fe400078e0276 */
[----:B------:R-:W4:Y:S04]  /*d2a60*/  LDL.LU R245, [R1+0x30a8] ;  /* 0x0030a80001f57983 */ /* 0x000f280000300800 */
[----:B------:R1:W-:Y:S01]  /*d2a70*/  @P0 STG.E desc[UR34][R6.64], R152 ;  /* 0x0000009806000986 */ /* 0x0003e2000c101922 */
[----:B------:R-:W-:-:S13]  /*d2a80*/  ISETP.LT.AND P0, PT, R252, UR5, !P3 ;  /* 0x00000005fc007c0c */ /* 0x000fda000df01270 */
[----:B------:R1:W-:Y:S01]  /*d2a90*/  @P0 STG.E desc[UR34][R8.64], R144 ;  /* 0x0000009008000986 */ /* 0x0003e2000c101922 */
[----:B------:R-:W-:-:S13]  /*d2aa0*/  ISETP.LT.AND P0, PT, R247, UR5, !P3 ;  /* 0x00000005f7007c0c */ /* 0x000fda000df01270 */
[----:B------:R-:W-:Y:S01]  /*d2ab0*/  @P0 STG.E desc[UR34][R10.64], R104 ;  /* 0x000000680a000986 */ /* 0x000fe2000c101922 */
[----:B------:R-:W-:Y:S01]  /*d2ac0*/  ISETP.LT.AND P0, PT, R246, UR5, !P3 ;  /* 0x00000005f6007c0c */ /* 0x000fe2000df01270 */
[----:B---3--:R-:W-:-:S12]  /*d2ad0*/  IMAD.WIDE R12, R244, 0x4, R124 ;  /* 0x00000004f40c7825 */ /* 0x008fd800078e027c */
[----:B------:R3:W-:Y:S01]  /*d2ae0*/  @P0 STG.E desc[UR34][R4.64], R96 ;  /* 0x0000006004000986 */ /* 0x0007e2000c101922 */
[----:B-1----:R-:W-:-:S04]  /*d2af0*/  IMAD.WIDE R6, R244, 0x4, R122 ;  /* 0x00000004f4067825 */ /* 0x002fc800078e027a */
[----:B------:R-:W-:-:S04]  /*d2b00*/  IMAD.WIDE R8, R244, 0x4, R120 ;  /* 0x00000004f4087825 */ /* 0x000fc800078e0278 */
[----:B---3--:R-:W-:Y:S02]  /*d2b10*/  IMAD.WIDE R4, R244, 0x4, R118 ;  /* 0x00000004f4047825 */ /* 0x008fe400078e0276 */
[----:B------:R-:W3:Y:S01]  /*d2b20*/  LDL.LU R244, [R1+0x30a0] ;  /* 0x0030a00001f47983 */ /* 0x000ee20000300800 */
[----:B------:R-:W-:-:S03]  /*d2b30*/  LOP3.LUT P5, RZ, R27, 0x20000, RZ, 0xc0, !PT ;  /* 0x000200001bff7812 */ /* 0x000fc600078ac0ff */
[----:B------:R-:W3:Y:S01]  /*d2b40*/  LDL.LU R239, [R1+0x309c] ;  /* 0x00309c0001ef7983 */ /* 0x000ee20000300800 */
        /* <DEDUP_REMOVED lines=24> */
[----:B----4-:R-:W-:-:S04]  /*d2cd0*/  IMAD.WIDE R8, R245, 0x4, R124 ;  /* 0x00000004f5087825 */ /* 0x010fc800078e027c */
        /* <DEDUP_REMOVED lines=24> */
[----:B------:R-:W-:Y:S01]  /*d2e60*/  ISETP.LT.AND P0, PT, R246, UR5, !P5 ;  /* 0x00000005f6007c0c */ /* 0x000fe2000ef01270 */
[----:B------:R-:W-:-:S12]  /*d2e70*/  IMAD.WIDE R12, R239, 0x4, R124 ;  /* 0x00000004ef0c7825 */ /* 0x000fd800078e027c */
        /* <DEDUP_REMOVED lines=9> */
[----:B------:R-:W-:Y:S01]  /*d2f10*/  @P0 STG.E desc[UR34][R8.64], R175 ;  /* 0x000000af08000986 */ /* 0x000fe2000c101922 */
[----:B------:R-:W-:-:S13]  /*d2f20*/  ISETP.LT.AND P0, PT, R246, UR5, !P6 ;  /* 0x00000005f6007c0c */ /* 0x000fda000f701270 */
[----:B------:R1:W-:Y:S01]  /*d2f30*/  @P0 STG.E desc[UR34][R4.64], R163 ;  /* 0x000000a304000986 */ /* 0x0003e2000c101922 */
[----:B--2---:R-:W-:-:S04]  /*d2f40*/  IMAD.WIDE R10, R237, 0x4, R124 ;  /* 0x00000004ed0a7825 */ /* 0x004fc800078e027c */
[----:B-1----:R-:W-:-:S04]  /*d2f50*/  IMAD.WIDE R12, R237, 0x4, R122 ;  /* 0x00000004ed0c7825 */ /* 0x002fc800078e027a */
[----:B------:R-:W-:-:S04]  /*d2f60*/  IMAD.WIDE R6, R237, 0x4, R120 ;  /* 0x00000004ed067825 */ /* 0x000fc800078e0278 */
[----:B------:R-:W-:Y:S02]  /*d2f70*/  IMAD.WIDE R4, R237, 0x4, R118 ;  /* 0x00000004ed047825 */ /* 0x000fe400078e0276 */
[----:B------:R-:W2:Y:S01]  /*d2f80*/  LDL.LU R237, [R1+0x3088] ;  /* 0x0030880001ed7983 */ /* 0x000ea20000300800 */
        /* <DEDUP_REMOVED lines=9> */
[----:B------:R-:W-:Y:S01]  /*d3020*/  @P0 STG.E desc[UR34][R4.64], R99 ;  /* 0x0000006304000986 */ /* 0x000fe2000c101922 */
[----:B------:R-:W-:Y:S01]  /*d3030*/  ISETP.LT.AND P0, PT, R238, UR5, !P3 ;  /* 0x00000005ee007c0c */ /* 0x000fe2000df01270 */
[----:B----4-:R-:W-:-:S04]  /*d3040*/  IMAD.WIDE R14, R245, 0x4, R118 ;  /* 0x00000004f50e7825 */ /* 0x010fc800078e0276 */
[--C-:B---3--:R-:W-:Y:S01]  /*d3050*/  IMAD.WIDE R16, R244, 0x4, R124.reuse ;  /* 0x00000004f4107825 */ /* 0x108fe200078e027c */
[----:B------:R-:W-:Y:S01]  /*d3060*/  LOP3.LUT P5, RZ, R27, 0x1000000, RZ, 0xc0, !PT ;  /* 0x010000001bff7812 */ /* 0x000fe200078ac0ff */
[----:B------:R-:W3:Y:S02]  /*d3070*/  LDS.128 R4, [R2] ;  /* 0x0000000002047984 */ /* 0x000ee40000000c00 */
[----:B------:R-:W-:-:S04]  /*d3080*/  IMAD.WIDE R8, R245, 0x4, R124 ;  /* 0x00000004f5087825 */ /* 0x000fc800078e027c */
[----:B-1----:R-:W-:-:S04]  /*d3090*/  IMAD.WIDE R10, R245, 0x4, R122 ;  /* 0x00000004f50a7825 */ /* 0x002fc800078e027a */
[----:B------:R-:W-:Y:S02]  /*d30a0*/  IMAD.WIDE R12, R245, 0x4, R120 ;  /* 0x00000004f50c7825 */ /* 0x000fe400078e0278 */
[----:B------:R-:W4:Y:S04]  /*d30b0*/  LDL.LU R245, [R1+0x3080] ;  /* 0x0030800001f57983 */ /* 0x000f280000300800 */
[----:B------:R1:W-:Y:S01]  /*d30c0*/  @P0 STG.E desc[UR34][R8.64], R92 ;  /* 0x0000005c08000986 */ /* 0x0003e2000c101922 */
[----:B------:R-:W-:-:S13]  /*d30d0*/  ISETP.LT.AND P0, PT, R252, UR5, !P3 ;  /* 0x00000005fc007c0c */ /* 0x000fda000df01270 */
[----:B------:R3:W-:Y:S01]  /*d30e0*/  @P0 STG.E desc[UR34][R10.64], R84 ;  /* 0x000000540a000986 */ /* 0x0007e2000c101922 */
[----:B------:R-:W-:Y:S01]  /*d30f0*/  ISETP.LT.AND P0, PT, R247, UR5, !P3 ;  /* 0x00000005f7007c0c */ /* 0x000fe2000df01270 */
[----:B-1----:R-:W-:-:S04]  /*d3100*/  IMAD.WIDE R8, R244, 0x4, R122 ;  /* 0x00000004f4087825 */ /* 0x002fc800078e027a */
[----:B---3--:R-:W-:-:S08]  /*d3110*/  IMAD.WIDE R10, R244, 0x4, R120 ;  /* 0x00000004f40a7825 */ /* 0x008fd000078e0278 */
[----:B------:R1:W-:Y:S02]  /*d3120*/  @P0 STG.E desc[UR34][R12.64], R76 ;  /* 0x0000004c0c000986 */ /* 0x0003e4000c101922 */
[----:B-1----:R-:W-:Y:S02]  /*d3130*/  IMAD.WIDE R12, R244, 0x4, R118 ;  /* 0x00000004f40c7825 */ /* 0x002fe400078e0276 */
[----:B------:R-:W3:Y:S01]  /*d3140*/  LDL.LU R244, [R1+0x3074] ;  /* 0x0030740001f47983 */ /* 0x000ee20000300800 */
[----:B------:R-:W-:-:S13]  /*d3150*/  ISETP.LT.AND P0, PT, R246, UR5, !P3 ;  /* 0x00000005f6007c0c */ /* 0x000fda000df01270 */
[----:B------:R2:W-:Y:S01]  /*d3160*/  @P0 STG.E desc[UR34][R14.64], R68 ;  /* 0x000000440e000986 */ /* 0x0005e2000c101922 */
[----:B------:R-:W-:-:S13]  /*d3170*/  ISETP.LT.AND P0, PT, R238, UR5, !P5 ;  /* 0x00000005ee007c0c */ /* 0x000fda000ef01270 */
[----:B------:R-:W-:Y:S01]  /*d3180*/  @P0 STG.E desc[UR34][R16.64], R60 ;  /* 0x0000003c10000986 */ /* 0x000fe2000c101922 */
[----:B------:R-:W-:-:S13]  /*d3190*/  ISETP.LT.AND P0, PT, R252, UR5, !P5 ;  /* 0x00000005fc007c0c */ /* 0x000fda000ef01270 */
[----:B------:R1:W-:Y:S01]  /*d31a0*/  @P0 STG.E desc[UR34][R8.64], R52 ;  /* 0x0000003408000986 */ /* 0x0003e2000c101922 */
[----:B------:R-:W-:-:S13]  /*d31b0*/  ISETP.LT.AND P0, PT, R247, UR5, !P5 ;  /* 0x00000005f7007c0c */ /* 0x000fda000ef01270 */
[----:B------:R1:W-:Y:S01]  /*d31c0*/  @P0 STG.E desc[UR34][R10.64], R36 ;  /* 0x000000240a000986 */ /* 0x0003e2000c101922 */
[----:B------:R-:W-:-:S13]  /*d31d0*/  ISETP.LT.AND P0, PT, R246, UR5, !P5 ;  /* 0x00000005f6007c0c */ /* 0x000fda000ef01270 */
[----:B------:R1:W-:Y:S01]  /*d31e0*/  @P0 STG.E desc[UR34][R12.64], R4 ;  /* 0x000000040c000986 */ /* 0x0003e2000c101922 */
[----:B--2---:R-:W-:-:S04]  /*d31f0*/  IMAD.WIDE R14, R237, 0x4, R124 ;  /* 0x00000004ed0e7825 */ /* 0x004fc800078e027c */
[----:B-1----:R-:W-:-:S04]  /*d3200*/  IMAD.WIDE R8, R237, 0x4, R122 ;  /* 0x00000004ed087825 */ /* 0x002fc800078e027a */
[----:B------:R-:W-:-:S04]  /*d3210*/  IMAD.WIDE R10, R237, 0x4, R120 ;  /* 0x00000004ed0a7825 */ /* 0x000fc800078e0278 */
[----:B------:R-:W-:Y:S02]  /*d3220*/  IMAD.WIDE R12, R237, 0x4, R118 ;  /* 0x00000004ed0c7825 */ /* 0x000fe400078e0276 */
[----:B------:R-:W2:Y:S01]  /*d3230*/  LDL.LU R237, [R1+0x3070] ;  /* 0x0030700001ed7983 */ /* 0x000ea20000300800 */
[----:B------:R-:W-:-:S03]  /*d3240*/  LOP3.LUT P4, RZ, R27, 0x2000000, RZ, 0xc0, !PT ;  /* 0x020000001bff7812 */ /* 0x000fc6000788c0ff */
[----:B------:R-:W2:Y:S01]  /*d3250*/  LDL.LU R239, [R1+0x306c] ;  /* 0x00306c0001ef7983 */ /* 0x000ea20000300800 */
[----:B------:R-:W-:-:S13]  /*d3260*/  ISETP.LT.AND P0, PT, R238, UR5, !P4 ;  /* 0x00000005ee007c0c */ /* 0x000fda000e701270 */
[----:B------:R1:W-:Y:S01]  /*d3270*/  @P0 STG.E desc[UR34][R14.64], R93 ;  /* 0x0000005d0e000986 */ /* 0x0003e2000c101922 */
[----:B------:R-:W-:-:S13]  /*d3280*/  ISETP.LT.AND P0, PT, R252, UR5, !P4 ;  /* 0x00000005fc007c0c */ /* 0x000fda000e701270 */
[----:B------:R1:W-:Y:S01]  /*d3290*/  @P0 STG.E desc[UR34][R8.64], R85 ;  /* 0x0000005508000986 */ /* 0x0003e2000c101922 */
[----:B------:R-:W-:Y:S02]  /*d32a0*/  ISETP.LT.AND P0, PT, R247, UR5, !P4 ;  /* 0x00000005f7007c0c */ /* 0x000fe4000e701270 */
[----:B------:R-:W-:-:S11]  /*d32b0*/  LOP3.LUT P3, RZ, R27, 0x4000000, RZ, 0xc0, !PT ;  /* 0x040000001bff7812 */ /* 0x000fd6000786c0ff */
[----:B------:R1:W-:Y:S01]  /*d32c0*/  @P0 STG.E desc[UR34][R10.64], R77 ;  /* 0x0000004d0a000986 */ /* 0x0003e2000c101922 */
        /* <DEDUP_REMOVED lines=13> */
[----:B------:R-:W-:Y:S01]  /*d33a0*/  ISETP.LT.AND P0, PT, R246, UR5, !P3 ;  /* 0x00000005f6007c0c */ /* 0x000fe2000df01270 */
[----:B---3--:R-:W-:-:S04]  /*d33b0*/  IMAD.WIDE R12, R244, 0x4, R124 ;  /* 0x00000004f40c7825 */ /* 0x008fc800078e027c */
[----:B-1----:R-:W-:-:S04]  /*d33c0*/  IMAD.WIDE R16, R244, 0x4, R122 ;  /* 0x00000004f4107825 */ /* 0x002fc800078e027a */
        /* <DEDUP_REMOVED lines=8> */
[----:B------:R-:W-:Y:S01]  /*d3450*/  @P0 STG.E desc[UR34][R16.64], R86 ;  /* 0x0000005610000986 */ /* 0x000fe2000c101922 */
[----:B------:R-:W-:Y:S02]  /*d3460*/  ISETP.LT.AND P0, PT, R247, UR5, !P5 ;  /* 0x00000005f7007c0c */ /* 0x000fe4000ef01270 */
[----:B------:R-:W-:Y:S01]  /*d3470*/  LOP3.LUT P6, RZ, R27, 0x10000000, RZ, 0xc0, !PT ;  /* 0x100000001bff7812 */ /* 0x000fe200078cc0ff */
[----:B------:R-:W1:Y:S10]  /*d3480*/  LDS.128 R16, [R2+0x400] ;  /* 0x0004000002107984 */ /* 0x000e740000000c00 */
[----:B------:R-:W-:Y:S01]  /*d3490*/  @P0 STG.E desc[UR34][R14.64], R78 ;  /* 0x0000004e0e000986 */ /* 0x000fe2000c101922 */
[----:B------:R-:W-:-:S13]  /*d34a0*/  ISETP.LT.AND P0, PT, R246, UR5, !P5 ;  /* 0x00000005f6007c0c */ /* 0x000fda000ef01270 */
[----:B------:R1:W-:Y:S01]  /*d34b0*/  @P0 STG.E desc[UR34][R4.64], R70 ;  /* 0x0000004604000986 */ /* 0x0003e2000c101922 */
[----:B------:R-:W-:Y:S01]  /*d34c0*/  ISETP.LT.AND P0, PT, R238, UR5, !P6 ;  /* 0x00000005ee007c0c */ /* 0x000fe2000f701270 */
[----:B--2---:R-:W-:-:S12]  /*d34d0*/  IMAD.WIDE R8, R237, 0x4, R124 ;  /* 0x00000004ed087825 */ /* 0x004fd800078e027c */
[----:B------:R2:W-:Y:S01]  /*d34e0*/  @P0 STG.E desc[UR34][R8.64], R62 ;  /* 0x0000003e08000986 */ /* 0x0005e2000c101922 */
[----:B------:R-:W-:Y:S01]  /*d34f0*/  ISETP.LT.AND P0, PT, R252, UR5, !P6 ;  /* 0x00000005fc007c0c */ /* 0x000fe2000f701270 */
[----:B------:R-:W-:-:S12]  /*d3500*/  IMAD.WIDE R10, R237, 0x4, R122 ;  /* 0x00000004ed0a7825 */ /* 0x000fd800078e027a */
[----:B------:R2:W-:Y:S01]  /*d3510*/  @P0 STG.E desc[UR34][R10.64], R54 ;  /* 0x000000360a000986 */ /* 0x0005e2000c101922 */
[----:B------:R-:W-:Y:S01]  /*d3520*/  ISETP.LT.AND P0, PT, R247, UR5, !P6 ;  /* 0x00000005f7007c0c */ /* 0x000fe2000f701270 */
[----:B-1----:R-:W-:Y:S01]  /*d3530*/  IMAD.WIDE R12, R237, 0x4, R120 ;  /* 0x00000004ed0c7825 */ /* 0x002fe200078e0278 */
[----:B------:R-:W-:-:S11]  /*d3540*/  LOP3.LUT P3, RZ, R27, 0x20000000, RZ, 0xc0, !PT ;  /* 0x200000001bff7812 */ /* 0x000fd6000786c0ff */
[----:B------:R-:W-:Y:S01]  /*d3550*/  @P0 STG.E desc[UR34][R12.64], R38 ;  /* 0x000000260c000986 */ /* 0x000fe2000c101922 */
[----:B------:R-:W-:Y:S01]  /*d3560*/  ISETP.LT.AND P0, PT, R246, UR5, !P6 ;  /* 0x00000005f6007c0c */ /* 0x000fe2000f701270 */
[----:B------:R-:W-:Y:S02]  /*d3570*/  IMAD.WIDE R4, R237, 0x4, R118 ;  /* 0x00000004ed047825 */ /* 0x000fe400078e0276 */
[----:B------:R-:W3:Y:S10]  /*d3580*/  LDL.LU R237, [R1+0x3058] ;  /* 0x0030580001ed7983 */ /* 0x000ef40000300800 */
[----:B------:R1:W-:Y:S01]  /*d3590*/  @P0 STG.E desc[UR34][R4.64], R6 ;  /* 0x0000000604000986 */ /* 0x0003e2000c101922 */
[----:B------:R-:W-:Y:S01]  /*d35a0*/  ISETP.LT.AND P0, PT, R238, UR5, !P3 ;  /* 0x00000005ee007c0c */ /* 0x000fe2000df01270 */
[----:B------:R-:W-:-:S12]  /*d35b0*/  IMAD.WIDE R14, R239, 0x4, R124 ;  /* 0x00000004ef0e7825 */ /* 0x000fd800078e027c */
[----:B------:R1:W-:Y:S01]  /*d35c0*/  @P0 STG.E desc[UR34][R14.64], R95 ;  /* 0x0000005f0e000986 */ /* 0x0003e2000c101922 */
[----:B------:R-:W-:Y:S01]  /*d35d0*/  ISETP.LT.AND P0, PT, R252, UR5, !P3 ;  /* 0x00000005fc007c0c */ /* 0x000fe2000df01270 */
[----:B--2---:R-:W-:-:S12]  /*d35e0*/  IMAD.WIDE R8, R239, 0x4, R122 ;  /* 0x00000004ef087825 */ /* 0x004fd800078e027a */
[----:B------:R2:W-:Y:S01]  /*d35f0*/  @P0 STG.E desc[UR34][R8.64], R87 ;  /* 0x0000005708000986 */ /* 0x0005e2000c101922 */
[----:B------:R-:W-:Y:S01]  /*d3600*/  ISETP.LT.AND P0, PT, R247, UR5, !P3 ;  /* 0x00000005f7007c0c */ /* 0x000fe2000df01270 */
[----:B------:R-:W-:Y:S01]  /*d3610*/  IMAD.WIDE R10, R239, 0x4, R120 ;  /* 0x00000004ef0a7825 */ /* 0x000fe200078e0278 */
[----:B------:R-:W-:-:S11]  /*d3620*/  LOP3.LUT P4, RZ, R27, 0x40000000, RZ, 0xc0, !PT ;  /* 0x400000001bff7812 */ /* 0x000fd6000788c0ff */
[----:B------:R-:W-:Y:S01]  /*d3630*/  @P0 STG.E desc[UR34][R10.64], R79 ;  /* 0x0000004f0a000986 */ /* 0x000fe2000c101922 */
[----:B------:R-:W-:Y:S01]  /*d3640*/  ISETP.LT.AND P0, PT, R246, UR5, !P3 ;  /* 0x00000005f6007c0c */ /* 0x000fe2000df01270 */
[----:B-1----:R-:W-:-:S12]  /*d3650*/  IMAD.WIDE R4, R239, 0x4, R118 ;  /* 0x00000004ef047825 */ /* 0x002fd800078e0276 */
[----:B------:R1:W-:Y:S01]  /*d3660*/  @P0 STG.E desc[UR34][R4.64], R71 ;  /* 0x0000004704000986 */ /* 0x0003e2000c101922 */
[----:B------:R-:W-:Y:S01]  /*d3670*/  ISETP.LT.AND P0, PT, R238, UR5, !P4 ;  /* 0x00000005ee007c0c */ /* 0x000fe2000e701270 */
[----:B----4-:R-:W-:-:S12]  /*d3680*/  IMAD.WIDE R12, R245, 0x4, R124 ;  /* 0x00000004f50c7825 */ /* 0x010fd800078e027c */
[----:B------:R4:W-:Y:S01]  /*d3690*/  @P0 STG.E desc[UR34][R12.64], R63 ;  /* 0x0000003f0c000986 */ /* 0x0009e2000c101922 */
[----:B------:R-:W-:Y:S01]  /*d36a0*/  ISETP.LT.AND P0, PT, R252, UR5, !P4 ;  /* 0x00000005fc007c0c */ /* 0x000fe2000e701270 */
[----:B------:R-:W-:-:S04]  /*d36b0*/  IMAD.WIDE R14, R245, 0x4, R122 ;  /* 0x00000004f50e7825 */ /* 0x000fc800078e027a */
[----:B--2---:R-:W-:-:S04]  /*d36c0*/  IMAD.WIDE R8, R245, 0x4, R120 ;  /* 0x00000004f5087825 */ /* 0x004fc800078e0278 */
[----:B-1----:R-:W-:Y:S02]  /*d36d0*/  IMAD.WIDE R4, R245, 0x4, R118 ;  /* 0x00000004f5047825 */ /* 0x002fe400078e0276 */
[----:B------:R-:W2:Y:S04]  /*d36e0*/  LDL.LU R245, [R1+0x3054] ;  /* 0x0030540001f57983 */ /* 0x000ea80000300800 */
[----:B------:R1:W-:Y:S01]  /*d36f0*/  @P0 STG.E desc[UR34][R14.64], R55 ;  /* 0x000000370e000986 */ /* 0x0003e2000c101922 */
[----:B------:R-:W-:-:S13]  /*d3700*/  ISETP.LT.AND P0, PT, R247, UR5, !P4 ;  /* 0x00000005f7007c0c */ /* 0x000fda000e701270 */
[----:B------:R-:W-:Y:S01]  /*d3710*/  @P0 STG.E desc[UR34][R8.64], R39 ;  /* 0x0000002708000986 */ /* 0x000fe2000c101922 */
[----:B------:R-:W-:-:S13]  /*d3720*/  ISETP.LT.AND P0, PT, R246, UR5, !P4 ;  /* 0x00000005f6007c0c */ /* 0x000fda000e701270 */
[----:B------:R1:W-:Y:S01]  /*d3730*/  @P0 STG.E desc[UR34][R4.64], R7 ;  /* 0x0000000704000986 */ /* 0x0003e2000c101922 */
[----:B---3--:R-:W-:-:S04]  /*d3740*/  IMAD.WIDE R10, R244, 0x4, R124 ;  /* 0x00000004f40a7825 */ /* 0x008fc800078e027c */
[----:B----4-:R-:W-:-:S04]  /*d3750*/  IMAD.WIDE R12, R244, 0x4, R122 ;  /* 0x00000004f40c7825 */ /* 0x010fc800078e027a */
[----:B-1----:R-:W-:-:S04]  /*d3760*/  IMAD.WIDE R14, R244, 0x4, R120 ;  /* 0x00000004f40e7825 */ /* 0x002fc800078e0278 */
[----:B------:R-:W-:Y:S02]  /*d3770*/  IMAD.WIDE R4, R244, 0x4, R118 ;  /* 0x00000004f4047825 */ /* 0x000fe400078e0276 */
[----:B------:R-:W3:Y:S01]  /*d3780*/  LDL.LU R244, [R1+0x3050] ;  /* 0x0030500001f47983 */ /* 0x000ee20000300800 */
[----:B------:R-:W-:Y:S02]  /*d3790*/  LOP3.LUT P5, RZ, R27, 0x80000000, RZ, 0xc0, !PT ;  /* 0x800000001bff7812 */ /* 0x000fe400078ac0ff */
[----:B------:R-:W-:Y:S01]  /*d37a0*/  LOP3.LUT P6, RZ, R28, 0x1, RZ, 0xc0, !PT ;  /* 0x000000011cff7812 */ /* 0x000fe200078cc0ff */
[----:B------:R-:W4:Y:S01]  /*d37b0*/  LDL.LU R239, [R1+0x3040] ;  /* 0x0030400001ef7983 */ /* 0x000f220000300800 */
[----:B------:R-:W-:-:S13]  /*d37c0*/  ISETP.LT.AND P0, PT, R238, UR5, !P5 ;  /* 0x00000005ee007c0c */ /* 0x000fda000ef01270 */
[----:B------:R1:W-:Y:S01]  /*d37d0*/  @P0 STG.E desc[UR34][R10.64], R88 ;  /* 0x000000580a000986 */ /* 0x0003e2000c101922 */
[----:B------:R-:W-:-:S13]  /*d37e0*/  ISETP.LT.AND P0, PT, R252, UR5, !P5 ;  /* 0x00000005fc007c0c */ /* 0x000fda000ef01270 */
[----:B------:R-:W-:Y:S01]  /*d37f0*/  @P0 STG.E desc[UR34][R12.64], R80 ;  /* 0x000000500c000986 */ /* 0x000fe2000c101922 */
[----:B------:R-:W-:-:S13]  /*d3800*/  ISETP.LT.AND P0, PT, R247, UR5, !P5 ;  /* 0x00000005f7007c0c */ /* 0x000fda000ef01270 */
[----:B------:R-:W-:Y:S01]  /*d3810*/  @P0 STG.E desc[UR34][R14.64], R72 ;  /* 0x000000480e000986 */ /* 0x000fe2000c101922 */
[----:B------:R-:W-:-:S13]  /*d3820*/  ISETP.LT.AND P0, PT, R246, UR5, !P5 ;  /* 0x00000005f6007c0c */ /* 0x000fda000ef01270 */
        /* <DEDUP_REMOVED lines=8> */
[----:B-1----:R-:W-:-:S12]  /*d38b0*/  IMAD.WIDE R10, R237, 0x4, R120 ;  /* 0x00000004ed0a7825 */ /* 0x002fd800078e0278 */
[----:B------:R-:W-:Y:S01]  /*d38c0*/  @P0 STG.E desc[UR34][R10.64], R32 ;  /* 0x000000200a000986 */ /* 0x000fe2000c101922 */
[----:B------:R-:W-:Y:S01]  /*d38d0*/  ISETP.LT.AND P0, PT, R246, UR5, !P6 ;  /* 0x00000005f6007c0c */ /* 0x000fe2000f701270 */
[----:B------:R-:W-:Y:S02]  /*d38e0*/  IMAD.WIDE R4, R237, 0x4, R118 ;  /* 0x00000004ed047825 */ /* 0x000fe400078e0276 */
[----:B------:R-:W4:Y:S10]  /*d38f0*/  LDL.LU R237, [R1+0x303c] ;  /* 0x00303c0001ed7983 */ /* 0x000f340000300800 */
[----:B------:R1:W-:Y:S01]  /*d3900*/  @P0 STG.E desc[UR34][R4.64], R16 ;  /* 0x0000001004000986 */ /* 0x0003e2000c101922 */
[----:B------:R-:W-:Y:S01]  /*d3910*/  ISETP.LT.AND P0, PT, R238, UR5, !P1 ;  /* 0x00000005ee007c0c */ /* 0x000fe2000cf01270 */
[----:B--2---:R-:W-:-:S12]  /*d3920*/  IMAD.WIDE R6, R245, 0x4, R124 ;  /* 0x00000004f5067825 */ /* 0x004fd800078e027c */
[----:B------:R2:W-:Y:S01]  /*d3930*/  @P0 STG.E desc[UR34][R6.64], R89 ;  /* 0x0000005906000986 */ /* 0x0005e2000c101922 */
[----:B------:R-:W-:Y:S01]  /*d3940*/  ISETP.LT.AND P0, PT, R252, UR5, !P1 ;  /* 0x00000005fc007c0c */ /* 0x000fe2000cf01270 */
[----:B------:R-:W-:-:S04]  /*d3950*/  IMAD.WIDE R8, R245, 0x4, R122 ;  /* 0x00000004f5087825 */ /* 0x000fc800078e027a */
[----:B------:R-:W-:-:S04]  /*d3960*/  IMAD.WIDE R2, R245, 0x4, R120 ;  /* 0x00000004f5027825 */ /* 0x000fc800078e0278 */
[----:B-1----:R-:W-:Y:S02]  /*d3970*/  IMAD.WIDE R4, R245, 0x4, R118 ;  /* 0x00000004f5047825 */ /* 0x002fe400078e0276 */
[----:B------:R-:W4:Y:S04]  /*d3980*/  LDL.LU R245, [R1+0x3038] ;  /* 0x0030380001f57983 */ /* 0x000f280000300800 */
[----:B------:R1:W-:Y:S01]  /*d3990*/  @P0 STG.E desc[UR34][R8.64], R81 ;  /* 0x0000005108000986 */ /* 0x0003e2000c101922 */
[----:B------:R-:W-:-:S13]  /*d39a0*/  ISETP.LT.AND P0, PT, R247, UR5, !P1 ;  /* 0x00000005f7007c0c */ /* 0x000fda000cf01270 */
[----:B------:R1:W-:Y:S01]  /*d39b0*/  @P0 STG.E desc[UR34][R2.64], R73 ;  /* 0x0000004902000986 */ /* 0x0003e2000c101922 */
[----:B---3--:R-:W-:-:S04]  /*d39c0*/  IMAD.WIDE R10, R244, 0x4, R124 ;  /* 0x00000004f40a7825 */ /* 0x008fc800078e027c */
[----:B--2---:R-:W-:-:S04]  /*d39d0*/  IMAD.WIDE R6, R244, 0x4, R122 ;  /* 0x00000004f4067825 */ /* 0x004fc800078e027a */
[----:B-1----:R-:W-:-:S04]  /*d39e0*/  IMAD.WIDE R8, R244, 0x4, R120 ;  /* 0x00000004f4087825 */ /* 0x002fc800078e0278 */
[----:B------:R-:W-:Y:S02]  /*d39f0*/  IMAD.WIDE R2, R244, 0x4, R118 ;  /* 0x00000004f4027825 */ /* 0x000fe400078e0276 */
[----:B------:R-:W2:Y:S01]  /*d3a00*/  LDL.LU R244, [R1+0x3120] ;  /* 0x0031200001f47983 */ /* 0x000ea20000300800 */
[----:B------:R-:W-:Y:S02]  /*d3a10*/  ISETP.LT.AND P1, PT, R246, UR5, !P1 ;  /* 0x00000005f6007c0c */ /* 0x000fe4000cf21270 */
[----:B------:R-:W-:-:S11]  /*d3a20*/  ISETP.LT.AND P0, PT, R238, UR5, !P2 ;  /* 0x00000005ee007c0c */ /* 0x000fd6000d701270 */
[----:B------:R4:W-:Y:S01]  /*d3a30*/  @P1 STG.E desc[UR34][R4.64], R65 ;  /* 0x0000004104001986 */ /* 0x0009e2000c101922 */
[----:B------:R-:W-:-:S03]  /*d3a40*/  ISETP.LT.AND P1, PT, R252, UR5, !P2 ;  /* 0x00000005fc007c0c */ /* 0x000fc6000d721270 */
[----:B------:R1:W-:Y:S01]  /*d3a50*/  @P0 STG.E desc[UR34][R10.64], R57 ;  /* 0x000000390a000986 */ /* 0x0003e2000c101922 */
[----:B------:R-:W-:Y:S02]  /*d3a60*/  ISETP.LT.AND P0, PT, R247, UR5, !P2 ;  /* 0x00000005f7007c0c */ /* 0x000fe4000d701270 */
[----:B------:R-:W-:Y:S02]  /*d3a70*/  ISETP.LT.AND P2, PT, R246, UR5, !P2 ;  /* 0x00000005f6007c0c */ /* 0x000fe4000d741270 */
[----:B------:R-:W-:-:S05]  /*d3a80*/  LOP3.LUT P3, RZ, R108, 0x40, RZ, 0xc0, !PT ;  /* 0x000000406cff7812 */ /* 0x000fca000786c0ff */
[----:B------:R-:W-:Y:S01]  /*d3a90*/  @P1 STG.E desc[UR34][R6.64], R49 ;  /* 0x0000003106001986 */ /* 0x000fe2000c101922 */
[----:B------:R-:W-:-:S03]  /*d3aa0*/  ISETP.LT.AND P1, PT, R252, UR5, !P3 ;  /* 0x00000005fc007c0c */ /* 0x000fc6000df21270 */
[----:B------:R-:W-:Y:S01]  /*d3ab0*/  @P0 STG.E desc[UR34][R8.64], R33 ;  /* 0x0000002108000986 */ /* 0x000fe2000c101922 */
[----:B------:R-:W-:-:S03]  /*d3ac0*/  ISETP.LT.AND P0, PT, R238, UR5, !P3 ;  /* 0x00000005ee007c0c */ /* 0x000fc6000df01270 */
[----:B------:R3:W-:Y:S01]  /*d3ad0*/  @P2 STG.E desc[UR34][R2.64], R17 ;  /* 0x0000001102002986 */ /* 0x0007e2000c101922 */
[----:B------:R-:W-:Y:S01]  /*d3ae0*/  ISETP.LT.AND P2, PT, R247, UR5, !P3 ;  /* 0x00000005f7007c0c */ /* 0x000fe2000df41270 */
[C---:B----4-:R-:W-:Y:S01]  /*d3af0*/  IMAD.WIDE R4, R239.reuse, 0x4, R124 ;  /* 0x00000004ef047825 */ /* 0x050fe200078e027c */
[----:B------:R-:W-:Y:S02]  /*d3b00*/  ISETP.LT.AND P3, PT, R246, UR5, !P3 ;  /* 0x00000005f6007c0c */ /* 0x000fe4000df61270 */
[----:B------:R-:W-:Y:S01]  /*d3b10*/  LOP3.LUT P4, RZ, R108, 0x20, RZ, 0xc0, !PT ;  /* 0x000000206cff7812 */ /* 0x000fe2000788c0ff */
[----:B-1----:R-:W-:-:S04]  /*d3b20*/  IMAD.WIDE R10, R239, 0x4, R122 ;  /* 0x00000004ef0a7825 */ /* 0x002fc800078e027a */
[C---:B------:R-:W-:Y:S01]  /*d3b30*/  IMAD.WIDE R12, R239.reuse, 0x4, R120 ;  /* 0x00000004ef0c7825 */ /* 0x040fe200078e0278 */
[----:B------:R1:W-:Y:S01]  /*d3b40*/  @P0 STG.E desc[UR34][R4.64], R90 ;  /* 0x0000005a04000986 */ /* 0x0003e2000c101922 */
[----:B------:R-:W-:Y:S02]  /*d3b50*/  ISETP.LT.AND P0, PT, R238, UR5, !P4 ;  /* 0x00000005ee007c0c */ /* 0x000fe4000e701270 */
[----:B---3--:R-:W-:Y:S01]  /*d3b60*/  IMAD.WIDE R2, R239, 0x4, R118 ;  /* 0x00000004ef027825 */ /* 0x008fe200078e0276 */
[----:B------:R3:W-:Y:S01]  /*d3b70*/  @P1 STG.E desc[UR34][R10.64], R82 ;  /* 0x000000520a001986 */ /* 0x0007e2000c101922 */
[----:B------:R-:W-:-:S03]  /*d3b80*/  ISETP.LT.AND P1, PT, R252, UR5, !P4 ;  /* 0x00000005fc007c0c */ /* 0x000fc6000e721270 */
[----:B------:R4:W-:Y:S01]  /*d3b90*/  @P2 STG.E desc[UR34][R12.64], R74 ;  /* 0x0000004a0c002986 */ /* 0x0009e2000c101922 */
[----:B------:R-:W-:Y:S02]  /*d3ba0*/  ISETP.LT.AND P2, PT, R247, UR5, !P4 ;  /* 0x00000005f7007c0c */ /* 0x000fe4000e741270 */
[----:B------:R-:W-:Y:S02]  /*d3bb0*/  LOP3.LUT P5, RZ, R108, 0x10, RZ, 0xc0, !PT ;  /* 0x000000106cff7812 */ /* 0x000fe400078ac0ff */
[----:B------:R-:W-:Y:S01]  /*d3bc0*/  ISETP.LT.AND P4, PT, R246, UR5, !P4 ;  /* 0x00000005f6007c0c */ /* 0x000fe2000e781270 */
[----:B------:R1:W-:Y:S01]  /*d3bd0*/  @P3 STG.E desc[UR34][R2.64], R66 ;  /* 0x0000004202003986 */ /* 0x0003e2000c101922 */
[----:B------:R-:W-:Y:S02]  /*d3be0*/  ISETP.LT.AND P3, PT, R238, UR5, !P5 ;  /* 0x00000005ee007c0c */ /* 0x000fe4000ef61270 */
[----:B------:R-:W-:Y:S01]  /*d3bf0*/  LOP3.LUT P6, RZ, R108, 0x8, RZ, 0xc0, !PT ;  /* 0x000000086cff7812 */ /* 0x000fe200078cc0ff */
[----:B------:R-:W-:-:S04]  /*d3c00*/  IMAD.WIDE R6, R237, 0x4, R124 ;  /* 0x00000004ed067825 */ /* 0x000fc800078e027c */
[C---:B------:R-:W-:Y:S01]  /*d3c10*/  IMAD.WIDE R8, R237.reuse, 0x4, R122 ;  /* 0x00000004ed087825 */ /* 0x040fe200078e027a */
[----:B------:R-:W-:Y:S03]  /*d3c20*/  @P0 STG.E desc[UR34][R6.64], R58 ;  /* 0x0000003a06000986 */ /* 0x000fe6000c101922 */
[C---:B-1----:R-:W-:Y:S01]  /*d3c30*/  IMAD.WIDE R4, R237.reuse, 0x4, R120 ;  /* 0x00000004ed047825 */ /* 0x042fe200078e0278 */
[----:B------:R-:W-:Y:S03]  /*d3c40*/  @P1 STG.E desc[UR34][R8.64], R50 ;  /* 0x0000003208001986 */ /* 0x000fe6000c101922 */
[----:B---3--:R-:W-:Y:S01]  /*d3c50*/  IMAD.WIDE R10, R237, 0x4, R118 ;  /* 0x00000004ed0a7825 */ /* 0x008fe200078e0276 */
[----:B------:R1:W-:Y:S01]  /*d3c60*/  @P2 STG.E desc[UR34][R4.64], R34 ;  /* 0x0000002204002986 */ /* 0x0003e2000c101922 */
[----:B------:R-:W-:-:S03]  /*d3c70*/  ISETP.LT.AND P1, PT, R252, UR5, !P5 ;  /* 0x00000005fc007c0c */ /* 0x000fc6000ef21270 */
[----:B------:R3:W-:Y:S01]  /*d3c80*/  @P4 STG.E desc[UR34][R10.64], R18 ;  /* 0x000000120a004986 */ /* 0x0007e2000c101922 */
[----:B------:R-:W-:Y:S02]  /*d3c90*/  ISETP.LT.AND P4, PT, R247, UR5, !P5 ;  /* 0x00000005f7007c0c */ /* 0x000fe4000ef81270 */
[----:B------:R-:W-:Y:S02]  /*d3ca0*/  ISETP.LT.AND P5, PT, R246, UR5, !P5 ;  /* 0x00000005f6007c0c */ /* 0x000fe4000efa1270 */
[----:B------:R-:W-:Y:S02]  /*d3cb0*/  ISETP.LT.AND P0, PT, R238, UR5, !P6 ;  /* 0x00000005ee007c0c */ /* 0x000fe4000f701270 */
[----:B------:R-:W-:Y:S01]  /*d3cc0*/  ISETP.LT.AND P2, PT, R252, UR5, !P6 ;  /* 0x00000005fc007c0c */ /* 0x000fe2000f741270 */
[----:B----4-:R-:W-:-:S05]  /*d3cd0*/  IMAD.WIDE R12, R245, 0x4, R124 ;  /* 0x00000004f50c7825 */ /* 0x010fca00078e027c */
[----:B------:R3:W-:Y:S01]  /*d3ce0*/  @P3 STG.E desc[UR34][R12.64], R91 ;  /* 0x0000005b0c003986 */ /* 0x0007e2000c101922 */
[----:B------:R-:W-:Y:S02]  /*d3cf0*/  ISETP.LT.AND P3, PT, R247, UR5, !P6 ;  /* 0x00000005f7007c0c */ /* 0x000fe4000f761270 */
[----:B------:R-:W-:Y:S01]  /*d3d00*/  ISETP.LT.AND P6, PT, R246, UR5, !P6 ;  /* 0x00000005f6007c0c */ /* 0x000fe2000f7c1270 */
[----:B------:R-:W-:-:S04]  /*d3d10*/  IMAD.WIDE R2, R245, 0x4, R122 ;  /* 0x00000004f5027825 */ /* 0x000fc800078e027a */
[C---:B-1----:R-:W-:Y:S01]  /*d3d20*/  IMAD.WIDE R4, R245.reuse, 0x4, R120 ;  /* 0x00000004f5047825 */ /* 0x042fe200078e0278 */
[----:B------:R3:W-:Y:S03]  /*d3d30*/  @P1 STG.E desc[UR34][R2.64], R83 ;  /* 0x0000005302001986 */ /* 0x0007e6000c101922 */
[----:B------:R-:W-:Y:S01]  /*d3d40*/  IMAD.WIDE R6, R245, 0x4, R118 ;  /* 0x00000004f5067825 */ /* 0x000fe200078e0276 */
[----:B------:R3:W-:Y:S04]  /*d3d50*/  @P4 STG.E desc[UR34][R4.64], R75 ;  /* 0x0000004b04004986 */ /* 0x0007e8000c101922 */
[----:B------:R3:W-:Y:S01]  /*d3d60*/  @P5 STG.E desc[UR34][R6.64], R67 ;  /* 0x0000004306005986 */ /* 0x0007e2000c101922 */
[----:B--2---:R-:W-:-:S04]  /*d3d70*/  IMAD.WIDE R124, R244, 0x4, R124 ;  /* 0x00000004f47c7825 */ /* 0x004fc800078e027c */
[C---:B------:R-:W-:Y:S01]  /*d3d80*/  IMAD.WIDE R122, R244.reuse, 0x4, R122 ;  /* 0x00000004f47a7825 */ /* 0x040fe200078e027a */
[----:B------:R3:W-:Y:S03]  /*d3d90*/  @P0 STG.E desc[UR34][R124.64], R59 ;  /* 0x0000003b7c000986 */ /* 0x0007e6000c101922 */
[C---:B------:R-:W-:Y:S01]  /*d3da0*/  IMAD.WIDE R120, R244.reuse, 0x4, R120 ;  /* 0x00000004f4787825 */ /* 0x040fe200078e0278 */
[----:B------:R3:W-:Y:S04]  /*d3db0*/  @P2 STG.E desc[UR34][R122.64], R51 ;  /* 0x000000337a002986 */ /* 0x0007e8000c101922 */
[----:B------:R3:W-:Y:S01]  /*d3dc0*/  @P3 STG.E desc[UR34][R120.64], R35 ;  /* 0x0000002378003986 */ /* 0x0007e2000c101922 */
[----:B------:R-:W-:Y:S01]  /*d3dd0*/  IMAD.WIDE R118, R244, 0x4, R118 ;  /* 0x00000004f4767825 */ /* 0x000fe200078e0276 */
[----:B------:R-:W-:Y:S06]  /*d3de0*/  @!P6 EXIT ;  /* 0x000000000000e94d */ /* 0x000fec0003800000 */
[----:B------:R-:W-:Y:S01]  /*d3df0*/  STG.E desc[UR34][R118.64], R19 ;  /* 0x0000001376007986 */ /* 0x000fe2000c101922 */
[----:B------:R-:W-:Y:S05]  /*d3e00*/  EXIT ;  /* 0x000000000000794d */ /* 0x000fea0003800000 */
.L_x_3:
[----:B------:R-:W-:-:S00]  /*d3e10*/  BRA `(.L_x_3) ;  /* 0xfffffffc00fc7947 */ /* 0x000fc0000383ffff */
[----:B------:R-:W-:-:S00]  /*d3e20*/  NOP ;  /* 0x0000000000007918 */ /* 0x000fc00000000000 */
        /* <DEDUP_REMOVED lines=13> */
.L_x_4:


//--------------------- .nv.shared.matmul_kernel  --------------------------
	.section	.nv.shared.matmul_kernel,"aw",@nobits
	.sectionflags	@""
	.align	16
	.zero		1024


//--------------------- .nv.shared.reserved.0     --------------------------
	.section	.nv.shared.reserved.0,"aw",@nobits
	.weak		__nv_reservedSMEM_offset_0_alias
	.size		__nv_reservedSMEM_offset_0_alias, 0, 64
	.other		__nv_reservedSMEM_offset_0_alias,@"STO_CUDA_RESERVED_SHARED STV_DEFAULT"
__nv_reservedSMEM_offset_0_alias:
	.zero		0
	.zero		64


//--------------------- .nv.constant0.matmul_kernel --------------------------
	.section	.nv.constant0.matmul_kernel,"a",@progbits
	.sectionflags	@""
	.align	4
.nv.constant0.matmul_kernel:
	.zero		976


//--------------------- SYMBOLS --------------------------

	.type		.nv.reservedSmem.offset0,@object
	.size		.nv.reservedSmem.offset0,0x4
	.type		.nv.reservedSmem.cap,@object
	.size		.nv.reservedSmem.cap,0x4
